//
// Generated by NVIDIA NVVM Compiler
//
// Compiler Build ID: CL-36424714
// Cuda compilation tools, release 13.0, V13.0.88
// Based on NVVM 20.0.0
//

.version 9.0
.target sm_100
.address_size 64

	// .globl	sepal_simulation
.extern .func  (.param .b32 func_retval0) vprintf
(
	.param .b64 vprintf_param_0,
	.param .b64 vprintf_param_1
)
;
// _ZZ16sepal_simulationE13has_converged has been demoted
// _ZZ16sepal_simulationE21convergence_iteration has been demoted
.extern .shared .align 16 .b8 shared_mem[];
.global .align 1 .b8 $str[19] = {61, 61, 61, 32, 71, 80, 85, 32, 68, 69, 66, 85, 71, 32, 61, 61, 61, 10};
.global .align 1 .b8 $str$1[37] = {110, 95, 99, 101, 108, 108, 115, 58, 32, 37, 100, 44, 32, 110, 95, 115, 97, 116, 58, 32, 37, 100, 44, 32, 110, 95, 117, 110, 115, 97, 116, 58, 32, 37, 100, 10};
.global .align 1 .b8 $str$2[52] = {77, 101, 109, 111, 114, 121, 32, 108, 97, 121, 111, 117, 116, 58, 32, 99, 111, 110, 99, 91, 48, 58, 37, 100, 93, 32, 110, 104, 111, 111, 100, 91, 37, 100, 58, 37, 100, 93, 32, 100, 99, 100, 116, 91, 37, 100, 58, 37, 100, 93, 10};
.global .align 1 .b8 $str$3[45] = {73, 110, 105, 116, 105, 97, 108, 32, 99, 111, 110, 99, 91, 48, 58, 53, 93, 58, 32, 37, 46, 54, 102, 32, 37, 46, 54, 102, 32, 37, 46, 54, 102, 32, 37, 46, 54, 102, 32, 37, 46, 54, 102, 10};
.global .align 1 .b8 $str$4[20] = {115, 97, 116, 91, 48, 58, 51, 93, 58, 32, 37, 100, 32, 37, 100, 32, 37, 100, 10};
.global .align 1 .b8 $str$5[22] = {117, 110, 115, 97, 116, 91, 48, 58, 51, 93, 58, 32, 37, 100, 32, 37, 100, 32, 37, 100, 10};
.global .align 1 .b8 $str$6[10] = {73, 116, 101, 114, 32, 37, 100, 58, 10};
.global .align 1 .b8 $str$7[30] = {32, 32, 110, 104, 111, 111, 100, 91, 48, 58, 51, 93, 58, 32, 37, 46, 54, 102, 32, 37, 46, 54, 102, 32, 37, 46, 54, 102, 10};
.global .align 1 .b8 $str$8[34] = {32, 32, 99, 111, 110, 99, 91, 115, 97, 116, 93, 91, 48, 58, 51, 93, 58, 32, 37, 46, 54, 102, 32, 37, 46, 54, 102, 32, 37, 46, 54, 102, 10};
.global .align 1 .b8 $str$9[27] = {32, 32, 100, 50, 91, 48, 58, 51, 93, 58, 32, 37, 46, 54, 102, 32, 37, 46, 54, 102, 32, 37, 46, 54, 102, 10};
.global .align 1 .b8 $str$10[47] = {32, 32, 65, 102, 116, 101, 114, 32, 117, 112, 100, 97, 116, 101, 32, 99, 111, 110, 99, 91, 115, 97, 116, 93, 91, 48, 58, 51, 93, 58, 32, 37, 46, 54, 102, 32, 37, 46, 54, 102, 32, 37, 46, 54, 102, 10};
.global .align 1 .b8 $str$11[49] = {32, 32, 65, 102, 116, 101, 114, 32, 117, 112, 100, 97, 116, 101, 32, 99, 111, 110, 99, 91, 117, 110, 115, 97, 116, 93, 91, 48, 58, 51, 93, 58, 32, 37, 46, 54, 102, 32, 37, 46, 54, 102, 32, 37, 46, 54, 102, 10};
.global .align 1 .b8 $str$12[29] = {32, 32, 101, 110, 116, 114, 111, 112, 121, 58, 32, 37, 46, 54, 102, 44, 32, 100, 105, 102, 102, 58, 32, 37, 46, 54, 102, 10};
.global .align 1 .b8 $str$13[33] = {32, 32, 71, 80, 85, 32, 67, 79, 78, 86, 69, 82, 71, 69, 68, 32, 97, 116, 32, 105, 116, 101, 114, 97, 116, 105, 111, 110, 32, 37, 100, 10};
.global .align 1 .b8 $str$14[24] = {71, 80, 85, 32, 70, 105, 110, 97, 108, 32, 114, 101, 115, 117, 108, 116, 58, 32, 37, 46, 54, 102, 10};
.global .align 1 .b8 $str$15[20] = {71, 80, 85, 32, 78, 111, 32, 99, 111, 110, 118, 101, 114, 103, 101, 110, 99, 101, 10};

.visible .entry sepal_simulation(
	.param .u64 .ptr .align 1 sepal_simulation_param_0,
	.param .u64 .ptr .align 1 sepal_simulation_param_1,
	.param .u64 .ptr .align 1 sepal_simulation_param_2,
	.param .u64 .ptr .align 1 sepal_simulation_param_3,
	.param .u64 .ptr .align 1 sepal_simulation_param_4,
	.param .u64 .ptr .align 1 sepal_simulation_param_5,
	.param .u32 sepal_simulation_param_6,
	.param .u32 sepal_simulation_param_7,
	.param .u32 sepal_simulation_param_8,
	.param .u32 sepal_simulation_param_9,
	.param .u32 sepal_simulation_param_10,
	.param .u32 sepal_simulation_param_11,
	.param .f64 sepal_simulation_param_12,
	.param .f64 sepal_simulation_param_13,
	.param .u8 sepal_simulation_param_14
)
{
	.local .align 8 .b8 	__local_depot0[40];
	.reg .b64 	%SP;
	.reg .b64 	%SPL;
	.reg .pred 	%p<332>;
	.reg .b16 	%rs<6>;
	.reg .b32 	%r<852>;
	.reg .b64 	%rd<186>;
	.reg .b64 	%fd<619>;
	// demoted variable
	.shared .align 1 .u8 _ZZ16sepal_simulationE13has_converged;
	// demoted variable
	.shared .align 4 .u32 _ZZ16sepal_simulationE21convergence_iteration;
	mov.u64 	%SPL, __local_depot0;
	cvta.local.u64 	%SP, %SPL;
	ld.param.u64 	%rd24, [sepal_simulation_param_0];
	ld.param.u64 	%rd25, [sepal_simulation_param_1];
	ld.param.u64 	%rd26, [sepal_simulation_param_2];
	ld.param.u64 	%rd27, [sepal_simulation_param_3];
	ld.param.u64 	%rd28, [sepal_simulation_param_4];
	ld.param.u64 	%rd29, [sepal_simulation_param_5];
	ld.param.u32 	%r183, [sepal_simulation_param_6];
	ld.param.u32 	%r184, [sepal_simulation_param_7];
	ld.param.u32 	%r185, [sepal_simulation_param_8];
	ld.param.u32 	%r186, [sepal_simulation_param_9];
	ld.param.u32 	%r187, [sepal_simulation_param_10];
	ld.param.u32 	%r188, [sepal_simulation_param_11];
	ld.param.f64 	%fd157, [sepal_simulation_param_12];
	ld.param.s8 	%rs1, [sepal_simulation_param_14];
	cvta.to.global.u64 	%rd1, %rd24;
	cvta.to.global.u64 	%rd2, %rd26;
	cvta.to.global.u64 	%rd3, %rd28;
	cvta.to.global.u64 	%rd4, %rd29;
	cvta.to.global.u64 	%rd5, %rd27;
	cvta.to.global.u64 	%rd6, %rd25;
	add.u64 	%rd30, %SP, 0;
	add.u64 	%rd7, %SPL, 0;
	mov.u32 	%r1, %tid.x;
	mov.u32 	%r2, %ntid.x;
	setp.ne.s32 	%p3, %r1, 0;
	@%p3 bra 	$L__BB0_3;
	mov.b16 	%rs2, 0;
	st.shared.u8 	[_ZZ16sepal_simulationE13has_converged], %rs2;
	st.shared.u32 	[_ZZ16sepal_simulationE21convergence_iteration], %r188;
	setp.eq.s16 	%p4, %rs1, 0;
	@%p4 bra 	$L__BB0_3;
	mov.u64 	%rd31, $str;
	cvta.global.u64 	%rd32, %rd31;
	{ // callseq 0, 0
	.param .b64 param0;
	st.param.b64 	[param0], %rd32;
	.param .b64 param1;
	st.param.b64 	[param1], 0;
	.param .b32 retval0;
	call.uni (retval0), 
	vprintf, 
	(
	param0, 
	param1
	);
	ld.param.b32 	%r189, [retval0];
	} // callseq 0
	st.local.v2.u32 	[%rd7], {%r183, %r184};
	st.local.u32 	[%rd7+8], %r185;
	mov.u64 	%rd33, $str$1;
	cvta.global.u64 	%rd34, %rd33;
	{ // callseq 1, 0
	.param .b64 param0;
	st.param.b64 	[param0], %rd34;
	.param .b64 param1;
	st.param.b64 	[param1], %rd30;
	.param .b32 retval0;
	call.uni (retval0), 
	vprintf, 
	(
	param0, 
	param1
	);
	ld.param.b32 	%r191, [retval0];
	} // callseq 1
	add.s32 	%r193, %r183, -1;
	add.s32 	%r194, %r193, %r184;
	add.s32 	%r195, %r194, %r183;
	st.local.v2.u32 	[%rd7], {%r193, %r183};
	add.s32 	%r196, %r184, %r183;
	st.local.v2.u32 	[%rd7+8], {%r194, %r196};
	st.local.u32 	[%rd7+16], %r195;
	mov.u64 	%rd36, $str$2;
	cvta.global.u64 	%rd37, %rd36;
	{ // callseq 2, 0
	.param .b64 param0;
	st.param.b64 	[param0], %rd37;
	.param .b64 param1;
	st.param.b64 	[param1], %rd30;
	.param .b32 retval0;
	call.uni (retval0), 
	vprintf, 
	(
	param0, 
	param1
	);
	ld.param.b32 	%r197, [retval0];
	} // callseq 2
$L__BB0_3:
	setp.ge.s32 	%p5, %r1, %r183;
	@%p5 bra 	$L__BB0_8;
	add.s32 	%r199, %r1, %r2;
	max.u32 	%r200, %r183, %r199;
	setp.lt.u32 	%p6, %r199, %r183;
	selp.u32 	%r201, 1, 0, %p6;
	add.s32 	%r202, %r199, %r201;
	sub.s32 	%r203, %r200, %r202;
	div.u32 	%r204, %r203, %r2;
	add.s32 	%r3, %r204, %r201;
	and.b32  	%r205, %r3, 3;
	setp.eq.s32 	%p7, %r205, 3;
	mov.u32 	%r802, %r1;
	@%p7 bra 	$L__BB0_7;
	add.s32 	%r207, %r3, 1;
	and.b32  	%r4, %r207, 3;
	mov.b32 	%r801, 0;
	mov.u32 	%r802, %r1;
$L__BB0_6:
	.pragma "nounroll";
	mul.wide.u32 	%rd38, %r802, 8;
	add.s64 	%rd39, %rd1, %rd38;
	ld.global.nc.f64 	%fd159, [%rd39];
	shl.b32 	%r208, %r802, 3;
	mov.u32 	%r209, shared_mem;
	add.s32 	%r210, %r209, %r208;
	st.shared.f64 	[%r210], %fd159;
	add.s32 	%r802, %r802, %r2;
	add.s32 	%r801, %r801, 1;
	setp.ne.s32 	%p8, %r801, %r4;
	@%p8 bra 	$L__BB0_6;
$L__BB0_7:
	setp.lt.u32 	%p9, %r3, 3;
	@%p9 bra 	$L__BB0_8;
	bra.uni 	$L__BB0_269;
$L__BB0_8:
	shl.b32 	%r221, %r183, 3;
	mov.u32 	%r222, shared_mem;
	add.s32 	%r10, %r222, %r221;
	setp.ge.s32 	%p11, %r1, %r184;
	@%p11 bra 	$L__BB0_13;
	add.s32 	%r223, %r1, %r2;
	max.u32 	%r224, %r184, %r223;
	setp.lt.u32 	%p12, %r223, %r184;
	selp.u32 	%r225, 1, 0, %p12;
	add.s32 	%r226, %r223, %r225;
	sub.s32 	%r227, %r224, %r226;
	div.u32 	%r228, %r227, %r2;
	add.s32 	%r11, %r228, %r225;
	and.b32  	%r229, %r11, 3;
	setp.eq.s32 	%p13, %r229, 3;
	mov.u32 	%r805, %r1;
	@%p13 bra 	$L__BB0_12;
	add.s32 	%r231, %r11, 1;
	and.b32  	%r12, %r231, 3;
	mov.b32 	%r804, 0;
	mov.u32 	%r805, %r1;
$L__BB0_11:
	.pragma "nounroll";
	shl.b32 	%r232, %r805, 3;
	add.s32 	%r233, %r10, %r232;
	mov.b64 	%rd48, 0;
	st.shared.u64 	[%r233], %rd48;
	add.s32 	%r805, %r805, %r2;
	add.s32 	%r804, %r804, 1;
	setp.ne.s32 	%p14, %r804, %r12;
	@%p14 bra 	$L__BB0_11;
$L__BB0_12:
	setp.lt.u32 	%p15, %r11, 3;
	@%p15 bra 	$L__BB0_13;
	bra.uni 	$L__BB0_270;
$L__BB0_13:
	shl.b32 	%r241, %r184, 3;
	add.s32 	%r20, %r10, %r241;
	setp.ge.s32 	%p17, %r1, %r183;
	@%p17 bra 	$L__BB0_19;
	add.s32 	%r242, %r1, %r2;
	max.u32 	%r243, %r183, %r242;
	setp.lt.u32 	%p18, %r242, %r183;
	selp.u32 	%r244, 1, 0, %p18;
	add.s32 	%r245, %r242, %r244;
	sub.s32 	%r246, %r243, %r245;
	div.u32 	%r247, %r246, %r2;
	add.s32 	%r21, %r247, %r244;
	and.b32  	%r248, %r21, 3;
	setp.eq.s32 	%p19, %r248, 3;
	mov.u32 	%r809, %r1;
	@%p19 bra 	$L__BB0_17;
	add.s32 	%r250, %r21, 1;
	and.b32  	%r22, %r250, 3;
	mov.b32 	%r808, 0;
	mov.u32 	%r809, %r1;
$L__BB0_16:
	.pragma "nounroll";
	shl.b32 	%r251, %r809, 3;
	add.s32 	%r252, %r20, %r251;
	mov.b64 	%rd50, 0;
	st.shared.u64 	[%r252], %rd50;
	add.s32 	%r809, %r809, %r2;
	add.s32 	%r808, %r808, 1;
	setp.ne.s32 	%p20, %r808, %r22;
	@%p20 bra 	$L__BB0_16;
$L__BB0_17:
	setp.lt.u32 	%p21, %r21, 3;
	@%p21 bra 	$L__BB0_19;
$L__BB0_18:
	shl.b32 	%r253, %r809, 3;
	add.s32 	%r254, %r20, %r253;
	mov.b64 	%rd51, 0;
	st.shared.u64 	[%r254], %rd51;
	shl.b32 	%r255, %r2, 3;
	add.s32 	%r256, %r254, %r255;
	st.shared.u64 	[%r256], %rd51;
	add.s32 	%r257, %r256, %r255;
	st.shared.u64 	[%r257], %rd51;
	add.s32 	%r258, %r257, %r255;
	st.shared.u64 	[%r258], %rd51;
	shl.b32 	%r259, %r2, 2;
	add.s32 	%r809, %r259, %r809;
	setp.lt.s32 	%p22, %r809, %r183;
	@%p22 bra 	$L__BB0_18;
$L__BB0_19:
	setp.ne.s32 	%p23, %r1, 0;
	bar.sync 	0;
	setp.eq.s16 	%p24, %rs1, 0;
	or.pred  	%p25, %p23, %p24;
	@%p25 bra 	$L__BB0_25;
	ld.shared.v2.f64 	{%fd164, %fd165}, [shared_mem];
	ld.shared.v2.f64 	{%fd166, %fd167}, [shared_mem+16];
	ld.shared.f64 	%fd168, [shared_mem+32];
	st.local.f64 	[%rd7], %fd164;
	st.local.f64 	[%rd7+8], %fd165;
	st.local.f64 	[%rd7+16], %fd166;
	st.local.f64 	[%rd7+24], %fd167;
	st.local.f64 	[%rd7+32], %fd168;
	mov.u64 	%rd52, $str$3;
	cvta.global.u64 	%rd53, %rd52;
	{ // callseq 3, 0
	.param .b64 param0;
	st.param.b64 	[param0], %rd53;
	.param .b64 param1;
	st.param.b64 	[param1], %rd30;
	.param .b32 retval0;
	call.uni (retval0), 
	vprintf, 
	(
	param0, 
	param1
	);
	ld.param.b32 	%r260, [retval0];
	} // callseq 3
	ld.global.nc.u32 	%r262, [%rd6];
	ld.global.nc.u32 	%r263, [%rd6+4];
	ld.global.nc.u32 	%r264, [%rd6+8];
	st.local.v2.u32 	[%rd7], {%r262, %r263};
	st.local.u32 	[%rd7+8], %r264;
	mov.u64 	%rd55, $str$4;
	cvta.global.u64 	%rd56, %rd55;
	{ // callseq 4, 0
	.param .b64 param0;
	st.param.b64 	[param0], %rd56;
	.param .b64 param1;
	st.param.b64 	[param1], %rd30;
	.param .b32 retval0;
	call.uni (retval0), 
	vprintf, 
	(
	param0, 
	param1
	);
	ld.param.b32 	%r265, [retval0];
	} // callseq 4
	setp.lt.s32 	%p26, %r185, 1;
	@%p26 bra 	$L__BB0_25;
	ld.global.nc.u32 	%r32, [%rd5];
	setp.eq.s32 	%p27, %r185, 1;
	mov.b32 	%r812, -1;
	mov.u32 	%r813, %r812;
	@%p27 bra 	$L__BB0_24;
	ld.global.nc.u32 	%r812, [%rd5+4];
	setp.lt.u32 	%p28, %r185, 3;
	@%p28 bra 	$L__BB0_24;
	ld.global.nc.u32 	%r813, [%rd5+8];
$L__BB0_24:
	st.local.v2.u32 	[%rd7], {%r32, %r812};
	st.local.u32 	[%rd7+8], %r813;
	mov.u64 	%rd57, $str$5;
	cvta.global.u64 	%rd58, %rd57;
	{ // callseq 5, 0
	.param .b64 param0;
	st.param.b64 	[param0], %rd58;
	.param .b64 param1;
	st.param.b64 	[param1], %rd30;
	.param .b32 retval0;
	call.uni (retval0), 
	vprintf, 
	(
	param0, 
	param1
	);
	ld.param.b32 	%r269, [retval0];
	} // callseq 5
$L__BB0_25:
	setp.lt.s32 	%p29, %r188, 1;
	@%p29 bra 	$L__BB0_262;
	mov.b32 	%r272, 1127219200;
	mov.b32 	%r273, -2147483648;
	mov.b64 	%fd1, {%r273, %r272};
	add.s32 	%r37, %r1, %r2;
	max.s32 	%r274, %r184, %r37;
	setp.lt.s32 	%p30, %r37, %r184;
	selp.u32 	%r275, 1, 0, %p30;
	add.s32 	%r276, %r37, %r275;
	sub.s32 	%r277, %r274, %r276;
	div.u32 	%r278, %r277, %r2;
	add.s32 	%r38, %r278, %r275;
	add.s32 	%r279, %r38, 1;
	max.s32 	%r280, %r185, %r37;
	setp.lt.s32 	%p31, %r37, %r185;
	selp.u32 	%r281, 1, 0, %p31;
	add.s32 	%r282, %r37, %r281;
	sub.s32 	%r283, %r280, %r282;
	div.u32 	%r284, %r283, %r2;
	add.s32 	%r39, %r284, %r281;
	add.s32 	%r285, %r39, 1;
	and.b32  	%r40, %r184, 15;
	and.b32  	%r41, %r186, 7;
	and.b32  	%r42, %r186, 3;
	and.b32  	%r43, %r279, 3;
	add.s32 	%r44, %r37, %r2;
	add.s32 	%r45, %r44, %r2;
	and.b32  	%r46, %r186, 2147483640;
	and.b32  	%r47, %r186, 2147483644;
	mul.wide.u32 	%rd60, %r1, 4;
	add.s64 	%rd8, %rd6, %rd60;
	mul.wide.s32 	%rd61, %r2, 4;
	add.s64 	%rd9, %rd8, %rd61;
	add.s64 	%rd10, %rd9, %rd61;
	and.b32  	%r48, %r285, 3;
	add.s64 	%rd11, %rd5, %rd60;
	add.s64 	%rd12, %rd3, %rd60;
	add.s64 	%rd13, %rd11, %rd61;
	add.s64 	%rd14, %rd12, %rd61;
	and.b32  	%r49, %r184, 3;
	and.b32  	%r50, %r184, 2147483646;
	mov.f64 	%fd618, 0d3FF0000000000000;
	mov.b32 	%r814, 0;
$L__BB0_27:
	setp.ge.s32 	%p32, %r1, %r184;
	@%p32 bra 	$L__BB0_86;
	setp.lt.s32 	%p33, %r186, 1;
	@%p33 bra 	$L__BB0_80;
	setp.eq.s16 	%p39, %rs1, 0;
	mov.u32 	%r818, %r1;
	@%p39 bra 	$L__BB0_30;
	bra.uni 	$L__BB0_78;
$L__BB0_30:
	mov.u32 	%r815, %r1;
$L__BB0_31:
	setp.lt.u32 	%p94, %r186, 4;
	mul.lo.s32 	%r53, %r815, %r186;
	mov.f64 	%fd552, 0d0000000000000000;
	mov.b32 	%r817, 0;
	@%p94 bra 	$L__BB0_34;
	mov.f64 	%fd552, 0d0000000000000000;
	mov.b32 	%r816, 0;
$L__BB0_33:
	add.s32 	%r356, %r816, %r53;
	mul.wide.u32 	%rd83, %r356, 4;
	add.s64 	%rd84, %rd2, %rd83;
	ld.global.nc.u32 	%r357, [%rd84];
	shl.b32 	%r358, %r357, 3;
	mov.u32 	%r359, shared_mem;
	add.s32 	%r360, %r359, %r358;
	ld.shared.f64 	%fd194, [%r360];
	add.f64 	%fd195, %fd552, %fd194;
	ld.global.nc.u32 	%r361, [%rd84+4];
	shl.b32 	%r362, %r361, 3;
	add.s32 	%r363, %r359, %r362;
	ld.shared.f64 	%fd196, [%r363];
	add.f64 	%fd197, %fd195, %fd196;
	ld.global.nc.u32 	%r364, [%rd84+8];
	shl.b32 	%r365, %r364, 3;
	add.s32 	%r366, %r359, %r365;
	ld.shared.f64 	%fd198, [%r366];
	add.f64 	%fd199, %fd197, %fd198;
	ld.global.nc.u32 	%r367, [%rd84+12];
	shl.b32 	%r368, %r367, 3;
	add.s32 	%r369, %r359, %r368;
	ld.shared.f64 	%fd200, [%r369];
	add.f64 	%fd552, %fd199, %fd200;
	add.s32 	%r816, %r816, 4;
	setp.ne.s32 	%p95, %r816, %r47;
	mov.u32 	%r817, %r47;
	@%p95 bra 	$L__BB0_33;
$L__BB0_34:
	setp.eq.s32 	%p96, %r42, 0;
	@%p96 bra 	$L__BB0_38;
	setp.eq.s32 	%p97, %r42, 1;
	add.s32 	%r370, %r817, %r53;
	mul.wide.u32 	%rd85, %r370, 4;
	add.s64 	%rd86, %rd2, %rd85;
	ld.global.nc.u32 	%r371, [%rd86];
	shl.b32 	%r372, %r371, 3;
	mov.u32 	%r373, shared_mem;
	add.s32 	%r374, %r373, %r372;
	ld.shared.f64 	%fd201, [%r374];
	add.f64 	%fd552, %fd552, %fd201;
	@%p97 bra 	$L__BB0_38;
	setp.eq.s32 	%p98, %r42, 2;
	cvt.u64.u32 	%rd87, %r53;
	cvt.u64.u32 	%rd88, %r817;
	add.s64 	%rd89, %rd88, %rd87;
	shl.b64 	%rd90, %rd89, 2;
	add.s64 	%rd15, %rd2, %rd90;
	ld.global.nc.u32 	%r375, [%rd15+4];
	shl.b32 	%r376, %r375, 3;
	mov.u32 	%r377, shared_mem;
	add.s32 	%r378, %r377, %r376;
	ld.shared.f64 	%fd202, [%r378];
	add.f64 	%fd552, %fd552, %fd202;
	@%p98 bra 	$L__BB0_38;
	ld.global.nc.u32 	%r379, [%rd15+8];
	shl.b32 	%r380, %r379, 3;
	mov.u32 	%r381, shared_mem;
	add.s32 	%r382, %r381, %r380;
	ld.shared.f64 	%fd203, [%r382];
	add.f64 	%fd552, %fd552, %fd203;
$L__BB0_38:
	shl.b32 	%r383, %r815, 3;
	add.s32 	%r384, %r10, %r383;
	st.shared.f64 	[%r384], %fd552;
	add.s32 	%r815, %r815, %r2;
	setp.lt.s32 	%p99, %r815, %r184;
	@%p99 bra 	$L__BB0_31;
	bra.uni 	$L__BB0_86;
$L__BB0_39:
	.pragma "nounroll";
	ld.global.nc.u32 	%r61, [%rd184+-16];
	setp.lt.s32 	%p41, %r61, 0;
	setp.ge.s32 	%p42, %r61, %r183;
	or.pred  	%p43, %p41, %p42;
	@%p43 bra 	$L__BB0_41;
	shl.b32 	%r302, %r61, 3;
	mov.u32 	%r303, shared_mem;
	add.s32 	%r304, %r303, %r302;
	ld.shared.f64 	%fd174, [%r304];
	add.f64 	%fd554, %fd554, %fd174;
$L__BB0_41:
	ld.global.nc.u32 	%r62, [%rd184+-12];
	setp.lt.s32 	%p44, %r62, 0;
	setp.ge.s32 	%p45, %r62, %r183;
	or.pred  	%p46, %p44, %p45;
	@%p46 bra 	$L__BB0_43;
	shl.b32 	%r305, %r62, 3;
	mov.u32 	%r306, shared_mem;
	add.s32 	%r307, %r306, %r305;
	ld.shared.f64 	%fd175, [%r307];
	add.f64 	%fd554, %fd554, %fd175;
$L__BB0_43:
	ld.global.nc.u32 	%r63, [%rd184+-8];
	setp.lt.s32 	%p47, %r63, 0;
	setp.ge.s32 	%p48, %r63, %r183;
	or.pred  	%p49, %p47, %p48;
	@%p49 bra 	$L__BB0_45;
	shl.b32 	%r308, %r63, 3;
	mov.u32 	%r309, shared_mem;
	add.s32 	%r310, %r309, %r308;
	ld.shared.f64 	%fd176, [%r310];
	add.f64 	%fd554, %fd554, %fd176;
$L__BB0_45:
	ld.global.nc.u32 	%r64, [%rd184+-4];
	setp.lt.s32 	%p50, %r64, 0;
	setp.ge.s32 	%p51, %r64, %r183;
	or.pred  	%p52, %p50, %p51;
	@%p52 bra 	$L__BB0_47;
	shl.b32 	%r311, %r64, 3;
	mov.u32 	%r312, shared_mem;
	add.s32 	%r313, %r312, %r311;
	ld.shared.f64 	%fd177, [%r313];
	add.f64 	%fd554, %fd554, %fd177;
$L__BB0_47:
	ld.global.nc.u32 	%r65, [%rd184];
	setp.lt.s32 	%p53, %r65, 0;
	setp.ge.s32 	%p54, %r65, %r183;
	or.pred  	%p55, %p53, %p54;
	@%p55 bra 	$L__BB0_49;
	shl.b32 	%r314, %r65, 3;
	mov.u32 	%r315, shared_mem;
	add.s32 	%r316, %r315, %r314;
	ld.shared.f64 	%fd178, [%r316];
	add.f64 	%fd554, %fd554, %fd178;
$L__BB0_49:
	ld.global.nc.u32 	%r66, [%rd184+4];
	setp.lt.s32 	%p56, %r66, 0;
	setp.ge.s32 	%p57, %r66, %r183;
	or.pred  	%p58, %p56, %p57;
	@%p58 bra 	$L__BB0_51;
	shl.b32 	%r317, %r66, 3;
	mov.u32 	%r318, shared_mem;
	add.s32 	%r319, %r318, %r317;
	ld.shared.f64 	%fd179, [%r319];
	add.f64 	%fd554, %fd554, %fd179;
$L__BB0_51:
	ld.global.nc.u32 	%r67, [%rd184+8];
	setp.lt.s32 	%p59, %r67, 0;
	setp.ge.s32 	%p60, %r67, %r183;
	or.pred  	%p61, %p59, %p60;
	@%p61 bra 	$L__BB0_53;
	shl.b32 	%r320, %r67, 3;
	mov.u32 	%r321, shared_mem;
	add.s32 	%r322, %r321, %r320;
	ld.shared.f64 	%fd180, [%r322];
	add.f64 	%fd554, %fd554, %fd180;
$L__BB0_53:
	ld.global.nc.u32 	%r68, [%rd184+12];
	setp.lt.s32 	%p62, %r68, 0;
	setp.ge.s32 	%p63, %r68, %r183;
	or.pred  	%p64, %p62, %p63;
	@%p64 bra 	$L__BB0_55;
	shl.b32 	%r323, %r68, 3;
	mov.u32 	%r324, shared_mem;
	add.s32 	%r325, %r324, %r323;
	ld.shared.f64 	%fd181, [%r325];
	add.f64 	%fd554, %fd554, %fd181;
$L__BB0_55:
	add.s32 	%r819, %r819, 8;
	add.s64 	%rd184, %rd184, 32;
	setp.ne.s32 	%p65, %r819, 0;
	mov.u32 	%r821, %r46;
	@%p65 bra 	$L__BB0_39;
$L__BB0_56:
	setp.eq.s32 	%p66, %r41, 0;
	@%p66 bra 	$L__BB0_77;
	add.s32 	%r326, %r41, -1;
	setp.lt.u32 	%p67, %r326, 3;
	@%p67 bra 	$L__BB0_67;
	add.s32 	%r327, %r821, %r59;
	mul.wide.u32 	%rd68, %r327, 4;
	add.s64 	%rd69, %rd2, %rd68;
	ld.global.nc.u32 	%r71, [%rd69];
	setp.lt.s32 	%p68, %r71, 0;
	setp.ge.s32 	%p69, %r71, %r183;
	or.pred  	%p70, %p68, %p69;
	@%p70 bra 	$L__BB0_60;
	shl.b32 	%r328, %r71, 3;
	mov.u32 	%r329, shared_mem;
	add.s32 	%r330, %r329, %r328;
	ld.shared.f64 	%fd183, [%r330];
	add.f64 	%fd554, %fd554, %fd183;
$L__BB0_60:
	cvt.u64.u32 	%rd70, %r59;
	cvt.u64.u32 	%rd71, %r821;
	add.s64 	%rd72, %rd71, %rd70;
	shl.b64 	%rd73, %rd72, 2;
	add.s64 	%rd18, %rd2, %rd73;
	ld.global.nc.u32 	%r72, [%rd18+4];
	setp.lt.s32 	%p71, %r72, 0;
	setp.ge.s32 	%p72, %r72, %r183;
	or.pred  	%p73, %p71, %p72;
	@%p73 bra 	$L__BB0_62;
	shl.b32 	%r331, %r72, 3;
	mov.u32 	%r332, shared_mem;
	add.s32 	%r333, %r332, %r331;
	ld.shared.f64 	%fd184, [%r333];
	add.f64 	%fd554, %fd554, %fd184;
$L__BB0_62:
	ld.global.nc.u32 	%r73, [%rd18+8];
	setp.lt.s32 	%p74, %r73, 0;
	setp.ge.s32 	%p75, %r73, %r183;
	or.pred  	%p76, %p74, %p75;
	@%p76 bra 	$L__BB0_64;
	shl.b32 	%r334, %r73, 3;
	mov.u32 	%r335, shared_mem;
	add.s32 	%r336, %r335, %r334;
	ld.shared.f64 	%fd185, [%r336];
	add.f64 	%fd554, %fd554, %fd185;
$L__BB0_64:
	ld.global.nc.u32 	%r74, [%rd18+12];
	setp.lt.s32 	%p77, %r74, 0;
	setp.ge.s32 	%p78, %r74, %r183;
	or.pred  	%p79, %p77, %p78;
	@%p79 bra 	$L__BB0_66;
	shl.b32 	%r337, %r74, 3;
	mov.u32 	%r338, shared_mem;
	add.s32 	%r339, %r338, %r337;
	ld.shared.f64 	%fd186, [%r339];
	add.f64 	%fd554, %fd554, %fd186;
$L__BB0_66:
	add.s32 	%r821, %r821, 4;
$L__BB0_67:
	setp.eq.s32 	%p80, %r42, 0;
	@%p80 bra 	$L__BB0_77;
	setp.eq.s32 	%p81, %r42, 1;
	@%p81 bra 	$L__BB0_74;
	add.s32 	%r340, %r821, %r59;
	mul.wide.u32 	%rd74, %r340, 4;
	add.s64 	%rd75, %rd2, %rd74;
	ld.global.nc.u32 	%r77, [%rd75];
	setp.lt.s32 	%p82, %r77, 0;
	setp.ge.s32 	%p83, %r77, %r183;
	or.pred  	%p84, %p82, %p83;
	@%p84 bra 	$L__BB0_71;
	shl.b32 	%r341, %r77, 3;
	mov.u32 	%r342, shared_mem;
	add.s32 	%r343, %r342, %r341;
	ld.shared.f64 	%fd188, [%r343];
	add.f64 	%fd554, %fd554, %fd188;
$L__BB0_71:
	cvt.u64.u32 	%rd76, %r59;
	cvt.u64.u32 	%rd77, %r821;
	add.s64 	%rd78, %rd77, %rd76;
	shl.b64 	%rd79, %rd78, 2;
	add.s64 	%rd80, %rd2, %rd79;
	ld.global.nc.u32 	%r78, [%rd80+4];
	setp.lt.s32 	%p85, %r78, 0;
	setp.ge.s32 	%p86, %r78, %r183;
	or.pred  	%p87, %p85, %p86;
	@%p87 bra 	$L__BB0_73;
	shl.b32 	%r344, %r78, 3;
	mov.u32 	%r345, shared_mem;
	add.s32 	%r346, %r345, %r344;
	ld.shared.f64 	%fd189, [%r346];
	add.f64 	%fd554, %fd554, %fd189;
$L__BB0_73:
	add.s32 	%r821, %r821, 2;
$L__BB0_74:
	and.b32  	%r347, %r186, 1;
	setp.eq.b32 	%p88, %r347, 1;
	not.pred 	%p89, %p88;
	@%p89 bra 	$L__BB0_77;
	add.s32 	%r348, %r821, %r59;
	mul.wide.u32 	%rd81, %r348, 4;
	add.s64 	%rd82, %rd2, %rd81;
	ld.global.nc.u32 	%r81, [%rd82];
	setp.lt.s32 	%p90, %r81, 0;
	setp.ge.s32 	%p91, %r81, %r183;
	or.pred  	%p92, %p90, %p91;
	@%p92 bra 	$L__BB0_77;
	shl.b32 	%r349, %r81, 3;
	mov.u32 	%r350, shared_mem;
	add.s32 	%r351, %r350, %r349;
	ld.shared.f64 	%fd190, [%r351];
	add.f64 	%fd554, %fd554, %fd190;
$L__BB0_77:
	shl.b32 	%r352, %r818, 3;
	add.s32 	%r353, %r10, %r352;
	st.shared.f64 	[%r353], %fd554;
	add.s32 	%r818, %r818, %r2;
	setp.lt.s32 	%p93, %r818, %r184;
	@%p93 bra 	$L__BB0_78;
	bra.uni 	$L__BB0_86;
$L__BB0_78:
	setp.lt.u32 	%p40, %r186, 8;
	mul.lo.s32 	%r59, %r818, %r186;
	mov.f64 	%fd554, 0d0000000000000000;
	mov.b32 	%r821, 0;
	@%p40 bra 	$L__BB0_56;
	and.b32  	%r301, %r186, 2147483640;
	neg.s32 	%r819, %r301;
	mul.wide.u32 	%rd66, %r59, 4;
	add.s64 	%rd67, %rd2, %rd66;
	add.s64 	%rd184, %rd67, 16;
	mov.f64 	%fd554, 0d0000000000000000;
	bra.uni 	$L__BB0_39;
$L__BB0_80:
	setp.eq.s32 	%p34, %r43, 0;
	mov.u32 	%r823, %r1;
	@%p34 bra 	$L__BB0_84;
	setp.eq.s32 	%p35, %r43, 1;
	shl.b32 	%r286, %r1, 3;
	add.s32 	%r287, %r10, %r286;
	mov.b64 	%rd62, 0;
	st.shared.u64 	[%r287], %rd62;
	mov.u32 	%r823, %r37;
	@%p35 bra 	$L__BB0_84;
	setp.eq.s32 	%p36, %r43, 2;
	shl.b32 	%r290, %r2, 3;
	add.s32 	%r84, %r287, %r290;
	mov.b64 	%rd63, 0;
	st.shared.u64 	[%r84], %rd63;
	mov.u32 	%r823, %r44;
	@%p36 bra 	$L__BB0_84;
	add.s32 	%r292, %r84, %r290;
	mov.b64 	%rd64, 0;
	st.shared.u64 	[%r292], %rd64;
	mov.u32 	%r823, %r45;
$L__BB0_84:
	setp.lt.u32 	%p37, %r38, 3;
	@%p37 bra 	$L__BB0_86;
$L__BB0_85:
	shl.b32 	%r293, %r823, 3;
	add.s32 	%r294, %r10, %r293;
	mov.b64 	%rd65, 0;
	st.shared.u64 	[%r294], %rd65;
	shl.b32 	%r295, %r2, 3;
	add.s32 	%r296, %r294, %r295;
	st.shared.u64 	[%r296], %rd65;
	add.s32 	%r297, %r296, %r295;
	st.shared.u64 	[%r297], %rd65;
	add.s32 	%r298, %r297, %r295;
	st.shared.u64 	[%r298], %rd65;
	shl.b32 	%r299, %r2, 2;
	add.s32 	%r823, %r299, %r823;
	setp.lt.s32 	%p38, %r823, %r184;
	@%p38 bra 	$L__BB0_85;
$L__BB0_86:
	setp.ne.s16 	%p100, %rs1, 0;
	setp.eq.s32 	%p101, %r1, 0;
	bar.sync 	0;
	setp.lt.u32 	%p102, %r814, 5;
	and.pred  	%p1, %p100, %p102;
	and.pred  	%p2, %p101, %p1;
	not.pred 	%p103, %p2;
	@%p103 bra 	$L__BB0_88;
	st.local.u32 	[%rd7], %r814;
	mov.u64 	%rd91, $str$6;
	cvta.global.u64 	%rd92, %rd91;
	add.u64 	%rd93, %SP, 0;
	{ // callseq 6, 0
	.param .b64 param0;
	st.param.b64 	[param0], %rd92;
	.param .b64 param1;
	st.param.b64 	[param1], %rd93;
	.param .b32 retval0;
	call.uni (retval0), 
	vprintf, 
	(
	param0, 
	param1
	);
	ld.param.b32 	%r385, [retval0];
	} // callseq 6
	ld.shared.f64 	%fd204, [%r10];
	ld.shared.f64 	%fd205, [%r10+8];
	ld.shared.f64 	%fd206, [%r10+16];
	st.local.f64 	[%rd7], %fd204;
	st.local.f64 	[%rd7+8], %fd205;
	st.local.f64 	[%rd7+16], %fd206;
	mov.u64 	%rd94, $str$7;
	cvta.global.u64 	%rd95, %rd94;
	{ // callseq 7, 0
	.param .b64 param0;
	st.param.b64 	[param0], %rd95;
	.param .b64 param1;
	st.param.b64 	[param1], %rd93;
	.param .b32 retval0;
	call.uni (retval0), 
	vprintf, 
	(
	param0, 
	param1
	);
	ld.param.b32 	%r387, [retval0];
	} // callseq 7
	ld.global.nc.u32 	%r389, [%rd6];
	shl.b32 	%r390, %r389, 3;
	mov.u32 	%r391, shared_mem;
	add.s32 	%r392, %r391, %r390;
	ld.shared.f64 	%fd207, [%r392];
	ld.global.nc.u32 	%r393, [%rd6+4];
	shl.b32 	%r394, %r393, 3;
	add.s32 	%r395, %r391, %r394;
	ld.shared.f64 	%fd208, [%r395];
	ld.global.nc.u32 	%r396, [%rd6+8];
	shl.b32 	%r397, %r396, 3;
	add.s32 	%r398, %r391, %r397;
	ld.shared.f64 	%fd209, [%r398];
	st.local.f64 	[%rd7], %fd207;
	st.local.f64 	[%rd7+8], %fd208;
	st.local.f64 	[%rd7+16], %fd209;
	mov.u64 	%rd96, $str$8;
	cvta.global.u64 	%rd97, %rd96;
	{ // callseq 8, 0
	.param .b64 param0;
	st.param.b64 	[param0], %rd97;
	.param .b64 param1;
	st.param.b64 	[param1], %rd93;
	.param .b32 retval0;
	call.uni (retval0), 
	vprintf, 
	(
	param0, 
	param1
	);
	ld.param.b32 	%r399, [retval0];
	} // callseq 8
$L__BB0_88:
	@%p32 bra 	$L__BB0_143;
	setp.eq.s32 	%p105, %r43, 0;
	mov.u32 	%r825, %r1;
	@%p105 bra 	$L__BB0_113;
	setp.eq.s16 	%p106, %rs1, 0;
	ld.global.nc.u32 	%r88, [%rd8];
	@%p106 bra 	$L__BB0_92;
	setp.lt.s32 	%p107, %r88, 0;
	setp.ge.s32 	%p108, %r88, %r183;
	or.pred  	%p109, %p107, %p108;
	@%p109 bra 	$L__BB0_97;
$L__BB0_92:
	shl.b32 	%r401, %r88, 3;
	mov.u32 	%r402, shared_mem;
	add.s32 	%r403, %r402, %r401;
	ld.shared.f64 	%fd49, [%r403];
	shl.b32 	%r404, %r1, 3;
	add.s32 	%r405, %r10, %r404;
	ld.shared.f64 	%fd50, [%r405];
	setp.eq.s32 	%p110, %r187, 4;
	@%p110 bra 	$L__BB0_95;
	setp.ne.s32 	%p111, %r187, 6;
	@%p111 bra 	$L__BB0_96;
	fma.rn.f64 	%fd211, %fd49, 0dC018000000000000, %fd50;
	add.f64 	%fd212, %fd211, %fd211;
	div.rn.f64 	%fd589, %fd212, 0d4008000000000000;
	bra.uni 	$L__BB0_96;
$L__BB0_95:
	fma.rn.f64 	%fd589, %fd49, 0dC010000000000000, %fd50;
$L__BB0_96:
	shl.b32 	%r406, %r88, 3;
	add.s32 	%r407, %r20, %r406;
	st.shared.f64 	[%r407], %fd589;
$L__BB0_97:
	setp.eq.s32 	%p112, %r43, 1;
	mov.u32 	%r825, %r37;
	@%p112 bra 	$L__BB0_113;
	shl.b32 	%r408, %r1, 3;
	add.s32 	%r409, %r10, %r408;
	shl.b32 	%r410, %r2, 3;
	add.s32 	%r89, %r409, %r410;
	setp.eq.s16 	%p113, %rs1, 0;
	ld.global.nc.u32 	%r90, [%rd9];
	@%p113 bra 	$L__BB0_100;
	setp.lt.s32 	%p114, %r90, 0;
	setp.ge.s32 	%p115, %r90, %r183;
	or.pred  	%p116, %p114, %p115;
	@%p116 bra 	$L__BB0_105;
$L__BB0_100:
	shl.b32 	%r411, %r90, 3;
	mov.u32 	%r412, shared_mem;
	add.s32 	%r413, %r412, %r411;
	ld.shared.f64 	%fd55, [%r413];
	ld.shared.f64 	%fd56, [%r89];
	setp.eq.s32 	%p117, %r187, 4;
	@%p117 bra 	$L__BB0_103;
	setp.ne.s32 	%p118, %r187, 6;
	@%p118 bra 	$L__BB0_104;
	fma.rn.f64 	%fd213, %fd55, 0dC018000000000000, %fd56;
	add.f64 	%fd214, %fd213, %fd213;
	div.rn.f64 	%fd589, %fd214, 0d4008000000000000;
	bra.uni 	$L__BB0_104;
$L__BB0_103:
	fma.rn.f64 	%fd589, %fd55, 0dC010000000000000, %fd56;
$L__BB0_104:
	shl.b32 	%r414, %r90, 3;
	add.s32 	%r415, %r20, %r414;
	st.shared.f64 	[%r415], %fd589;
$L__BB0_105:
	setp.eq.s32 	%p119, %r43, 2;
	mov.u32 	%r825, %r44;
	@%p119 bra 	$L__BB0_113;
	setp.eq.s16 	%p120, %rs1, 0;
	ld.global.nc.u32 	%r91, [%rd10];
	@%p120 bra 	$L__BB0_108;
	setp.lt.s32 	%p121, %r91, 0;
	setp.ge.s32 	%p122, %r91, %r183;
	or.pred  	%p123, %p121, %p122;
	mov.u32 	%r825, %r45;
	@%p123 bra 	$L__BB0_113;
$L__BB0_108:
	shl.b32 	%r416, %r91, 3;
	mov.u32 	%r417, shared_mem;
	add.s32 	%r418, %r417, %r416;
	ld.shared.f64 	%fd61, [%r418];
	shl.b32 	%r419, %r2, 3;
	add.s32 	%r420, %r89, %r419;
	ld.shared.f64 	%fd62, [%r420];
	setp.eq.s32 	%p124, %r187, 4;
	@%p124 bra 	$L__BB0_111;
	setp.ne.s32 	%p125, %r187, 6;
	@%p125 bra 	$L__BB0_112;
	fma.rn.f64 	%fd215, %fd61, 0dC018000000000000, %fd62;
	add.f64 	%fd216, %fd215, %fd215;
	div.rn.f64 	%fd589, %fd216, 0d4008000000000000;
	bra.uni 	$L__BB0_112;
$L__BB0_111:
	fma.rn.f64 	%fd589, %fd61, 0dC010000000000000, %fd62;
$L__BB0_112:
	shl.b32 	%r421, %r91, 3;
	add.s32 	%r422, %r20, %r421;
	st.shared.f64 	[%r422], %fd589;
	mov.u32 	%r825, %r45;
$L__BB0_113:
	setp.lt.u32 	%p126, %r38, 3;
	@%p126 bra 	$L__BB0_143;
$L__BB0_114:
	setp.eq.s16 	%p127, %rs1, 0;
	mul.wide.u32 	%rd98, %r825, 4;
	add.s64 	%rd99, %rd6, %rd98;
	ld.global.nc.u32 	%r94, [%rd99];
	@%p127 bra 	$L__BB0_116;
	setp.lt.s32 	%p128, %r94, 0;
	setp.ge.s32 	%p129, %r94, %r183;
	or.pred  	%p130, %p128, %p129;
	@%p130 bra 	$L__BB0_121;
$L__BB0_116:
	shl.b32 	%r423, %r94, 3;
	mov.u32 	%r424, shared_mem;
	add.s32 	%r425, %r424, %r423;
	ld.shared.f64 	%fd69, [%r425];
	shl.b32 	%r426, %r825, 3;
	add.s32 	%r427, %r10, %r426;
	ld.shared.f64 	%fd70, [%r427];
	setp.eq.s32 	%p131, %r187, 6;
	@%p131 bra 	$L__BB0_119;
	setp.ne.s32 	%p132, %r187, 4;
	@%p132 bra 	$L__BB0_120;
	fma.rn.f64 	%fd589, %fd69, 0dC010000000000000, %fd70;
	bra.uni 	$L__BB0_120;
$L__BB0_119:
	fma.rn.f64 	%fd217, %fd69, 0dC018000000000000, %fd70;
	add.f64 	%fd218, %fd217, %fd217;
	div.rn.f64 	%fd589, %fd218, 0d4008000000000000;
$L__BB0_120:
	shl.b32 	%r428, %r94, 3;
	add.s32 	%r429, %r20, %r428;
	st.shared.f64 	[%r429], %fd589;
$L__BB0_121:
	setp.eq.s16 	%p133, %rs1, 0;
	add.s32 	%r95, %r825, %r2;
	mul.wide.u32 	%rd100, %r95, 4;
	add.s64 	%rd101, %rd6, %rd100;
	ld.global.nc.u32 	%r96, [%rd101];
	@%p133 bra 	$L__BB0_123;
	setp.lt.s32 	%p134, %r96, 0;
	setp.ge.s32 	%p135, %r96, %r183;
	or.pred  	%p136, %p134, %p135;
	@%p136 bra 	$L__BB0_128;
$L__BB0_123:
	shl.b32 	%r430, %r96, 3;
	mov.u32 	%r431, shared_mem;
	add.s32 	%r432, %r431, %r430;
	ld.shared.f64 	%fd75, [%r432];
	shl.b32 	%r433, %r95, 3;
	add.s32 	%r434, %r10, %r433;
	ld.shared.f64 	%fd76, [%r434];
	setp.eq.s32 	%p137, %r187, 4;
	@%p137 bra 	$L__BB0_126;
	setp.ne.s32 	%p138, %r187, 6;
	@%p138 bra 	$L__BB0_127;
	fma.rn.f64 	%fd219, %fd75, 0dC018000000000000, %fd76;
	add.f64 	%fd220, %fd219, %fd219;
	div.rn.f64 	%fd589, %fd220, 0d4008000000000000;
	bra.uni 	$L__BB0_127;
$L__BB0_126:
	fma.rn.f64 	%fd589, %fd75, 0dC010000000000000, %fd76;
$L__BB0_127:
	shl.b32 	%r435, %r96, 3;
	add.s32 	%r436, %r20, %r435;
	st.shared.f64 	[%r436], %fd589;
$L__BB0_128:
	setp.eq.s16 	%p139, %rs1, 0;
	add.s32 	%r97, %r95, %r2;
	mul.wide.u32 	%rd102, %r97, 4;
	add.s64 	%rd103, %rd6, %rd102;
	ld.global.nc.u32 	%r98, [%rd103];
	@%p139 bra 	$L__BB0_130;
	setp.lt.s32 	%p140, %r98, 0;
	setp.ge.s32 	%p141, %r98, %r183;
	or.pred  	%p142, %p140, %p141;
	@%p142 bra 	$L__BB0_135;
$L__BB0_130:
	shl.b32 	%r437, %r98, 3;
	mov.u32 	%r438, shared_mem;
	add.s32 	%r439, %r438, %r437;
	ld.shared.f64 	%fd81, [%r439];
	shl.b32 	%r440, %r97, 3;
	add.s32 	%r441, %r10, %r440;
	ld.shared.f64 	%fd82, [%r441];
	setp.eq.s32 	%p143, %r187, 4;
	@%p143 bra 	$L__BB0_133;
	setp.ne.s32 	%p144, %r187, 6;
	@%p144 bra 	$L__BB0_134;
	fma.rn.f64 	%fd221, %fd81, 0dC018000000000000, %fd82;
	add.f64 	%fd222, %fd221, %fd221;
	div.rn.f64 	%fd589, %fd222, 0d4008000000000000;
	bra.uni 	$L__BB0_134;
$L__BB0_133:
	fma.rn.f64 	%fd589, %fd81, 0dC010000000000000, %fd82;
$L__BB0_134:
	shl.b32 	%r442, %r98, 3;
	add.s32 	%r443, %r20, %r442;
	st.shared.f64 	[%r443], %fd589;
$L__BB0_135:
	setp.eq.s16 	%p145, %rs1, 0;
	add.s32 	%r99, %r97, %r2;
	mul.wide.u32 	%rd104, %r99, 4;
	add.s64 	%rd105, %rd6, %rd104;
	ld.global.nc.u32 	%r100, [%rd105];
	@%p145 bra 	$L__BB0_137;
	setp.lt.s32 	%p146, %r100, 0;
	setp.ge.s32 	%p147, %r100, %r183;
	or.pred  	%p148, %p146, %p147;
	@%p148 bra 	$L__BB0_142;
$L__BB0_137:
	shl.b32 	%r444, %r100, 3;
	mov.u32 	%r445, shared_mem;
	add.s32 	%r446, %r445, %r444;
	ld.shared.f64 	%fd87, [%r446];
	shl.b32 	%r447, %r99, 3;
	add.s32 	%r448, %r10, %r447;
	ld.shared.f64 	%fd88, [%r448];
	setp.eq.s32 	%p149, %r187, 4;
	@%p149 bra 	$L__BB0_140;
	setp.ne.s32 	%p150, %r187, 6;
	@%p150 bra 	$L__BB0_141;
	fma.rn.f64 	%fd223, %fd87, 0dC018000000000000, %fd88;
	add.f64 	%fd224, %fd223, %fd223;
	div.rn.f64 	%fd589, %fd224, 0d4008000000000000;
	bra.uni 	$L__BB0_141;
$L__BB0_140:
	fma.rn.f64 	%fd589, %fd87, 0dC010000000000000, %fd88;
$L__BB0_141:
	shl.b32 	%r449, %r100, 3;
	add.s32 	%r450, %r20, %r449;
	st.shared.f64 	[%r450], %fd589;
$L__BB0_142:
	add.s32 	%r825, %r99, %r2;
	setp.lt.s32 	%p151, %r825, %r184;
	@%p151 bra 	$L__BB0_114;
$L__BB0_143:
	bar.sync 	0;
	@%p103 bra 	$L__BB0_145;
	ld.global.nc.u32 	%r451, [%rd6];
	shl.b32 	%r452, %r451, 3;
	add.s32 	%r453, %r20, %r452;
	ld.shared.f64 	%fd225, [%r453];
	ld.global.nc.u32 	%r454, [%rd6+4];
	shl.b32 	%r455, %r454, 3;
	add.s32 	%r456, %r20, %r455;
	ld.shared.f64 	%fd226, [%r456];
	ld.global.nc.u32 	%r457, [%rd6+8];
	shl.b32 	%r458, %r457, 3;
	add.s32 	%r459, %r20, %r458;
	ld.shared.f64 	%fd227, [%r459];
	st.local.f64 	[%rd7], %fd225;
	st.local.f64 	[%rd7+8], %fd226;
	st.local.f64 	[%rd7+16], %fd227;
	mov.u64 	%rd106, $str$9;
	cvta.global.u64 	%rd107, %rd106;
	add.u64 	%rd108, %SP, 0;
	{ // callseq 9, 0
	.param .b64 param0;
	st.param.b64 	[param0], %rd107;
	.param .b64 param1;
	st.param.b64 	[param1], %rd108;
	.param .b32 retval0;
	call.uni (retval0), 
	vprintf, 
	(
	param0, 
	param1
	);
	ld.param.b32 	%r460, [retval0];
	} // callseq 9
$L__BB0_145:
	@%p32 bra 	$L__BB0_163;
	setp.ne.s16 	%p154, %rs1, 0;
	@%p154 bra 	$L__BB0_153;
	setp.eq.s32 	%p181, %r43, 0;
	mov.u32 	%r827, %r1;
	@%p181 bra 	$L__BB0_151;
	setp.eq.s32 	%p182, %r43, 1;
	ld.global.nc.u32 	%r490, [%rd8];
	shl.b32 	%r491, %r490, 3;
	add.s32 	%r492, %r20, %r491;
	ld.shared.f64 	%fd256, [%r492];
	mov.u32 	%r493, shared_mem;
	add.s32 	%r494, %r493, %r491;
	ld.shared.f64 	%fd257, [%r494];
	fma.rn.f64 	%fd258, %fd157, %fd256, %fd257;
	max.f64 	%fd259, %fd258, 0d0000000000000000;
	st.shared.f64 	[%r494], %fd259;
	mov.u32 	%r827, %r37;
	@%p182 bra 	$L__BB0_151;
	setp.eq.s32 	%p183, %r43, 2;
	ld.global.nc.u32 	%r495, [%rd9];
	shl.b32 	%r496, %r495, 3;
	add.s32 	%r497, %r20, %r496;
	ld.shared.f64 	%fd260, [%r497];
	mov.u32 	%r498, shared_mem;
	add.s32 	%r499, %r498, %r496;
	ld.shared.f64 	%fd261, [%r499];
	fma.rn.f64 	%fd262, %fd157, %fd260, %fd261;
	max.f64 	%fd263, %fd262, 0d0000000000000000;
	st.shared.f64 	[%r499], %fd263;
	mov.u32 	%r827, %r44;
	@%p183 bra 	$L__BB0_151;
	ld.global.nc.u32 	%r500, [%rd10];
	shl.b32 	%r501, %r500, 3;
	add.s32 	%r502, %r20, %r501;
	ld.shared.f64 	%fd264, [%r502];
	mov.u32 	%r503, shared_mem;
	add.s32 	%r504, %r503, %r501;
	ld.shared.f64 	%fd265, [%r504];
	fma.rn.f64 	%fd266, %fd157, %fd264, %fd265;
	max.f64 	%fd267, %fd266, 0d0000000000000000;
	st.shared.f64 	[%r504], %fd267;
	mov.u32 	%r827, %r45;
$L__BB0_151:
	setp.lt.u32 	%p184, %r38, 3;
	@%p184 bra 	$L__BB0_163;
$L__BB0_152:
	mul.wide.u32 	%rd117, %r827, 4;
	add.s64 	%rd118, %rd6, %rd117;
	ld.global.nc.u32 	%r505, [%rd118];
	shl.b32 	%r506, %r505, 3;
	add.s32 	%r507, %r20, %r506;
	ld.shared.f64 	%fd268, [%r507];
	mov.u32 	%r508, shared_mem;
	add.s32 	%r509, %r508, %r506;
	ld.shared.f64 	%fd269, [%r509];
	fma.rn.f64 	%fd270, %fd157, %fd268, %fd269;
	max.f64 	%fd271, %fd270, 0d0000000000000000;
	st.shared.f64 	[%r509], %fd271;
	add.s32 	%r510, %r827, %r2;
	mul.wide.u32 	%rd119, %r510, 4;
	add.s64 	%rd120, %rd6, %rd119;
	ld.global.nc.u32 	%r511, [%rd120];
	shl.b32 	%r512, %r511, 3;
	add.s32 	%r513, %r20, %r512;
	ld.shared.f64 	%fd272, [%r513];
	add.s32 	%r514, %r508, %r512;
	ld.shared.f64 	%fd273, [%r514];
	fma.rn.f64 	%fd274, %fd157, %fd272, %fd273;
	max.f64 	%fd275, %fd274, 0d0000000000000000;
	st.shared.f64 	[%r514], %fd275;
	add.s32 	%r515, %r510, %r2;
	mul.wide.u32 	%rd121, %r515, 4;
	add.s64 	%rd122, %rd6, %rd121;
	ld.global.nc.u32 	%r516, [%rd122];
	shl.b32 	%r517, %r516, 3;
	add.s32 	%r518, %r20, %r517;
	ld.shared.f64 	%fd276, [%r518];
	add.s32 	%r519, %r508, %r517;
	ld.shared.f64 	%fd277, [%r519];
	fma.rn.f64 	%fd278, %fd157, %fd276, %fd277;
	max.f64 	%fd279, %fd278, 0d0000000000000000;
	st.shared.f64 	[%r519], %fd279;
	add.s32 	%r520, %r515, %r2;
	mul.wide.u32 	%rd123, %r520, 4;
	add.s64 	%rd124, %rd6, %rd123;
	ld.global.nc.u32 	%r521, [%rd124];
	shl.b32 	%r522, %r521, 3;
	add.s32 	%r523, %r20, %r522;
	ld.shared.f64 	%fd280, [%r523];
	add.s32 	%r524, %r508, %r522;
	ld.shared.f64 	%fd281, [%r524];
	fma.rn.f64 	%fd282, %fd157, %fd280, %fd281;
	max.f64 	%fd283, %fd282, 0d0000000000000000;
	st.shared.f64 	[%r524], %fd283;
	add.s32 	%r827, %r520, %r2;
	setp.lt.s32 	%p185, %r827, %r184;
	@%p185 bra 	$L__BB0_152;
	bra.uni 	$L__BB0_163;
$L__BB0_153:
	setp.eq.s32 	%p155, %r43, 0;
	mov.u32 	%r829, %r1;
	@%p155 bra 	$L__BB0_162;
	ld.global.nc.u32 	%r105, [%rd8];
	setp.lt.s32 	%p156, %r105, 0;
	setp.ge.s32 	%p157, %r105, %r183;
	or.pred  	%p158, %p156, %p157;
	@%p158 bra 	$L__BB0_156;
	shl.b32 	%r462, %r105, 3;
	add.s32 	%r463, %r20, %r462;
	ld.shared.f64 	%fd228, [%r463];
	mov.u32 	%r464, shared_mem;
	add.s32 	%r465, %r464, %r462;
	ld.shared.f64 	%fd229, [%r465];
	fma.rn.f64 	%fd230, %fd157, %fd228, %fd229;
	max.f64 	%fd231, %fd230, 0d0000000000000000;
	st.shared.f64 	[%r465], %fd231;
$L__BB0_156:
	setp.eq.s32 	%p159, %r43, 1;
	mov.u32 	%r829, %r37;
	@%p159 bra 	$L__BB0_162;
	ld.global.nc.u32 	%r106, [%rd9];
	setp.lt.s32 	%p160, %r106, 0;
	setp.ge.s32 	%p161, %r106, %r183;
	or.pred  	%p162, %p160, %p161;
	@%p162 bra 	$L__BB0_159;
	shl.b32 	%r466, %r106, 3;
	add.s32 	%r467, %r20, %r466;
	ld.shared.f64 	%fd232, [%r467];
	mov.u32 	%r468, shared_mem;
	add.s32 	%r469, %r468, %r466;
	ld.shared.f64 	%fd233, [%r469];
	fma.rn.f64 	%fd234, %fd157, %fd232, %fd233;
	max.f64 	%fd235, %fd234, 0d0000000000000000;
	st.shared.f64 	[%r469], %fd235;
$L__BB0_159:
	setp.eq.s32 	%p163, %r43, 2;
	mov.u32 	%r829, %r44;
	@%p163 bra 	$L__BB0_162;
	ld.global.nc.u32 	%r107, [%rd10];
	setp.lt.s32 	%p164, %r107, 0;
	setp.ge.s32 	%p165, %r107, %r183;
	or.pred  	%p166, %p164, %p165;
	mov.u32 	%r829, %r45;
	@%p166 bra 	$L__BB0_162;
	shl.b32 	%r470, %r107, 3;
	add.s32 	%r471, %r20, %r470;
	ld.shared.f64 	%fd236, [%r471];
	mov.u32 	%r472, shared_mem;
	add.s32 	%r473, %r472, %r470;
	ld.shared.f64 	%fd237, [%r473];
	fma.rn.f64 	%fd238, %fd157, %fd236, %fd237;
	max.f64 	%fd239, %fd238, 0d0000000000000000;
	st.shared.f64 	[%r473], %fd239;
	mov.u32 	%r829, %r45;
$L__BB0_162:
	setp.lt.u32 	%p167, %r38, 3;
	@%p167 bra 	$L__BB0_163;
	bra.uni 	$L__BB0_197;
$L__BB0_163:
	setp.ge.s32 	%p186, %r1, %r185;
	@%p186 bra 	$L__BB0_190;
	@%p100 bra 	$L__BB0_171;
	setp.eq.s32 	%p249, %r48, 0;
	mov.u32 	%r830, %r1;
	@%p249 bra 	$L__BB0_169;
	setp.eq.s32 	%p250, %r48, 1;
	ld.global.nc.u32 	%r560, [%rd12];
	ld.global.nc.u32 	%r561, [%rd11];
	shl.b32 	%r562, %r560, 3;
	add.s32 	%r563, %r20, %r562;
	ld.shared.f64 	%fd312, [%r563];
	shl.b32 	%r564, %r561, 3;
	mov.u32 	%r565, shared_mem;
	add.s32 	%r566, %r565, %r564;
	ld.shared.f64 	%fd313, [%r566];
	fma.rn.f64 	%fd314, %fd157, %fd312, %fd313;
	max.f64 	%fd315, %fd314, 0d0000000000000000;
	st.shared.f64 	[%r566], %fd315;
	mov.u32 	%r830, %r37;
	@%p250 bra 	$L__BB0_169;
	setp.eq.s32 	%p251, %r48, 2;
	ld.global.nc.u32 	%r567, [%rd14];
	ld.global.nc.u32 	%r568, [%rd13];
	shl.b32 	%r569, %r567, 3;
	add.s32 	%r570, %r20, %r569;
	ld.shared.f64 	%fd316, [%r570];
	shl.b32 	%r571, %r568, 3;
	mov.u32 	%r572, shared_mem;
	add.s32 	%r573, %r572, %r571;
	ld.shared.f64 	%fd317, [%r573];
	fma.rn.f64 	%fd318, %fd157, %fd316, %fd317;
	max.f64 	%fd319, %fd318, 0d0000000000000000;
	st.shared.f64 	[%r573], %fd319;
	mov.u32 	%r830, %r44;
	@%p251 bra 	$L__BB0_169;
	mul.wide.s32 	%rd140, %r2, 4;
	add.s64 	%rd141, %rd14, %rd140;
	ld.global.nc.u32 	%r574, [%rd141];
	add.s64 	%rd142, %rd13, %rd140;
	ld.global.nc.u32 	%r575, [%rd142];
	shl.b32 	%r576, %r574, 3;
	add.s32 	%r577, %r20, %r576;
	ld.shared.f64 	%fd320, [%r577];
	shl.b32 	%r578, %r575, 3;
	mov.u32 	%r579, shared_mem;
	add.s32 	%r580, %r579, %r578;
	ld.shared.f64 	%fd321, [%r580];
	fma.rn.f64 	%fd322, %fd157, %fd320, %fd321;
	max.f64 	%fd323, %fd322, 0d0000000000000000;
	st.shared.f64 	[%r580], %fd323;
	mov.u32 	%r830, %r45;
$L__BB0_169:
	setp.lt.u32 	%p252, %r39, 3;
	@%p252 bra 	$L__BB0_190;
$L__BB0_170:
	mul.wide.u32 	%rd143, %r830, 4;
	add.s64 	%rd144, %rd5, %rd143;
	add.s64 	%rd145, %rd3, %rd143;
	ld.global.nc.u32 	%r581, [%rd145];
	ld.global.nc.u32 	%r582, [%rd144];
	shl.b32 	%r583, %r581, 3;
	add.s32 	%r584, %r20, %r583;
	ld.shared.f64 	%fd324, [%r584];
	shl.b32 	%r585, %r582, 3;
	mov.u32 	%r586, shared_mem;
	add.s32 	%r587, %r586, %r585;
	ld.shared.f64 	%fd325, [%r587];
	fma.rn.f64 	%fd326, %fd157, %fd324, %fd325;
	max.f64 	%fd327, %fd326, 0d0000000000000000;
	st.shared.f64 	[%r587], %fd327;
	add.s32 	%r588, %r830, %r2;
	mul.wide.u32 	%rd146, %r588, 4;
	add.s64 	%rd147, %rd5, %rd146;
	add.s64 	%rd148, %rd3, %rd146;
	ld.global.nc.u32 	%r589, [%rd148];
	ld.global.nc.u32 	%r590, [%rd147];
	shl.b32 	%r591, %r589, 3;
	add.s32 	%r592, %r20, %r591;
	ld.shared.f64 	%fd328, [%r592];
	shl.b32 	%r593, %r590, 3;
	add.s32 	%r594, %r586, %r593;
	ld.shared.f64 	%fd329, [%r594];
	fma.rn.f64 	%fd330, %fd157, %fd328, %fd329;
	max.f64 	%fd331, %fd330, 0d0000000000000000;
	st.shared.f64 	[%r594], %fd331;
	add.s32 	%r595, %r588, %r2;
	mul.wide.u32 	%rd149, %r595, 4;
	add.s64 	%rd150, %rd5, %rd149;
	add.s64 	%rd151, %rd3, %rd149;
	ld.global.nc.u32 	%r596, [%rd151];
	ld.global.nc.u32 	%r597, [%rd150];
	shl.b32 	%r598, %r596, 3;
	add.s32 	%r599, %r20, %r598;
	ld.shared.f64 	%fd332, [%r599];
	shl.b32 	%r600, %r597, 3;
	add.s32 	%r601, %r586, %r600;
	ld.shared.f64 	%fd333, [%r601];
	fma.rn.f64 	%fd334, %fd157, %fd332, %fd333;
	max.f64 	%fd335, %fd334, 0d0000000000000000;
	st.shared.f64 	[%r601], %fd335;
	add.s32 	%r602, %r595, %r2;
	mul.wide.u32 	%rd152, %r602, 4;
	add.s64 	%rd153, %rd5, %rd152;
	add.s64 	%rd154, %rd3, %rd152;
	ld.global.nc.u32 	%r603, [%rd154];
	ld.global.nc.u32 	%r604, [%rd153];
	shl.b32 	%r605, %r603, 3;
	add.s32 	%r606, %r20, %r605;
	ld.shared.f64 	%fd336, [%r606];
	shl.b32 	%r607, %r604, 3;
	add.s32 	%r608, %r586, %r607;
	ld.shared.f64 	%fd337, [%r608];
	fma.rn.f64 	%fd338, %fd157, %fd336, %fd337;
	max.f64 	%fd339, %fd338, 0d0000000000000000;
	st.shared.f64 	[%r608], %fd339;
	add.s32 	%r830, %r602, %r2;
	setp.lt.s32 	%p253, %r830, %r185;
	@%p253 bra 	$L__BB0_170;
	bra.uni 	$L__BB0_190;
$L__BB0_171:
	setp.eq.s32 	%p188, %r48, 0;
	mov.u32 	%r832, %r1;
	@%p188 bra 	$L__BB0_180;
	ld.global.nc.u32 	%r112, [%rd11];
	ld.global.nc.u32 	%r113, [%rd12];
	setp.lt.s32 	%p189, %r112, 0;
	setp.ge.s32 	%p190, %r112, %r183;
	or.pred  	%p191, %p189, %p190;
	setp.lt.s32 	%p192, %r113, 0;
	setp.ge.s32 	%p193, %r113, %r183;
	or.pred  	%p194, %p192, %p193;
	or.pred  	%p196, %p191, %p194;
	@%p196 bra 	$L__BB0_174;
	shl.b32 	%r525, %r113, 3;
	add.s32 	%r526, %r20, %r525;
	ld.shared.f64 	%fd284, [%r526];
	shl.b32 	%r527, %r112, 3;
	mov.u32 	%r528, shared_mem;
	add.s32 	%r529, %r528, %r527;
	ld.shared.f64 	%fd285, [%r529];
	fma.rn.f64 	%fd286, %fd157, %fd284, %fd285;
	max.f64 	%fd287, %fd286, 0d0000000000000000;
	st.shared.f64 	[%r529], %fd287;
$L__BB0_174:
	setp.eq.s32 	%p197, %r48, 1;
	mov.u32 	%r832, %r37;
	@%p197 bra 	$L__BB0_180;
	ld.global.nc.u32 	%r114, [%rd13];
	ld.global.nc.u32 	%r115, [%rd14];
	setp.lt.s32 	%p198, %r114, 0;
	setp.ge.s32 	%p199, %r114, %r183;
	or.pred  	%p200, %p198, %p199;
	setp.lt.s32 	%p201, %r115, 0;
	setp.ge.s32 	%p202, %r115, %r183;
	or.pred  	%p203, %p201, %p202;
	or.pred  	%p205, %p200, %p203;
	@%p205 bra 	$L__BB0_177;
	shl.b32 	%r530, %r115, 3;
	add.s32 	%r531, %r20, %r530;
	ld.shared.f64 	%fd288, [%r531];
	shl.b32 	%r532, %r114, 3;
	mov.u32 	%r533, shared_mem;
	add.s32 	%r534, %r533, %r532;
	ld.shared.f64 	%fd289, [%r534];
	fma.rn.f64 	%fd290, %fd157, %fd288, %fd289;
	max.f64 	%fd291, %fd290, 0d0000000000000000;
	st.shared.f64 	[%r534], %fd291;
$L__BB0_177:
	setp.eq.s32 	%p206, %r48, 2;
	mov.u32 	%r832, %r44;
	@%p206 bra 	$L__BB0_180;
	mul.wide.s32 	%rd125, %r2, 4;
	add.s64 	%rd126, %rd13, %rd125;
	ld.global.nc.u32 	%r116, [%rd126];
	add.s64 	%rd127, %rd14, %rd125;
	ld.global.nc.u32 	%r117, [%rd127];
	setp.lt.s32 	%p207, %r116, 0;
	setp.ge.s32 	%p208, %r116, %r183;
	or.pred  	%p209, %p207, %p208;
	setp.lt.s32 	%p210, %r117, 0;
	setp.ge.s32 	%p211, %r117, %r183;
	or.pred  	%p212, %p210, %p211;
	or.pred  	%p214, %p209, %p212;
	mov.u32 	%r832, %r45;
	@%p214 bra 	$L__BB0_180;
	shl.b32 	%r535, %r117, 3;
	add.s32 	%r536, %r20, %r535;
	ld.shared.f64 	%fd292, [%r536];
	shl.b32 	%r537, %r116, 3;
	mov.u32 	%r538, shared_mem;
	add.s32 	%r539, %r538, %r537;
	ld.shared.f64 	%fd293, [%r539];
	fma.rn.f64 	%fd294, %fd157, %fd292, %fd293;
	max.f64 	%fd295, %fd294, 0d0000000000000000;
	st.shared.f64 	[%r539], %fd295;
	mov.u32 	%r832, %r45;
$L__BB0_180:
	setp.lt.u32 	%p215, %r39, 3;
	@%p215 bra 	$L__BB0_190;
$L__BB0_181:
	mul.wide.u32 	%rd128, %r832, 4;
	add.s64 	%rd129, %rd5, %rd128;
	ld.global.nc.u32 	%r129, [%rd129];
	add.s64 	%rd130, %rd3, %rd128;
	ld.global.nc.u32 	%r130, [%rd130];
	setp.lt.s32 	%p216, %r129, 0;
	setp.ge.s32 	%p217, %r129, %r183;
	or.pred  	%p218, %p216, %p217;
	setp.lt.s32 	%p219, %r130, 0;
	setp.ge.s32 	%p220, %r130, %r183;
	or.pred  	%p221, %p219, %p220;
	or.pred  	%p223, %p218, %p221;
	@%p223 bra 	$L__BB0_183;
	shl.b32 	%r540, %r130, 3;
	add.s32 	%r541, %r20, %r540;
	ld.shared.f64 	%fd296, [%r541];
	shl.b32 	%r542, %r129, 3;
	mov.u32 	%r543, shared_mem;
	add.s32 	%r544, %r543, %r542;
	ld.shared.f64 	%fd297, [%r544];
	fma.rn.f64 	%fd298, %fd157, %fd296, %fd297;
	max.f64 	%fd299, %fd298, 0d0000000000000000;
	st.shared.f64 	[%r544], %fd299;
$L__BB0_183:
	add.s32 	%r131, %r832, %r2;
	mul.wide.u32 	%rd131, %r131, 4;
	add.s64 	%rd132, %rd5, %rd131;
	ld.global.nc.u32 	%r132, [%rd132];
	add.s64 	%rd133, %rd3, %rd131;
	ld.global.nc.u32 	%r133, [%rd133];
	setp.lt.s32 	%p224, %r132, 0;
	setp.ge.s32 	%p225, %r132, %r183;
	or.pred  	%p226, %p224, %p225;
	setp.lt.s32 	%p227, %r133, 0;
	setp.ge.s32 	%p228, %r133, %r183;
	or.pred  	%p229, %p227, %p228;
	or.pred  	%p231, %p226, %p229;
	@%p231 bra 	$L__BB0_185;
	shl.b32 	%r545, %r133, 3;
	add.s32 	%r546, %r20, %r545;
	ld.shared.f64 	%fd300, [%r546];
	shl.b32 	%r547, %r132, 3;
	mov.u32 	%r548, shared_mem;
	add.s32 	%r549, %r548, %r547;
	ld.shared.f64 	%fd301, [%r549];
	fma.rn.f64 	%fd302, %fd157, %fd300, %fd301;
	max.f64 	%fd303, %fd302, 0d0000000000000000;
	st.shared.f64 	[%r549], %fd303;
$L__BB0_185:
	add.s32 	%r134, %r131, %r2;
	mul.wide.u32 	%rd134, %r134, 4;
	add.s64 	%rd135, %rd5, %rd134;
	ld.global.nc.u32 	%r135, [%rd135];
	add.s64 	%rd136, %rd3, %rd134;
	ld.global.nc.u32 	%r136, [%rd136];
	setp.lt.s32 	%p232, %r135, 0;
	setp.ge.s32 	%p233, %r135, %r183;
	or.pred  	%p234, %p232, %p233;
	setp.lt.s32 	%p235, %r136, 0;
	setp.ge.s32 	%p236, %r136, %r183;
	or.pred  	%p237, %p235, %p236;
	or.pred  	%p239, %p234, %p237;
	@%p239 bra 	$L__BB0_187;
	shl.b32 	%r550, %r136, 3;
	add.s32 	%r551, %r20, %r550;
	ld.shared.f64 	%fd304, [%r551];
	shl.b32 	%r552, %r135, 3;
	mov.u32 	%r553, shared_mem;
	add.s32 	%r554, %r553, %r552;
	ld.shared.f64 	%fd305, [%r554];
	fma.rn.f64 	%fd306, %fd157, %fd304, %fd305;
	max.f64 	%fd307, %fd306, 0d0000000000000000;
	st.shared.f64 	[%r554], %fd307;
$L__BB0_187:
	add.s32 	%r137, %r134, %r2;
	mul.wide.u32 	%rd137, %r137, 4;
	add.s64 	%rd138, %rd5, %rd137;
	ld.global.nc.u32 	%r138, [%rd138];
	add.s64 	%rd139, %rd3, %rd137;
	ld.global.nc.u32 	%r139, [%rd139];
	setp.lt.s32 	%p240, %r138, 0;
	setp.ge.s32 	%p241, %r138, %r183;
	or.pred  	%p242, %p240, %p241;
	setp.lt.s32 	%p243, %r139, 0;
	setp.ge.s32 	%p244, %r139, %r183;
	or.pred  	%p245, %p243, %p244;
	or.pred  	%p247, %p242, %p245;
	@%p247 bra 	$L__BB0_189;
	shl.b32 	%r555, %r139, 3;
	add.s32 	%r556, %r20, %r555;
	ld.shared.f64 	%fd308, [%r556];
	shl.b32 	%r557, %r138, 3;
	mov.u32 	%r558, shared_mem;
	add.s32 	%r559, %r558, %r557;
	ld.shared.f64 	%fd309, [%r559];
	fma.rn.f64 	%fd310, %fd157, %fd308, %fd309;
	max.f64 	%fd311, %fd310, 0d0000000000000000;
	st.shared.f64 	[%r559], %fd311;
$L__BB0_189:
	add.s32 	%r832, %r137, %r2;
	setp.lt.s32 	%p248, %r832, %r185;
	@%p248 bra 	$L__BB0_181;
$L__BB0_190:
	bar.sync 	0;
	not.pred 	%p254, %p1;
	@%p254 bra 	$L__BB0_206;
	setp.ne.s32 	%p256, %r1, 0;
	@%p256 bra 	$L__BB0_261;
	setp.lt.s32 	%p257, %r185, 1;
	ld.global.nc.u32 	%r609, [%rd6];
	shl.b32 	%r610, %r609, 3;
	mov.u32 	%r611, shared_mem;
	add.s32 	%r612, %r611, %r610;
	ld.shared.f64 	%fd340, [%r612];
	ld.global.nc.u32 	%r613, [%rd6+4];
	shl.b32 	%r614, %r613, 3;
	add.s32 	%r615, %r611, %r614;
	ld.shared.f64 	%fd341, [%r615];
	ld.global.nc.u32 	%r616, [%rd6+8];
	shl.b32 	%r617, %r616, 3;
	add.s32 	%r618, %r611, %r617;
	ld.shared.f64 	%fd342, [%r618];
	st.local.f64 	[%rd7], %fd340;
	st.local.f64 	[%rd7+8], %fd341;
	st.local.f64 	[%rd7+16], %fd342;
	mov.u64 	%rd155, $str$10;
	cvta.global.u64 	%rd156, %rd155;
	add.u64 	%rd157, %SP, 0;
	{ // callseq 10, 0
	.param .b64 param0;
	st.param.b64 	[param0], %rd156;
	.param .b64 param1;
	st.param.b64 	[param1], %rd157;
	.param .b32 retval0;
	call.uni (retval0), 
	vprintf, 
	(
	param0, 
	param1
	);
	ld.param.b32 	%r619, [retval0];
	} // callseq 10
	mov.f64 	%fd593, 0d0000000000000000;
	@%p257 bra 	$L__BB0_207;
	setp.eq.s32 	%p258, %r185, 1;
	ld.global.nc.u32 	%r621, [%rd5];
	shl.b32 	%r622, %r621, 3;
	mov.u32 	%r623, shared_mem;
	add.s32 	%r624, %r623, %r622;
	ld.shared.f64 	%fd94, [%r624];
	mov.f64 	%fd592, 0d0000000000000000;
	@%p258 bra 	$L__BB0_196;
	setp.lt.u32 	%p259, %r185, 3;
	ld.global.nc.u32 	%r625, [%rd5+4];
	shl.b32 	%r626, %r625, 3;
	mov.u32 	%r627, shared_mem;
	add.s32 	%r628, %r627, %r626;
	ld.shared.f64 	%fd592, [%r628];
	@%p259 bra 	$L__BB0_196;
	ld.global.nc.u32 	%r629, [%rd5+8];
	shl.b32 	%r630, %r629, 3;
	mov.u32 	%r631, shared_mem;
	add.s32 	%r632, %r631, %r630;
	ld.shared.f64 	%fd593, [%r632];
$L__BB0_196:
	st.local.f64 	[%rd7], %fd94;
	st.local.f64 	[%rd7+8], %fd592;
	st.local.f64 	[%rd7+16], %fd593;
	mov.u64 	%rd158, $str$11;
	cvta.global.u64 	%rd159, %rd158;
	add.u64 	%rd160, %SP, 0;
	{ // callseq 11, 0
	.param .b64 param0;
	st.param.b64 	[param0], %rd159;
	.param .b64 param1;
	st.param.b64 	[param1], %rd160;
	.param .b32 retval0;
	call.uni (retval0), 
	vprintf, 
	(
	param0, 
	param1
	);
	ld.param.b32 	%r633, [retval0];
	} // callseq 11
	bra.uni 	$L__BB0_207;
$L__BB0_197:
	mul.wide.u32 	%rd109, %r829, 4;
	add.s64 	%rd110, %rd6, %rd109;
	ld.global.nc.u32 	%r120, [%rd110];
	setp.lt.s32 	%p168, %r120, 0;
	setp.ge.s32 	%p169, %r120, %r183;
	or.pred  	%p170, %p168, %p169;
	@%p170 bra 	$L__BB0_199;
	shl.b32 	%r474, %r120, 3;
	add.s32 	%r475, %r20, %r474;
	ld.shared.f64 	%fd240, [%r475];
	mov.u32 	%r476, shared_mem;
	add.s32 	%r477, %r476, %r474;
	ld.shared.f64 	%fd241, [%r477];
	fma.rn.f64 	%fd242, %fd157, %fd240, %fd241;
	max.f64 	%fd243, %fd242, 0d0000000000000000;
	st.shared.f64 	[%r477], %fd243;
$L__BB0_199:
	add.s32 	%r121, %r829, %r2;
	mul.wide.u32 	%rd111, %r121, 4;
	add.s64 	%rd112, %rd6, %rd111;
	ld.global.nc.u32 	%r122, [%rd112];
	setp.lt.s32 	%p171, %r122, 0;
	setp.ge.s32 	%p172, %r122, %r183;
	or.pred  	%p173, %p171, %p172;
	@%p173 bra 	$L__BB0_201;
	shl.b32 	%r478, %r122, 3;
	add.s32 	%r479, %r20, %r478;
	ld.shared.f64 	%fd244, [%r479];
	mov.u32 	%r480, shared_mem;
	add.s32 	%r481, %r480, %r478;
	ld.shared.f64 	%fd245, [%r481];
	fma.rn.f64 	%fd246, %fd157, %fd244, %fd245;
	max.f64 	%fd247, %fd246, 0d0000000000000000;
	st.shared.f64 	[%r481], %fd247;
$L__BB0_201:
	add.s32 	%r123, %r121, %r2;
	mul.wide.u32 	%rd113, %r123, 4;
	add.s64 	%rd114, %rd6, %rd113;
	ld.global.nc.u32 	%r124, [%rd114];
	setp.lt.s32 	%p174, %r124, 0;
	setp.ge.s32 	%p175, %r124, %r183;
	or.pred  	%p176, %p174, %p175;
	@%p176 bra 	$L__BB0_203;
	shl.b32 	%r482, %r124, 3;
	add.s32 	%r483, %r20, %r482;
	ld.shared.f64 	%fd248, [%r483];
	mov.u32 	%r484, shared_mem;
	add.s32 	%r485, %r484, %r482;
	ld.shared.f64 	%fd249, [%r485];
	fma.rn.f64 	%fd250, %fd157, %fd248, %fd249;
	max.f64 	%fd251, %fd250, 0d0000000000000000;
	st.shared.f64 	[%r485], %fd251;
$L__BB0_203:
	add.s32 	%r125, %r123, %r2;
	mul.wide.u32 	%rd115, %r125, 4;
	add.s64 	%rd116, %rd6, %rd115;
	ld.global.nc.u32 	%r126, [%rd116];
	setp.lt.s32 	%p177, %r126, 0;
	setp.ge.s32 	%p178, %r126, %r183;
	or.pred  	%p179, %p177, %p178;
	@%p179 bra 	$L__BB0_205;
	shl.b32 	%r486, %r126, 3;
	add.s32 	%r487, %r20, %r486;
	ld.shared.f64 	%fd252, [%r487];
	mov.u32 	%r488, shared_mem;
	add.s32 	%r489, %r488, %r486;
	ld.shared.f64 	%fd253, [%r489];
	fma.rn.f64 	%fd254, %fd157, %fd252, %fd253;
	max.f64 	%fd255, %fd254, 0d0000000000000000;
	st.shared.f64 	[%r489], %fd255;
$L__BB0_205:
	add.s32 	%r829, %r125, %r2;
	setp.lt.s32 	%p180, %r829, %r184;
	@%p180 bra 	$L__BB0_197;
	bra.uni 	$L__BB0_163;
$L__BB0_206:
	setp.ne.s32 	%p255, %r1, 0;
	@%p255 bra 	$L__BB0_261;
$L__BB0_207:
	setp.lt.s32 	%p260, %r184, 1;
	mov.f64 	%fd601, 0d0000000000000000;
	@%p260 bra 	$L__BB0_221;
	setp.lt.u32 	%p261, %r184, 16;
	mov.f64 	%fd601, 0d0000000000000000;
	mov.b32 	%r837, 0;
	@%p261 bra 	$L__BB0_211;
	mov.f64 	%fd601, 0d0000000000000000;
	mov.b32 	%r835, 0;
$L__BB0_210:
	.pragma "nounroll";
	mul.wide.u32 	%rd161, %r835, 4;
	add.s64 	%rd162, %rd6, %rd161;
	ld.global.nc.u32 	%r637, [%rd162];
	shl.b32 	%r638, %r637, 3;
	mov.u32 	%r639, shared_mem;
	add.s32 	%r640, %r639, %r638;
	ld.shared.f64 	%fd349, [%r640];
	setp.gt.f64 	%p262, %fd349, 0d0000000000000000;
	add.f64 	%fd350, %fd601, %fd349;
	selp.f64 	%fd351, %fd350, %fd601, %p262;
	ld.global.nc.u32 	%r641, [%rd162+4];
	shl.b32 	%r642, %r641, 3;
	add.s32 	%r643, %r639, %r642;
	ld.shared.f64 	%fd352, [%r643];
	setp.gt.f64 	%p263, %fd352, 0d0000000000000000;
	add.f64 	%fd353, %fd351, %fd352;
	selp.f64 	%fd354, %fd353, %fd351, %p263;
	ld.global.nc.u32 	%r644, [%rd162+8];
	shl.b32 	%r645, %r644, 3;
	add.s32 	%r646, %r639, %r645;
	ld.shared.f64 	%fd355, [%r646];
	setp.gt.f64 	%p264, %fd355, 0d0000000000000000;
	add.f64 	%fd356, %fd354, %fd355;
	selp.f64 	%fd357, %fd356, %fd354, %p264;
	ld.global.nc.u32 	%r647, [%rd162+12];
	shl.b32 	%r648, %r647, 3;
	add.s32 	%r649, %r639, %r648;
	ld.shared.f64 	%fd358, [%r649];
	setp.gt.f64 	%p265, %fd358, 0d0000000000000000;
	add.f64 	%fd359, %fd357, %fd358;
	selp.f64 	%fd360, %fd359, %fd357, %p265;
	ld.global.nc.u32 	%r650, [%rd162+16];
	shl.b32 	%r651, %r650, 3;
	add.s32 	%r652, %r639, %r651;
	ld.shared.f64 	%fd361, [%r652];
	setp.gt.f64 	%p266, %fd361, 0d0000000000000000;
	add.f64 	%fd362, %fd360, %fd361;
	selp.f64 	%fd363, %fd362, %fd360, %p266;
	ld.global.nc.u32 	%r653, [%rd162+20];
	shl.b32 	%r654, %r653, 3;
	add.s32 	%r655, %r639, %r654;
	ld.shared.f64 	%fd364, [%r655];
	setp.gt.f64 	%p267, %fd364, 0d0000000000000000;
	add.f64 	%fd365, %fd363, %fd364;
	selp.f64 	%fd366, %fd365, %fd363, %p267;
	ld.global.nc.u32 	%r656, [%rd162+24];
	shl.b32 	%r657, %r656, 3;
	add.s32 	%r658, %r639, %r657;
	ld.shared.f64 	%fd367, [%r658];
	setp.gt.f64 	%p268, %fd367, 0d0000000000000000;
	add.f64 	%fd368, %fd366, %fd367;
	selp.f64 	%fd369, %fd368, %fd366, %p268;
	ld.global.nc.u32 	%r659, [%rd162+28];
	shl.b32 	%r660, %r659, 3;
	add.s32 	%r661, %r639, %r660;
	ld.shared.f64 	%fd370, [%r661];
	setp.gt.f64 	%p269, %fd370, 0d0000000000000000;
	add.f64 	%fd371, %fd369, %fd370;
	selp.f64 	%fd372, %fd371, %fd369, %p269;
	ld.global.nc.u32 	%r662, [%rd162+32];
	shl.b32 	%r663, %r662, 3;
	add.s32 	%r664, %r639, %r663;
	ld.shared.f64 	%fd373, [%r664];
	setp.gt.f64 	%p270, %fd373, 0d0000000000000000;
	add.f64 	%fd374, %fd372, %fd373;
	selp.f64 	%fd375, %fd374, %fd372, %p270;
	ld.global.nc.u32 	%r665, [%rd162+36];
	shl.b32 	%r666, %r665, 3;
	add.s32 	%r667, %r639, %r666;
	ld.shared.f64 	%fd376, [%r667];
	setp.gt.f64 	%p271, %fd376, 0d0000000000000000;
	add.f64 	%fd377, %fd375, %fd376;
	selp.f64 	%fd378, %fd377, %fd375, %p271;
	ld.global.nc.u32 	%r668, [%rd162+40];
	shl.b32 	%r669, %r668, 3;
	add.s32 	%r670, %r639, %r669;
	ld.shared.f64 	%fd379, [%r670];
	setp.gt.f64 	%p272, %fd379, 0d0000000000000000;
	add.f64 	%fd380, %fd378, %fd379;
	selp.f64 	%fd381, %fd380, %fd378, %p272;
	ld.global.nc.u32 	%r671, [%rd162+44];
	shl.b32 	%r672, %r671, 3;
	add.s32 	%r673, %r639, %r672;
	ld.shared.f64 	%fd382, [%r673];
	setp.gt.f64 	%p273, %fd382, 0d0000000000000000;
	add.f64 	%fd383, %fd381, %fd382;
	selp.f64 	%fd384, %fd383, %fd381, %p273;
	ld.global.nc.u32 	%r674, [%rd162+48];
	shl.b32 	%r675, %r674, 3;
	add.s32 	%r676, %r639, %r675;
	ld.shared.f64 	%fd385, [%r676];
	setp.gt.f64 	%p274, %fd385, 0d0000000000000000;
	add.f64 	%fd386, %fd384, %fd385;
	selp.f64 	%fd387, %fd386, %fd384, %p274;
	ld.global.nc.u32 	%r677, [%rd162+52];
	shl.b32 	%r678, %r677, 3;
	add.s32 	%r679, %r639, %r678;
	ld.shared.f64 	%fd388, [%r679];
	setp.gt.f64 	%p275, %fd388, 0d0000000000000000;
	add.f64 	%fd389, %fd387, %fd388;
	selp.f64 	%fd390, %fd389, %fd387, %p275;
	ld.global.nc.u32 	%r680, [%rd162+56];
	shl.b32 	%r681, %r680, 3;
	add.s32 	%r682, %r639, %r681;
	ld.shared.f64 	%fd391, [%r682];
	setp.gt.f64 	%p276, %fd391, 0d0000000000000000;
	add.f64 	%fd392, %fd390, %fd391;
	selp.f64 	%fd393, %fd392, %fd390, %p276;
	ld.global.nc.u32 	%r683, [%rd162+60];
	shl.b32 	%r684, %r683, 3;
	add.s32 	%r685, %r639, %r684;
	ld.shared.f64 	%fd394, [%r685];
	setp.gt.f64 	%p277, %fd394, 0d0000000000000000;
	add.f64 	%fd395, %fd393, %fd394;
	selp.f64 	%fd601, %fd395, %fd393, %p277;
	add.s32 	%r835, %r835, 16;
	and.b32  	%r837, %r184, 2147483632;
	setp.ne.s32 	%p278, %r835, %r837;
	@%p278 bra 	$L__BB0_210;
$L__BB0_211:
	setp.eq.s32 	%p279, %r40, 0;
	@%p279 bra 	$L__BB0_221;
	add.s32 	%r686, %r40, -1;
	setp.lt.u32 	%p280, %r686, 7;
	@%p280 bra 	$L__BB0_214;
	mul.wide.u32 	%rd163, %r837, 4;
	add.s64 	%rd164, %rd6, %rd163;
	ld.global.nc.u32 	%r687, [%rd164];
	shl.b32 	%r688, %r687, 3;
	mov.u32 	%r689, shared_mem;
	add.s32 	%r690, %r689, %r688;
	ld.shared.f64 	%fd397, [%r690];
	setp.gt.f64 	%p281, %fd397, 0d0000000000000000;
	add.f64 	%fd398, %fd601, %fd397;
	selp.f64 	%fd399, %fd398, %fd601, %p281;
	ld.global.nc.u32 	%r691, [%rd164+4];
	shl.b32 	%r692, %r691, 3;
	add.s32 	%r693, %r689, %r692;
	ld.shared.f64 	%fd400, [%r693];
	setp.gt.f64 	%p282, %fd400, 0d0000000000000000;
	add.f64 	%fd401, %fd399, %fd400;
	selp.f64 	%fd402, %fd401, %fd399, %p282;
	ld.global.nc.u32 	%r694, [%rd164+8];
	shl.b32 	%r695, %r694, 3;
	add.s32 	%r696, %r689, %r695;
	ld.shared.f64 	%fd403, [%r696];
	setp.gt.f64 	%p283, %fd403, 0d0000000000000000;
	add.f64 	%fd404, %fd402, %fd403;
	selp.f64 	%fd405, %fd404, %fd402, %p283;
	ld.global.nc.u32 	%r697, [%rd164+12];
	shl.b32 	%r698, %r697, 3;
	add.s32 	%r699, %r689, %r698;
	ld.shared.f64 	%fd406, [%r699];
	setp.gt.f64 	%p284, %fd406, 0d0000000000000000;
	add.f64 	%fd407, %fd405, %fd406;
	selp.f64 	%fd408, %fd407, %fd405, %p284;
	ld.global.nc.u32 	%r700, [%rd164+16];
	shl.b32 	%r701, %r700, 3;
	add.s32 	%r702, %r689, %r701;
	ld.shared.f64 	%fd409, [%r702];
	setp.gt.f64 	%p285, %fd409, 0d0000000000000000;
	add.f64 	%fd410, %fd408, %fd409;
	selp.f64 	%fd411, %fd410, %fd408, %p285;
	ld.global.nc.u32 	%r703, [%rd164+20];
	shl.b32 	%r704, %r703, 3;
	add.s32 	%r705, %r689, %r704;
	ld.shared.f64 	%fd412, [%r705];
	setp.gt.f64 	%p286, %fd412, 0d0000000000000000;
	add.f64 	%fd413, %fd411, %fd412;
	selp.f64 	%fd414, %fd413, %fd411, %p286;
	ld.global.nc.u32 	%r706, [%rd164+24];
	shl.b32 	%r707, %r706, 3;
	add.s32 	%r708, %r689, %r707;
	ld.shared.f64 	%fd415, [%r708];
	setp.gt.f64 	%p287, %fd415, 0d0000000000000000;
	add.f64 	%fd416, %fd414, %fd415;
	selp.f64 	%fd417, %fd416, %fd414, %p287;
	ld.global.nc.u32 	%r709, [%rd164+28];
	shl.b32 	%r710, %r709, 3;
	add.s32 	%r711, %r689, %r710;
	ld.shared.f64 	%fd418, [%r711];
	setp.gt.f64 	%p288, %fd418, 0d0000000000000000;
	add.f64 	%fd419, %fd417, %fd418;
	selp.f64 	%fd601, %fd419, %fd417, %p288;
	add.s32 	%r837, %r837, 8;
$L__BB0_214:
	and.b32  	%r147, %r184, 7;
	setp.eq.s32 	%p289, %r147, 0;
	@%p289 bra 	$L__BB0_221;
	add.s32 	%r712, %r147, -1;
	setp.lt.u32 	%p290, %r712, 3;
	@%p290 bra 	$L__BB0_217;
	mul.wide.u32 	%rd165, %r837, 4;
	add.s64 	%rd166, %rd6, %rd165;
	ld.global.nc.u32 	%r713, [%rd166];
	shl.b32 	%r714, %r713, 3;
	mov.u32 	%r715, shared_mem;
	add.s32 	%r716, %r715, %r714;
	ld.shared.f64 	%fd421, [%r716];
	setp.gt.f64 	%p291, %fd421, 0d0000000000000000;
	add.f64 	%fd422, %fd601, %fd421;
	selp.f64 	%fd423, %fd422, %fd601, %p291;
	ld.global.nc.u32 	%r717, [%rd166+4];
	shl.b32 	%r718, %r717, 3;
	add.s32 	%r719, %r715, %r718;
	ld.shared.f64 	%fd424, [%r719];
	setp.gt.f64 	%p292, %fd424, 0d0000000000000000;
	add.f64 	%fd425, %fd423, %fd424;
	selp.f64 	%fd426, %fd425, %fd423, %p292;
	ld.global.nc.u32 	%r720, [%rd166+8];
	shl.b32 	%r721, %r720, 3;
	add.s32 	%r722, %r715, %r721;
	ld.shared.f64 	%fd427, [%r722];
	setp.gt.f64 	%p293, %fd427, 0d0000000000000000;
	add.f64 	%fd428, %fd426, %fd427;
	selp.f64 	%fd429, %fd428, %fd426, %p293;
	ld.global.nc.u32 	%r723, [%rd166+12];
	shl.b32 	%r724, %r723, 3;
	add.s32 	%r725, %r715, %r724;
	ld.shared.f64 	%fd430, [%r725];
	setp.gt.f64 	%p294, %fd430, 0d0000000000000000;
	add.f64 	%fd431, %fd429, %fd430;
	selp.f64 	%fd601, %fd431, %fd429, %p294;
	add.s32 	%r837, %r837, 4;
$L__BB0_217:
	setp.eq.s32 	%p295, %r49, 0;
	@%p295 bra 	$L__BB0_221;
	setp.eq.s32 	%p296, %r49, 1;
	mul.wide.u32 	%rd167, %r837, 4;
	add.s64 	%rd20, %rd6, %rd167;
	ld.global.nc.u32 	%r726, [%rd20];
	shl.b32 	%r727, %r726, 3;
	mov.u32 	%r728, shared_mem;
	add.s32 	%r729, %r728, %r727;
	ld.shared.f64 	%fd432, [%r729];
	setp.gt.f64 	%p297, %fd432, 0d0000000000000000;
	add.f64 	%fd433, %fd601, %fd432;
	selp.f64 	%fd601, %fd433, %fd601, %p297;
	@%p296 bra 	$L__BB0_221;
	setp.eq.s32 	%p298, %r49, 2;
	ld.global.nc.u32 	%r730, [%rd20+4];
	shl.b32 	%r731, %r730, 3;
	mov.u32 	%r732, shared_mem;
	add.s32 	%r733, %r732, %r731;
	ld.shared.f64 	%fd434, [%r733];
	setp.gt.f64 	%p299, %fd434, 0d0000000000000000;
	add.f64 	%fd435, %fd601, %fd434;
	selp.f64 	%fd601, %fd435, %fd601, %p299;
	@%p298 bra 	$L__BB0_221;
	ld.global.nc.u32 	%r734, [%rd20+8];
	shl.b32 	%r735, %r734, 3;
	mov.u32 	%r736, shared_mem;
	add.s32 	%r737, %r736, %r735;
	ld.shared.f64 	%fd436, [%r737];
	setp.gt.f64 	%p300, %fd436, 0d0000000000000000;
	add.f64 	%fd437, %fd601, %fd436;
	selp.f64 	%fd601, %fd437, %fd601, %p300;
$L__BB0_221:
	setp.le.f64 	%p301, %fd601, 0d0000000000000000;
	mov.f64 	%fd617, 0d0000000000000000;
	@%p301 bra 	$L__BB0_256;
	mov.f64 	%fd616, 0d0000000000000000;
	@%p260 bra 	$L__BB0_255;
	setp.eq.s32 	%p303, %r184, 1;
	mov.f64 	%fd616, 0d0000000000000000;
	mov.b64 	%rd185, 0;
	@%p303 bra 	$L__BB0_245;
	mov.f64 	%fd616, 0d0000000000000000;
	mov.b32 	%r839, 0;
$L__BB0_225:
	mul.wide.u32 	%rd169, %r839, 4;
	add.s64 	%rd21, %rd6, %rd169;
	ld.global.nc.u32 	%r739, [%rd21];
	shl.b32 	%r740, %r739, 3;
	mov.u32 	%r741, shared_mem;
	add.s32 	%r742, %r741, %r740;
	ld.shared.f64 	%fd114, [%r742];
	setp.leu.f64 	%p304, %fd114, 0d0000000000000000;
	@%p304 bra 	$L__BB0_234;
	div.rn.f64 	%fd115, %fd114, %fd601;
	{
	.reg .b32 %temp; 
	mov.b64 	{%temp, %r840}, %fd115;
	}
	{
	.reg .b32 %temp; 
	mov.b64 	{%r841, %temp}, %fd115;
	}
	setp.gt.s32 	%p305, %r840, 1048575;
	mov.b32 	%r842, -1023;
	mov.f64 	%fd603, %fd115;
	@%p305 bra 	$L__BB0_228;
	mul.f64 	%fd603, %fd115, 0d4350000000000000;
	{
	.reg .b32 %temp; 
	mov.b64 	{%temp, %r840}, %fd603;
	}
	{
	.reg .b32 %temp; 
	mov.b64 	{%r841, %temp}, %fd603;
	}
	mov.b32 	%r842, -1077;
$L__BB0_228:
	add.s32 	%r745, %r840, -1;
	setp.gt.u32 	%p306, %r745, 2146435070;
	@%p306 bra 	$L__BB0_232;
	shr.u32 	%r748, %r840, 20;
	add.s32 	%r843, %r842, %r748;
	and.b32  	%r749, %r840, 1048575;
	or.b32  	%r750, %r749, 1072693248;
	mov.b64 	%fd604, {%r841, %r750};
	setp.lt.u32 	%p308, %r750, 1073127583;
	@%p308 bra 	$L__BB0_231;
	{
	.reg .b32 %temp; 
	mov.b64 	{%r751, %temp}, %fd604;
	}
	{
	.reg .b32 %temp; 
	mov.b64 	{%temp, %r752}, %fd604;
	}
	add.s32 	%r753, %r752, -1048576;
	mov.b64 	%fd604, {%r751, %r753};
	add.s32 	%r843, %r843, 1;
$L__BB0_231:
	add.f64 	%fd444, %fd604, 0dBFF0000000000000;
	add.f64 	%fd445, %fd604, 0d3FF0000000000000;
	rcp.approx.ftz.f64 	%fd446, %fd445;
	neg.f64 	%fd447, %fd445;
	fma.rn.f64 	%fd448, %fd447, %fd446, 0d3FF0000000000000;
	fma.rn.f64 	%fd449, %fd448, %fd448, %fd448;
	fma.rn.f64 	%fd450, %fd449, %fd446, %fd446;
	mul.f64 	%fd451, %fd444, %fd450;
	fma.rn.f64 	%fd452, %fd444, %fd450, %fd451;
	mul.f64 	%fd453, %fd452, %fd452;
	fma.rn.f64 	%fd454, %fd453, 0d3EB1380B3AE80F1E, 0d3ED0EE258B7A8B04;
	fma.rn.f64 	%fd455, %fd454, %fd453, 0d3EF3B2669F02676F;
	fma.rn.f64 	%fd456, %fd455, %fd453, 0d3F1745CBA9AB0956;
	fma.rn.f64 	%fd457, %fd456, %fd453, 0d3F3C71C72D1B5154;
	fma.rn.f64 	%fd458, %fd457, %fd453, 0d3F624924923BE72D;
	fma.rn.f64 	%fd459, %fd458, %fd453, 0d3F8999999999A3C4;
	fma.rn.f64 	%fd460, %fd459, %fd453, 0d3FB5555555555554;
	sub.f64 	%fd461, %fd444, %fd452;
	add.f64 	%fd462, %fd461, %fd461;
	neg.f64 	%fd463, %fd452;
	fma.rn.f64 	%fd464, %fd463, %fd444, %fd462;
	mul.f64 	%fd465, %fd450, %fd464;
	mul.f64 	%fd466, %fd453, %fd460;
	fma.rn.f64 	%fd467, %fd466, %fd452, %fd465;
	xor.b32  	%r754, %r843, -2147483648;
	mov.b32 	%r755, 1127219200;
	mov.b64 	%fd468, {%r754, %r755};
	sub.f64 	%fd469, %fd468, %fd1;
	fma.rn.f64 	%fd470, %fd469, 0d3FE62E42FEFA39EF, %fd452;
	fma.rn.f64 	%fd471, %fd469, 0dBFE62E42FEFA39EF, %fd470;
	sub.f64 	%fd472, %fd471, %fd452;
	sub.f64 	%fd473, %fd467, %fd472;
	fma.rn.f64 	%fd474, %fd469, 0d3C7ABC9E3B39803F, %fd473;
	add.f64 	%fd605, %fd470, %fd474;
	bra.uni 	$L__BB0_233;
$L__BB0_232:
	fma.rn.f64 	%fd443, %fd603, 0d7FF0000000000000, 0d7FF0000000000000;
	{
	.reg .b32 %temp; 
	mov.b64 	{%temp, %r746}, %fd603;
	}
	and.b32  	%r747, %r746, 2147483647;
	setp.eq.s32 	%p307, %r747, 0;
	selp.f64 	%fd605, 0dFFF0000000000000, %fd443, %p307;
$L__BB0_233:
	mul.f64 	%fd475, %fd115, %fd605;
	sub.f64 	%fd616, %fd616, %fd475;
$L__BB0_234:
	ld.global.nc.u32 	%r756, [%rd21+4];
	shl.b32 	%r757, %r756, 3;
	mov.u32 	%r758, shared_mem;
	add.s32 	%r759, %r758, %r757;
	ld.shared.f64 	%fd126, [%r759];
	setp.leu.f64 	%p309, %fd126, 0d0000000000000000;
	@%p309 bra 	$L__BB0_243;
	div.rn.f64 	%fd127, %fd126, %fd601;
	{
	.reg .b32 %temp; 
	mov.b64 	{%temp, %r844}, %fd127;
	}
	{
	.reg .b32 %temp; 
	mov.b64 	{%r845, %temp}, %fd127;
	}
	setp.gt.s32 	%p310, %r844, 1048575;
	mov.b32 	%r846, -1023;
	mov.f64 	%fd607, %fd127;
	@%p310 bra 	$L__BB0_237;
	mul.f64 	%fd607, %fd127, 0d4350000000000000;
	{
	.reg .b32 %temp; 
	mov.b64 	{%temp, %r844}, %fd607;
	}
	{
	.reg .b32 %temp; 
	mov.b64 	{%r845, %temp}, %fd607;
	}
	mov.b32 	%r846, -1077;
$L__BB0_237:
	add.s32 	%r762, %r844, -1;
	setp.lt.u32 	%p311, %r762, 2146435071;
	@%p311 bra 	$L__BB0_239;
	fma.rn.f64 	%fd476, %fd607, 0d7FF0000000000000, 0d7FF0000000000000;
	{
	.reg .b32 %temp; 
	mov.b64 	{%temp, %r763}, %fd607;
	}
	and.b32  	%r764, %r763, 2147483647;
	setp.eq.s32 	%p312, %r764, 0;
	selp.f64 	%fd609, 0dFFF0000000000000, %fd476, %p312;
	bra.uni 	$L__BB0_242;
$L__BB0_239:
	shr.u32 	%r765, %r844, 20;
	add.s32 	%r847, %r846, %r765;
	and.b32  	%r766, %r844, 1048575;
	or.b32  	%r767, %r766, 1072693248;
	mov.b64 	%fd608, {%r845, %r767};
	setp.lt.u32 	%p313, %r767, 1073127583;
	@%p313 bra 	$L__BB0_241;
	{
	.reg .b32 %temp; 
	mov.b64 	{%r768, %temp}, %fd608;
	}
	{
	.reg .b32 %temp; 
	mov.b64 	{%temp, %r769}, %fd608;
	}
	add.s32 	%r770, %r769, -1048576;
	mov.b64 	%fd608, {%r768, %r770};
	add.s32 	%r847, %r847, 1;
$L__BB0_241:
	add.f64 	%fd477, %fd608, 0dBFF0000000000000;
	add.f64 	%fd478, %fd608, 0d3FF0000000000000;
	rcp.approx.ftz.f64 	%fd479, %fd478;
	neg.f64 	%fd480, %fd478;
	fma.rn.f64 	%fd481, %fd480, %fd479, 0d3FF0000000000000;
	fma.rn.f64 	%fd482, %fd481, %fd481, %fd481;
	fma.rn.f64 	%fd483, %fd482, %fd479, %fd479;
	mul.f64 	%fd484, %fd477, %fd483;
	fma.rn.f64 	%fd485, %fd477, %fd483, %fd484;
	mul.f64 	%fd486, %fd485, %fd485;
	fma.rn.f64 	%fd487, %fd486, 0d3EB1380B3AE80F1E, 0d3ED0EE258B7A8B04;
	fma.rn.f64 	%fd488, %fd487, %fd486, 0d3EF3B2669F02676F;
	fma.rn.f64 	%fd489, %fd488, %fd486, 0d3F1745CBA9AB0956;
	fma.rn.f64 	%fd490, %fd489, %fd486, 0d3F3C71C72D1B5154;
	fma.rn.f64 	%fd491, %fd490, %fd486, 0d3F624924923BE72D;
	fma.rn.f64 	%fd492, %fd491, %fd486, 0d3F8999999999A3C4;
	fma.rn.f64 	%fd493, %fd492, %fd486, 0d3FB5555555555554;
	sub.f64 	%fd494, %fd477, %fd485;
	add.f64 	%fd495, %fd494, %fd494;
	neg.f64 	%fd496, %fd485;
	fma.rn.f64 	%fd497, %fd496, %fd477, %fd495;
	mul.f64 	%fd498, %fd483, %fd497;
	mul.f64 	%fd499, %fd486, %fd493;
	fma.rn.f64 	%fd500, %fd499, %fd485, %fd498;
	xor.b32  	%r771, %r847, -2147483648;
	mov.b32 	%r772, 1127219200;
	mov.b64 	%fd501, {%r771, %r772};
	sub.f64 	%fd502, %fd501, %fd1;
	fma.rn.f64 	%fd503, %fd502, 0d3FE62E42FEFA39EF, %fd485;
	fma.rn.f64 	%fd504, %fd502, 0dBFE62E42FEFA39EF, %fd503;
	sub.f64 	%fd505, %fd504, %fd485;
	sub.f64 	%fd506, %fd500, %fd505;
	fma.rn.f64 	%fd507, %fd502, 0d3C7ABC9E3B39803F, %fd506;
	add.f64 	%fd609, %fd503, %fd507;
$L__BB0_242:
	mul.f64 	%fd508, %fd127, %fd609;
	sub.f64 	%fd616, %fd616, %fd508;
$L__BB0_243:
	add.s32 	%r839, %r839, 2;
	setp.ne.s32 	%p314, %r839, %r50;
	@%p314 bra 	$L__BB0_225;
	cvt.u64.u32 	%rd185, %r50;
$L__BB0_245:
	and.b32  	%r773, %r184, 1;
	setp.eq.b32 	%p315, %r773, 1;
	not.pred 	%p316, %p315;
	@%p316 bra 	$L__BB0_255;
	shl.b64 	%rd170, %rd185, 2;
	add.s64 	%rd171, %rd6, %rd170;
	ld.global.nc.u32 	%r774, [%rd171];
	shl.b32 	%r775, %r774, 3;
	mov.u32 	%r776, shared_mem;
	add.s32 	%r777, %r776, %r775;
	ld.shared.f64 	%fd140, [%r777];
	setp.leu.f64 	%p317, %fd140, 0d0000000000000000;
	@%p317 bra 	$L__BB0_255;
	div.rn.f64 	%fd141, %fd140, %fd601;
	{
	.reg .b32 %temp; 
	mov.b64 	{%temp, %r848}, %fd141;
	}
	{
	.reg .b32 %temp; 
	mov.b64 	{%r849, %temp}, %fd141;
	}
	setp.gt.s32 	%p318, %r848, 1048575;
	mov.b32 	%r850, -1023;
	mov.f64 	%fd613, %fd141;
	@%p318 bra 	$L__BB0_249;
	mul.f64 	%fd613, %fd141, 0d4350000000000000;
	{
	.reg .b32 %temp; 
	mov.b64 	{%temp, %r848}, %fd613;
	}
	{
	.reg .b32 %temp; 
	mov.b64 	{%r849, %temp}, %fd613;
	}
	mov.b32 	%r850, -1077;
$L__BB0_249:
	add.s32 	%r780, %r848, -1;
	setp.lt.u32 	%p319, %r780, 2146435071;
	@%p319 bra 	$L__BB0_251;
	fma.rn.f64 	%fd509, %fd613, 0d7FF0000000000000, 0d7FF0000000000000;
	{
	.reg .b32 %temp; 
	mov.b64 	{%temp, %r781}, %fd613;
	}
	and.b32  	%r782, %r781, 2147483647;
	setp.eq.s32 	%p320, %r782, 0;
	selp.f64 	%fd615, 0dFFF0000000000000, %fd509, %p320;
	bra.uni 	$L__BB0_254;
$L__BB0_251:
	shr.u32 	%r783, %r848, 20;
	add.s32 	%r851, %r850, %r783;
	and.b32  	%r784, %r848, 1048575;
	or.b32  	%r785, %r784, 1072693248;
	mov.b64 	%fd614, {%r849, %r785};
	setp.lt.u32 	%p321, %r785, 1073127583;
	@%p321 bra 	$L__BB0_253;
	{
	.reg .b32 %temp; 
	mov.b64 	{%r786, %temp}, %fd614;
	}
	{
	.reg .b32 %temp; 
	mov.b64 	{%temp, %r787}, %fd614;
	}
	add.s32 	%r788, %r787, -1048576;
	mov.b64 	%fd614, {%r786, %r788};
	add.s32 	%r851, %r851, 1;
$L__BB0_253:
	add.f64 	%fd510, %fd614, 0dBFF0000000000000;
	add.f64 	%fd511, %fd614, 0d3FF0000000000000;
	rcp.approx.ftz.f64 	%fd512, %fd511;
	neg.f64 	%fd513, %fd511;
	fma.rn.f64 	%fd514, %fd513, %fd512, 0d3FF0000000000000;
	fma.rn.f64 	%fd515, %fd514, %fd514, %fd514;
	fma.rn.f64 	%fd516, %fd515, %fd512, %fd512;
	mul.f64 	%fd517, %fd510, %fd516;
	fma.rn.f64 	%fd518, %fd510, %fd516, %fd517;
	mul.f64 	%fd519, %fd518, %fd518;
	fma.rn.f64 	%fd520, %fd519, 0d3EB1380B3AE80F1E, 0d3ED0EE258B7A8B04;
	fma.rn.f64 	%fd521, %fd520, %fd519, 0d3EF3B2669F02676F;
	fma.rn.f64 	%fd522, %fd521, %fd519, 0d3F1745CBA9AB0956;
	fma.rn.f64 	%fd523, %fd522, %fd519, 0d3F3C71C72D1B5154;
	fma.rn.f64 	%fd524, %fd523, %fd519, 0d3F624924923BE72D;
	fma.rn.f64 	%fd525, %fd524, %fd519, 0d3F8999999999A3C4;
	fma.rn.f64 	%fd526, %fd525, %fd519, 0d3FB5555555555554;
	sub.f64 	%fd527, %fd510, %fd518;
	add.f64 	%fd528, %fd527, %fd527;
	neg.f64 	%fd529, %fd518;
	fma.rn.f64 	%fd530, %fd529, %fd510, %fd528;
	mul.f64 	%fd531, %fd516, %fd530;
	mul.f64 	%fd532, %fd519, %fd526;
	fma.rn.f64 	%fd533, %fd532, %fd518, %fd531;
	xor.b32  	%r789, %r851, -2147483648;
	mov.b32 	%r790, 1127219200;
	mov.b64 	%fd534, {%r789, %r790};
	sub.f64 	%fd535, %fd534, %fd1;
	fma.rn.f64 	%fd536, %fd535, 0d3FE62E42FEFA39EF, %fd518;
	fma.rn.f64 	%fd537, %fd535, 0dBFE62E42FEFA39EF, %fd536;
	sub.f64 	%fd538, %fd537, %fd518;
	sub.f64 	%fd539, %fd533, %fd538;
	fma.rn.f64 	%fd540, %fd535, 0d3C7ABC9E3B39803F, %fd539;
	add.f64 	%fd615, %fd536, %fd540;
$L__BB0_254:
	mul.f64 	%fd541, %fd141, %fd615;
	sub.f64 	%fd616, %fd616, %fd541;
$L__BB0_255:
	cvt.rn.f64.s32 	%fd542, %r184;
	div.rn.f64 	%fd617, %fd616, %fd542;
$L__BB0_256:
	sub.f64 	%fd543, %fd617, %fd618;
	abs.f64 	%fd154, %fd543;
	not.pred 	%p322, %p1;
	@%p322 bra 	$L__BB0_258;
	st.local.f64 	[%rd7], %fd617;
	st.local.f64 	[%rd7+8], %fd154;
	mov.u64 	%rd172, $str$12;
	cvta.global.u64 	%rd173, %rd172;
	add.u64 	%rd174, %SP, 0;
	{ // callseq 12, 0
	.param .b64 param0;
	st.param.b64 	[param0], %rd173;
	.param .b64 param1;
	st.param.b64 	[param1], %rd174;
	.param .b32 retval0;
	call.uni (retval0), 
	vprintf, 
	(
	param0, 
	param1
	);
	ld.param.b32 	%r791, [retval0];
	} // callseq 12
$L__BB0_258:
	ld.param.f64 	%fd545, [sepal_simulation_param_13];
	setp.gtu.f64 	%p323, %fd154, %fd545;
	mov.f64 	%fd618, %fd617;
	@%p323 bra 	$L__BB0_261;
	setp.eq.s16 	%p324, %rs1, 0;
	mov.b16 	%rs3, 1;
	st.shared.u8 	[_ZZ16sepal_simulationE13has_converged], %rs3;
	st.shared.u32 	[_ZZ16sepal_simulationE21convergence_iteration], %r814;
	mov.f64 	%fd618, %fd617;
	@%p324 bra 	$L__BB0_261;
	st.local.u32 	[%rd7], %r814;
	mov.u64 	%rd175, $str$13;
	cvta.global.u64 	%rd176, %rd175;
	add.u64 	%rd177, %SP, 0;
	{ // callseq 13, 0
	.param .b64 param0;
	st.param.b64 	[param0], %rd176;
	.param .b64 param1;
	st.param.b64 	[param1], %rd177;
	.param .b32 retval0;
	call.uni (retval0), 
	vprintf, 
	(
	param0, 
	param1
	);
	ld.param.b32 	%r793, [retval0];
	} // callseq 13
	mov.f64 	%fd618, %fd617;
$L__BB0_261:
	bar.sync 	0;
	ld.shared.u8 	%rs4, [_ZZ16sepal_simulationE13has_converged];
	setp.eq.s16 	%p325, %rs4, 0;
	add.s32 	%r814, %r814, 1;
	setp.lt.s32 	%p326, %r814, %r188;
	and.pred  	%p327, %p325, %p326;
	@%p327 bra 	$L__BB0_27;
$L__BB0_262:
	setp.ne.s32 	%p328, %r1, 0;
	@%p328 bra 	$L__BB0_268;
	ld.shared.u8 	%rs5, [_ZZ16sepal_simulationE13has_converged];
	setp.eq.s16 	%p329, %rs5, 0;
	@%p329 bra 	$L__BB0_266;
	setp.eq.s16 	%p330, %rs1, 0;
	ld.shared.u32 	%r795, [_ZZ16sepal_simulationE21convergence_iteration];
	cvt.rn.f64.s32 	%fd544, %r795;
	mul.f64 	%fd156, %fd157, %fd544;
	st.global.f64 	[%rd4], %fd156;
	@%p330 bra 	$L__BB0_268;
	st.local.f64 	[%rd7], %fd156;
	mov.u64 	%rd178, $str$14;
	cvta.global.u64 	%rd179, %rd178;
	add.u64 	%rd180, %SP, 0;
	{ // callseq 14, 0
	.param .b64 param0;
	st.param.b64 	[param0], %rd179;
	.param .b64 param1;
	st.param.b64 	[param1], %rd180;
	.param .b32 retval0;
	call.uni (retval0), 
	vprintf, 
	(
	param0, 
	param1
	);
	ld.param.b32 	%r796, [retval0];
	} // callseq 14
	bra.uni 	$L__BB0_268;
$L__BB0_266:
	setp.eq.s16 	%p331, %rs1, 0;
	mov.b64 	%rd181, -4526534898760024064;
	st.global.u64 	[%rd4], %rd181;
	@%p331 bra 	$L__BB0_268;
	mov.u64 	%rd182, $str$15;
	cvta.global.u64 	%rd183, %rd182;
	{ // callseq 15, 0
	.param .b64 param0;
	st.param.b64 	[param0], %rd183;
	.param .b64 param1;
	st.param.b64 	[param1], 0;
	.param .b32 retval0;
	call.uni (retval0), 
	vprintf, 
	(
	param0, 
	param1
	);
	ld.param.b32 	%r798, [retval0];
	} // callseq 15
$L__BB0_268:
	ret;
$L__BB0_269:
	mul.wide.u32 	%rd40, %r802, 8;
	add.s64 	%rd41, %rd1, %rd40;
	ld.global.nc.f64 	%fd160, [%rd41];
	shl.b32 	%r211, %r802, 3;
	mov.u32 	%r212, shared_mem;
	add.s32 	%r213, %r212, %r211;
	st.shared.f64 	[%r213], %fd160;
	add.s32 	%r214, %r802, %r2;
	mul.wide.u32 	%rd42, %r214, 8;
	add.s64 	%rd43, %rd1, %rd42;
	ld.global.nc.f64 	%fd161, [%rd43];
	shl.b32 	%r215, %r2, 3;
	add.s32 	%r216, %r213, %r215;
	st.shared.f64 	[%r216], %fd161;
	add.s32 	%r217, %r214, %r2;
	mul.wide.u32 	%rd44, %r217, 8;
	add.s64 	%rd45, %rd1, %rd44;
	ld.global.nc.f64 	%fd162, [%rd45];
	add.s32 	%r218, %r216, %r215;
	st.shared.f64 	[%r218], %fd162;
	add.s32 	%r219, %r217, %r2;
	mul.wide.u32 	%rd46, %r219, 8;
	add.s64 	%rd47, %rd1, %rd46;
	ld.global.nc.f64 	%fd163, [%rd47];
	add.s32 	%r220, %r218, %r215;
	st.shared.f64 	[%r220], %fd163;
	add.s32 	%r802, %r219, %r2;
	setp.lt.s32 	%p10, %r802, %r183;
	@%p10 bra 	$L__BB0_269;
	bra.uni 	$L__BB0_8;
$L__BB0_270:
	shl.b32 	%r234, %r805, 3;
	add.s32 	%r235, %r10, %r234;
	mov.b64 	%rd49, 0;
	st.shared.u64 	[%r235], %rd49;
	shl.b32 	%r236, %r2, 3;
	add.s32 	%r237, %r235, %r236;
	st.shared.u64 	[%r237], %rd49;
	add.s32 	%r238, %r237, %r236;
	st.shared.u64 	[%r238], %rd49;
	add.s32 	%r239, %r238, %r236;
	st.shared.u64 	[%r239], %rd49;
	shl.b32 	%r240, %r2, 2;
	add.s32 	%r805, %r240, %r805;
	setp.lt.s32 	%p16, %r805, %r184;
	@%p16 bra 	$L__BB0_270;
	bra.uni 	$L__BB0_13;

}


// ===== COMPILED SASS (sm_100) =====

	.target	sm_100

	.elftype	@"ET_EXEC"


//--------------------- .note.nv.tkinfo           --------------------------
	.section	.note.nv.tkinfo,"",@"SHT_NOTE"
	.sectionflags	@"SHF_NOTE_NV_TKINFO"
	.tkinfo
        /*0018*/ 	.word	0x00000002
        /*0030*/ 	.string	""
        /*0030*/ 	.string	"ptxas"
        /*0030*/ 	.string	"Cuda compilation tools, release 13.0, V13.0.88"
        /*0030*/ 	.string	"Build cuda_13.0.r13.0/compiler.36424714_0"
        /*0030*/ 	.string	"-arch sm_100 -m 64 "



//--------------------- .note.nv.cuinfo           --------------------------
	.section	.note.nv.cuinfo,"",@"SHT_NOTE"
	.sectionflags	@"SHF_NOTE_NV_CUINFO"
        /*0018*/ 	.short	0x0002
        /*001a*/ 	.short	0x0064
        /*001c*/ 	.short	0x0082
	.zero		2


//--------------------- .nv.info                  --------------------------
	.section	.nv.info,"",@"SHT_CUDA_INFO"
	.align	4


	//----- nvinfo : EIATTR_REGCOUNT
	.align		4
        /*0000*/ 	.byte	0x04, 0x2f
        /*0002*/ 	.short	(.L_17 - .L_16)
	.align		4
.L_16:
        /*0004*/ 	.word	index@(sepal_simulation)
        /*0008*/ 	.word	0x00000048


	//----- nvinfo : EIATTR_FRAME_SIZE
	.align		4
.L_17:
        /*000c*/ 	.byte	0x04, 0x11
        /*000e*/ 	.short	(.L_19 - .L_18)
	.align		4
.L_18:
        /*0010*/ 	.word	index@($__internal_0_$__cuda_sm20_div_rn_f64_full)
        /*0014*/ 	.word	0x00000028


	//----- nvinfo : EIATTR_FRAME_SIZE
	.align		4
.L_19:
        /*0018*/ 	.byte	0x04, 0x11
        /*001a*/ 	.short	(.L_21 - .L_20)
	.align		4
.L_20:
        /*001c*/ 	.word	index@(sepal_simulation)
        /*0020*/ 	.word	0x00000028


	//----- nvinfo : EIATTR_MIN_STACK_SIZE
	.align		4
.L_21:
        /*0024*/ 	.byte	0x04, 0x12
        /*0026*/ 	.short	(.L_23 - .L_22)
	.align		4
.L_22:
        /*0028*/ 	.word	index@(sepal_simulation)
        /*002c*/ 	.word	0x00000028
.L_23:


//--------------------- .nv.compat                --------------------------
	.section	.nv.compat,"",@"SHT_CUDA_COMPAT_INFO"
	.align	4
        /*0000*/ 	.byte	0x02, 0x09, 0x00, 0x00, 0x02, 0x02, 0x01, 0x00, 0x02, 0x05, 0x05, 0x00, 0x03, 0x07, 0x01, 0x01
        /*0010*/ 	.byte	0x02, 0x03, 0x00, 0x00, 0x02, 0x06, 0x01, 0x00, 0x04, 0x0b, 0x08, 0x00, 0x01, 0x00, 0x00, 0x00
        /*0020*/ 	.byte	0x00, 0x00, 0x00, 0x00


//--------------------- .nv.info.sepal_simulation --------------------------
	.section	.nv.info.sepal_simulation,"",@"SHT_CUDA_INFO"
	.sectionflags	@""
	.align	4


	//----- nvinfo : EIATTR_CUDA_API_VERSION
	.align		4
        /*0000*/ 	.byte	0x04, 0x37
        /*0002*/ 	.short	(.L_25 - .L_24)
.L_24:
        /*0004*/ 	.word	0x00000082


	//----- nvinfo : EIATTR_KPARAM_INFO
	.align		4
.L_25:
        /*0008*/ 	.byte	0x04, 0x17
        /*000a*/ 	.short	(.L_27 - .L_26)
.L_26:
        /*000c*/ 	.word	0x00000000
        /*0010*/ 	.short	0x000e
        /*0012*/ 	.short	0x0058
        /*0014*/ 	.byte	0x00, 0xf0, 0x05, 0x00


	//----- nvinfo : EIATTR_KPARAM_INFO
	.align		4
.L_27:
        /*0018*/ 	.byte	0x04, 0x17
        /*001a*/ 	.short	(.L_29 - .L_28)
.L_28:
        /*001c*/ 	.word	0x00000000
        /*0020*/ 	.short	0x000d
        /*0022*/ 	.short	0x0050
        /*0024*/ 	.byte	0x00, 0xf0, 0x21, 0x00


	//----- nvinfo : EIATTR_KPARAM_INFO
	.align		4
.L_29:
        /*0028*/ 	.byte	0x04, 0x17
        /*002a*/ 	.short	(.L_31 - .L_30)
.L_30:
        /*002c*/ 	.word	0x00000000
        /*0030*/ 	.short	0x000c
        /*0032*/ 	.short	0x0048
        /*0034*/ 	.byte	0x00, 0xf0, 0x21, 0x00


	//----- nvinfo : EIATTR_KPARAM_INFO
	.align		4
.L_31:
        /*0038*/ 	.byte	0x04, 0x17
        /*003a*/ 	.short	(.L_33 - .L_32)
.L_32:
        /*003c*/ 	.word	0x00000000
        /*0040*/ 	.short	0x000b
        /*0042*/ 	.short	0x0044
        /*0044*/ 	.byte	0x00, 0xf0, 0x11, 0x00


	//----- nvinfo : EIATTR_KPARAM_INFO
	.align		4
.L_33:
        /*0048*/ 	.byte	0x04, 0x17
        /*004a*/ 	.short	(.L_35 - .L_34)
.L_34:
        /*004c*/ 	.word	0x00000000
        /*0050*/ 	.short	0x000a
        /*0052*/ 	.short	0x0040
        /*0054*/ 	.byte	0x00, 0xf0, 0x11, 0x00


	//----- nvinfo : EIATTR_KPARAM_INFO
	.align		4
.L_35:
        /*0058*/ 	.byte	0x04, 0x17
        /*005a*/ 	.short	(.L_37 - .L_36)
.L_36:
        /*005c*/ 	.word	0x00000000
        /*0060*/ 	.short	0x0009
        /*0062*/ 	.short	0x003c
        /*0064*/ 	.byte	0x00, 0xf0, 0x11, 0x00


	//----- nvinfo : EIATTR_KPARAM_INFO
	.align		4
.L_37:
        /*0068*/ 	.byte	0x04, 0x17
        /*006a*/ 	.short	(.L_39 - .L_38)
.L_38:
        /*006c*/ 	.word	0x00000000
        /*0070*/ 	.short	0x0008
        /*0072*/ 	.short	0x0038
        /*0074*/ 	.byte	0x00, 0xf0, 0x11, 0x00


	//----- nvinfo : EIATTR_KPARAM_INFO
	.align		4
.L_39:
        /*0078*/ 	.byte	0x04, 0x17
        /*007a*/ 	.short	(.L_41 - .L_40)
.L_40:
        /*007c*/ 	.word	0x00000000
        /*0080*/ 	.short	0x0007
        /*0082*/ 	.short	0x0034
        /*0084*/ 	.byte	0x00, 0xf0, 0x11, 0x00


	//----- nvinfo : EIATTR_KPARAM_INFO
	.align		4
.L_41:
        /*0088*/ 	.byte	0x04, 0x17
        /*008a*/ 	.short	(.L_43 - .L_42)
.L_42:
        /*008c*/ 	.word	0x00000000
        /*0090*/ 	.short	0x0006
        /*0092*/ 	.short	0x0030
        /*0094*/ 	.byte	0x00, 0xf0, 0x11, 0x00


	//----- nvinfo : EIATTR_KPARAM_INFO
	.align		4
.L_43:
        /*0098*/ 	.byte	0x04, 0x17
        /*009a*/ 	.short	(.L_45 - .L_44)
.L_44:
        /*009c*/ 	.word	0x00000000
        /*00a0*/ 	.short	0x0005
        /*00a2*/ 	.short	0x0028
        /*00a4*/ 	.byte	0x00, 0xf5, 0x21, 0x00


	//----- nvinfo : EIATTR_KPARAM_INFO
	.align		4
.L_45:
        /*00a8*/ 	.byte	0x04, 0x17
        /*00aa*/ 	.short	(.L_47 - .L_46)
.L_46:
        /*00ac*/ 	.word	0x00000000
        /*00b0*/ 	.short	0x0004
        /*00b2*/ 	.short	0x0020
        /*00b4*/ 	.byte	0x00, 0xf5, 0x21, 0x00


	//----- nvinfo : EIATTR_KPARAM_INFO
	.align		4
.L_47:
        /*00b8*/ 	.byte	0x04, 0x17
        /*00ba*/ 	.short	(.L_49 - .L_48)
.L_48:
        /*00bc*/ 	.word	0x00000000
        /*00c0*/ 	.short	0x0003
        /*00c2*/ 	.short	0x0018
        /*00c4*/ 	.byte	0x00, 0xf5, 0x21, 0x00


	//----- nvinfo : EIATTR_KPARAM_INFO
	.align		4
.L_49:
        /*00c8*/ 	.byte	0x04, 0x17
        /*00ca*/ 	.short	(.L_51 - .L_50)
.L_50:
        /*00cc*/ 	.word	0x00000000
        /*00d0*/ 	.short	0x0002
        /*00d2*/ 	.short	0x0010
        /*00d4*/ 	.byte	0x00, 0xf5, 0x21, 0x00


	//----- nvinfo : EIATTR_KPARAM_INFO
	.align		4
.L_51:
        /*00d8*/ 	.byte	0x04, 0x17
        /*00da*/ 	.short	(.L_53 - .L_52)
.L_52:
        /*00dc*/ 	.word	0x00000000
        /*00e0*/ 	.short	0x0001
        /*00e2*/ 	.short	0x0008
        /*00e4*/ 	.byte	0x00, 0xf5, 0x21, 0x00


	//----- nvinfo : EIATTR_KPARAM_INFO
	.align		4
.L_53:
        /*00e8*/ 	.byte	0x04, 0x17
        /*00ea*/ 	.short	(.L_55 - .L_54)
.L_54:
        /*00ec*/ 	.word	0x00000000
        /*00f0*/ 	.short	0x0000
        /*00f2*/ 	.short	0x0000
        /*00f4*/ 	.byte	0x00, 0xf5, 0x21, 0x00


	//----- nvinfo : EIATTR_SPARSE_MMA_MASK
	.align		4
.L_55:
        /*00f8*/ 	.byte	0x03, 0x50
        /*00fa*/ 	.short	0x0000


	//----- nvinfo : EIATTR_MAXREG_COUNT
	.align		4
        /*00fc*/ 	.byte	0x03, 0x1b
        /*00fe*/ 	.short	0x00ff


	//----- nvinfo : EIATTR_NUM_BARRIERS
	.align		4
        /*0100*/ 	.byte	0x02, 0x4c
        /*0102*/ 	.byte	0x01
	.zero		1


	//----- nvinfo : EIATTR_EXTERNS
	.align		4
        /*0104*/ 	.byte	0x04, 0x0f
        /*0106*/ 	.short	(.L_57 - .L_56)


	//   ....[0]....
	.align		4
.L_56:
        /*0108*/ 	.word	index@(vprintf)


	//----- nvinfo : EIATTR_MERCURY_ISA_VERSION
	.align		4
.L_57:
        /*010c*/ 	.byte	0x03, 0x5f
        /*010e*/ 	.short	0x0101


	//----- nvinfo : EIATTR_VRC_CTA_INIT_COUNT
	.align		4
        /*0110*/ 	.byte	0x02, 0x4a
	.zero		1
	.zero		1


	//----- nvinfo : EIATTR_SYSCALL_OFFSETS
	.align		4
        /*0114*/ 	.byte	0x04, 0x46
        /*0116*/ 	.short	(.L_59 - .L_58)


	//   ....[0]....
.L_58:
        /*0118*/ 	.word	0x000001c0


	//   ....[1]....
        /*011c*/ 	.word	0x00000280


	//   ....[2]....
        /*0120*/ 	.word	0x00000390


	//   ....[3]....
        /*0124*/ 	.word	0x00001260


	//   ....[4]....
        /*0128*/ 	.word	0x000013a0


	//   ....[5]....
        /*012c*/ 	.word	0x00001570


	//   ....[6]....
        /*0130*/ 	.word	0x00003b10


	//   ....[7]....
        /*0134*/ 	.word	0x00003bf0


	//   ....[8]....
        /*0138*/ 	.word	0x00003de0


	//   ....[9]....
        /*013c*/ 	.word	0x00005a10


	//   ....[10]....
        /*0140*/ 	.word	0x00008cb0


	//   ....[11]....
        /*0144*/ 	.word	0x00008f30


	//   ....[12]....
        /*0148*/ 	.word	0x0000bc00


	//   ....[13]....
        /*014c*/ 	.word	0x0000bdc0


	//   ....[14]....
        /*0150*/ 	.word	0x0000c070


	//   ....[15]....
        /*0154*/ 	.word	0x0000c1a0


	//----- nvinfo : EIATTR_EXIT_INSTR_OFFSETS
	.align		4
.L_59:
        /*0158*/ 	.byte	0x04, 0x1c
        /*015a*/ 	.short	(.L_61 - .L_60)


	//   ....[0]....
.L_60:
        /*015c*/ 	.word	0x0000beb0


	//   ....[1]....
        /*0160*/ 	.word	0x0000bfd0


	//   ....[2]....
        /*0164*/ 	.word	0x0000c080


	//   ....[3]....
        /*0168*/ 	.word	0x0000c120


	//   ....[4]....
        /*016c*/ 	.word	0x0000c1b0


	//----- nvinfo : EIATTR_CRS_STACK_SIZE
	.align		4
.L_61:
        /*0170*/ 	.byte	0x04, 0x1e
        /*0172*/ 	.short	(.L_63 - .L_62)
.L_62:
        /*0174*/ 	.word	0x00000000


	//----- nvinfo : EIATTR_CBANK_PARAM_SIZE
	.align		4
.L_63:
        /*0178*/ 	.byte	0x03, 0x19
        /*017a*/ 	.short	0x0059


	//----- nvinfo : EIATTR_PARAM_CBANK
	.align		4
        /*017c*/ 	.byte	0x04, 0x0a
        /*017e*/ 	.short	(.L_65 - .L_64)
	.align		4
.L_64:
        /*0180*/ 	.word	index@(.nv.constant0.sepal_simulation)
        /*0184*/ 	.short	0x0380
        /*0186*/ 	.short	0x0059


	//----- nvinfo : EIATTR_SW_WAR
	.align		4
.L_65:
        /*0188*/ 	.byte	0x04, 0x36
        /*018a*/ 	.short	(.L_67 - .L_66)
.L_66:
        /*018c*/ 	.word	0x00000008
.L_67:


//--------------------- .nv.callgraph             --------------------------
	.section	.nv.callgraph,"",@"SHT_CUDA_CALLGRAPH"
	.align	4
	.sectionentsize	8
	.align		4
        /*0000*/ 	.word	0x00000000
	.align		4
        /*0004*/ 	.word	0xffffffff
	.align		4
        /*0008*/ 	.word	index@(sepal_simulation)
	.align		4
        /*000c*/ 	.word	index@(vprintf)
	.align		4
        /*0010*/ 	.word	0x00000000
	.align		4
        /*0014*/ 	.word	0xfffffffe
	.align		4
        /*0018*/ 	.word	0x00000000
	.align		4
        /*001c*/ 	.word	0xfffffffd
	.align		4
        /*0020*/ 	.word	0x00000000
	.align		4
        /*0024*/ 	.word	0xfffffffc


//--------------------- .nv.constant4             --------------------------
	.section	.nv.constant4,"a",@progbits
	.align	8
	.align		8
.nv.constant4:
        /*0000*/ 	.dword	vprintf
	.align		8
        /*0008*/ 	.dword	$str
	.align		8
        /*0010*/ 	.dword	$str$1
	.align		8
        /*0018*/ 	.dword	$str$2
	.align		8
        /*0020*/ 	.dword	$str$3
	.align		8
        /*0028*/ 	.dword	$str$4
	.align		8
        /*0030*/ 	.dword	$str$5
	.align		8
        /*0038*/ 	.dword	$str$6
	.align		8
        /*0040*/ 	.dword	$str$7
	.align		8
        /*0048*/ 	.dword	$str$8
	.align		8
        /*0050*/ 	.dword	$str$9
	.align		8
        /*0058*/ 	.dword	$str$10
	.align		8
        /*0060*/ 	.dword	$str$11
	.align		8
        /*0068*/ 	.dword	$str$12
	.align		8
        /*0070*/ 	.dword	$str$13
	.align		8
        /*0078*/ 	.dword	$str$14
	.align		8
        /*0080*/ 	.dword	$str$15


//--------------------- .text.sepal_simulation    --------------------------
	.section	.text.sepal_simulation,"ax",@progbits
	.align	128
        .global         sepal_simulation
        .type           sepal_simulation,@function
        .size           sepal_simulation,(.L_x_183 - sepal_simulation)
        .other          sepal_simulation,@"STO_CUDA_ENTRY STV_DEFAULT"
sepal_simulation:
.text.sepal_simulation:
[----:B------:R-:W0:Y:S01]  /*0000*/  LDC R1, c[0x0][0x37c] ;  /* 0x0000df00ff017b82 */ /* 0x000e220000000800 */
[----:B------:R-:W1:Y:S01]  /*0010*/  S2R R22, SR_TID.X ;  /* 0x0000000000167919 */ /* 0x000e620000002100 */
[----:B------:R-:W2:Y:S01]  /*0020*/  LDCU UR4, c[0x0][0x2f8] ;  /* 0x00005f00ff0477ac */ /* 0x000ea20008000800 */
[----:B0-----:R-:W-:Y:S01]  /*0030*/  VIADD R1, R1, 0xffffffd8 ;  /* 0xffffffd801017836 */ /* 0x001fe20000000000 */
[----:B------:R-:W-:Y:S01]  /*0040*/  BSSY.RECONVERGENT B6, `(.L_x_0) ;  /* 0x0000036000067945 */ /* 0x000fe20003800200 */
[----:B------:R-:W0:Y:S03]  /*0050*/  LDCU UR5, c[0x0][0x2fc] ;  /* 0x00005f80ff0577ac */ /* 0x000e260008000800 */
[----:B------:R-:W3:Y:S01]  /*0060*/  LDC R19, c[0x0][0x360] ;  /* 0x0000d800ff137b82 */ /* 0x000ee20000000800 */
[----:B--2---:R-:W-:-:S05]  /*0070*/  IADD3 R2, P1, PT, R1, UR4, RZ ;  /* 0x0000000401027c10 */ /* 0x004fca000ff3e0ff */
[----:B0-----:R-:W-:Y:S01]  /*0080*/  IMAD.X R16, RZ, RZ, UR5, P1 ;  /* 0x00000005ff107e24 */ /* 0x001fe200088e06ff */
[----:B-1----:R-:W-:-:S13]  /*0090*/  ISETP.NE.AND P0, PT, R22, RZ, PT ;  /* 0x000000ff1600720c */ /* 0x002fda0003f05270 */
[----:B------:R-:W-:Y:S05]  /*00a0*/  @P0 BRA `(.L_x_1) ;  /* 0x0000000000bc0947 */ /* 0x000fea0003800000 */
[----:B------:R-:W0:Y:S01]  /*00b0*/  S2UR UR5, SR_CgaCtaId ;  /* 0x00000000000579c3 */ /* 0x000e220000008800 */
[----:B------:R-:W1:Y:S01]  /*00c0*/  LDCU.U8 UR6, c[0x0][0x3d8] ;  /* 0x00007b00ff0677ac */ /* 0x000e620008000000 */
[----:B------:R-:W-:-:S06]  /*00d0*/  UMOV UR4, 0x400 ;  /* 0x0000040000047882 */ /* 0x000fcc0000000000 */
[----:B------:R-:W2:Y:S01]  /*00e0*/  LDC R0, c[0x0][0x3c4] ;  /* 0x0000f100ff007b82 */ /* 0x000ea20000000800 */
[----:B0-----:R-:W-:-:S09]  /*00f0*/  ULEA UR4, UR5, UR4, 0x18 ;  /* 0x0000000405047291 */ /* 0x001fd2000f8ec0ff */
[----:B--2---:R0:W-:Y:S04]  /*0100*/  STS [UR4+0x4], R0 ;  /* 0x00000400ff007988 */ /* 0x0041e80008000804 */
[----:B------:R-:W-:Y:S01]  /*0110*/  STS.U8 [UR4], RZ ;  /* 0x000000ffff007988 */ /* 0x000fe20008000004 */
[----:B-1----:R-:W-:-:S04]  /*0120*/  UPRMT UR4, UR6, 0x8880, URZ ;  /* 0x0000888006047896 */ /* 0x002fc800080000ff */
[----:B------:R-:W-:-:S09]  /*0130*/  UISETP.NE.AND UP0, UPT, UR4, URZ, UPT ;  /* 0x000000ff0400728c */ /* 0x000fd2000bf05270 */
[----:B0-----:R-:W-:Y:S05]  /*0140*/  BRA.U !UP0, `(.L_x_1) ;  /* 0x0000000108947547 */ /* 0x001fea000b800000 */
[----:B------:R-:W-:Y:S01]  /*0150*/  MOV R17, 0x0 ;  /* 0x0000000000117802 */ /* 0x000fe20000000f00 */
[----:B------:R-:W0:Y:S01]  /*0160*/  LDCU.64 UR4, c[0x4][0x8] ;  /* 0x01000100ff0477ac */ /* 0x000e220008000a00 */
[----:B------:R-:W-:Y:S02]  /*0170*/  CS2R R6, SRZ ;  /* 0x0000000000067805 */ /* 0x000fe4000001ff00 */
[----:B------:R1:W2:Y:S01]  /*0180*/  LDC.64 R8, c[0x4][R17] ;  /* 0x0100000011087b82 */ /* 0x0002a20000000a00 */
[----:B0-----:R-:W-:Y:S02]  /*0190*/  IMAD.U32 R4, RZ, RZ, UR4 ;  /* 0x00000004ff047e24 */ /* 0x001fe4000f8e00ff */
[----:B-1----:R-:W-:-:S07]  /*01a0*/  IMAD.U32 R5, RZ, RZ, UR5 ;  /* 0x00000005ff057e24 */ /* 0x002fce000f8e00ff */
[----:B------:R-:W-:-:S07]  /*01b0*/  LEPC R20, `(.L_x_2) ;  /* 0x000000001014794e */ /* 0x000fce0000000000 */
[----:B--23--:R-:W-:Y:S05]  /*01c0*/  CALL.ABS.NOINC R8 ;  /* 0x0000000008007343 */ /* 0x00cfea0003c00000 */
.L_x_2:
[----:B------:R-:W0:Y:S01]  /*01d0*/  LDC.64 R8, c[0x0][0x3b0] ;  /* 0x0000ec00ff087b82 */ /* 0x000e220000000a00 */
[----:B------:R-:W1:Y:S01]  /*01e0*/  LDCU.64 UR4, c[0x4][0x10] ;  /* 0x01000200ff0477ac */ /* 0x000e620008000a00 */
[----:B------:R-:W-:Y:S02]  /*01f0*/  IMAD.MOV.U32 R6, RZ, RZ, R2 ;  /* 0x000000ffff067224 */ /* 0x000fe400078e0002 */
[----:B------:R-:W-:-:S04]  /*0200*/  IMAD.MOV.U32 R7, RZ, RZ, R16 ;  /* 0x000000ffff077224 */ /* 0x000fc800078e0010 */
[----:B------:R-:W2:Y:S08]  /*0210*/  LDC R0, c[0x0][0x3b8] ;  /* 0x0000ee00ff007b82 */ /* 0x000eb00000000800 */
[----:B------:R3:W4:Y:S01]  /*0220*/  LDC.64 R10, c[0x4][R17] ;  /* 0x01000000110a7b82 */ /* 0x0007220000000a00 */
[----:B-1----:R-:W-:Y:S02]  /*0230*/  IMAD.U32 R4, RZ, RZ, UR4 ;  /* 0x00000004ff047e24 */ /* 0x002fe4000f8e00ff */
[----:B------:R-:W-:Y:S01]  /*0240*/  IMAD.U32 R5, RZ, RZ, UR5 ;  /* 0x00000005ff057e24 */ /* 0x000fe2000f8e00ff */
[----:B0-----:R3:W-:Y:S04]  /*0250*/  STL.64 [R1], R8 ;  /* 0x0000000801007387 */ /* 0x0017e80000100a00 */
[----:B--2---:R3:W-:Y:S02]  /*0260*/  STL [R1+0x8], R0 ;  /* 0x0000080001007387 */ /* 0x0047e40000100800 */
[----:B------:R-:W-:-:S07]  /*0270*/  LEPC R20, `(.L_x_3) ;  /* 0x000000001014794e */ /* 0x000fce0000000000 */
[----:B---34-:R-:W-:Y:S05]  /*0280*/  CALL.ABS.NOINC R10 ;  /* 0x000000000a007343 */ /* 0x018fea0003c00000 */
.L_x_3:
[----:B------:R-:W0:Y:S01]  /*0290*/  LDC.64 R4, c[0x0][0x3b0] ;  /* 0x0000ec00ff047b82 */ /* 0x000e220000000a00 */
[----:B------:R-:W1:Y:S01]  /*02a0*/  LDCU.64 UR4, c[0x4][0x18] ;  /* 0x01000300ff0477ac */ /* 0x000e620008000a00 */
[----:B------:R-:W-:Y:S02]  /*02b0*/  IMAD.MOV.U32 R6, RZ, RZ, R2 ;  /* 0x000000ffff067224 */ /* 0x000fe400078e0002 */
[----:B------:R-:W-:-:S04]  /*02c0*/  IMAD.MOV.U32 R7, RZ, RZ, R16 ;  /* 0x000000ffff077224 */ /* 0x000fc800078e0010 */
[----:B------:R2:W3:Y:S01]  /*02d0*/  LDC.64 R12, c[0x4][R17] ;  /* 0x01000000110c7b82 */ /* 0x0004e20000000a00 */
[----:B0-----:R-:W-:Y:S02]  /*02e0*/  VIADD R8, R4, 0xffffffff ;  /* 0xffffffff04087836 */ /* 0x001fe40000000000 */
[--C-:B------:R-:W-:Y:S02]  /*02f0*/  IMAD.MOV.U32 R9, RZ, RZ, R4.reuse ;  /* 0x000000ffff097224 */ /* 0x100fe400078e0004 */
[--C-:B------:R-:W-:Y:S02]  /*0300*/  IMAD.IADD R10, R8, 0x1, R5.reuse ;  /* 0x00000001080a7824 */ /* 0x100fe400078e0205 */
[----:B------:R-:W-:Y:S01]  /*0310*/  IMAD.IADD R11, R4, 0x1, R5 ;  /* 0x00000001040b7824 */ /* 0x000fe200078e0205 */
[----:B------:R2:W-:Y:S01]  /*0320*/  STL.64 [R1], R8 ;  /* 0x0000000801007387 */ /* 0x0005e20000100a00 */
[----:B------:R-:W-:Y:S02]  /*0330*/  IMAD.IADD R0, R10, 0x1, R4 ;  /* 0x000000010a007824 */ /* 0x000fe400078e0204 */
[----:B-1----:R-:W-:Y:S01]  /*0340*/  IMAD.U32 R4, RZ, RZ, UR4 ;  /* 0x00000004ff047e24 */ /* 0x002fe2000f8e00ff */
[----:B------:R2:W-:Y:S01]  /*0350*/  STL.64 [R1+0x8], R10 ;  /* 0x0000080a01007387 */ /* 0x0005e20000100a00 */
[----:B------:R-:W-:-:S03]  /*0360*/  IMAD.U32 R5, RZ, RZ, UR5 ;  /* 0x00000005ff057e24 */ /* 0x000fc6000f8e00ff */
[----:B---3--:R2:W-:Y:S04]  /*0370*/  STL [R1+0x10], R0 ;  /* 0x0000100001007387 */ /* 0x0085e80000100800 */
[----:B------:R-:W-:-:S07]  /*0380*/  LEPC R20, `(.L_x_1) ;  /* 0x000000001014794e */ /* 0x000fce0000000000 */
[----:B--2---:R-:W-:Y:S05]  /*0390*/  CALL.ABS.NOINC R12 ;  /* 0x000000000c007343 */ /* 0x004fea0003c00000 */
.L_x_1:
[----:B------:R-:W-:Y:S05]  /*03a0*/  BSYNC.RECONVERGENT B6 ;  /* 0x0000000000067941 */ /* 0x000fea0003800200 */
.L_x_0:
[----:B------:R-:W0:Y:S01]  /*03b0*/  LDC R3, c[0x0][0x3b0] ;  /* 0x0000ec00ff037b82 */ /* 0x000e220000000800 */
[----:B------:R-:W-:Y:S07]  /*03c0*/  BSSY.RECONVERGENT B0, `(.L_x_4) ;  /* 0x000005a000007945 */ /* 0x000fee0003800200 */
[----:B------:R-:W1:Y:S01]  /*03d0*/  LDC.64 R26, c[0x0][0x358] ;  /* 0x0000d600ff1a7b82 */ /* 0x000e620000000a00 */
[----:B0-----:R-:W-:-:S13]  /*03e0*/  ISETP.GE.AND P0, PT, R22, R3, PT ;  /* 0x000000031600720c */ /* 0x001fda0003f06270 */
[----:B-1----:R-:W-:Y:S05]  /*03f0*/  @P0 BRA `(.L_x_5) ;  /* 0x0000000400580947 */ /* 0x002fea0003800000 */
[----:B---3--:R-:W0:Y:S01]  /*0400*/  I2F.U32.RP R8, R19 ;  /* 0x0000001300087306 */ /* 0x008e220000209000 */
[----:B------:R-:W-:Y:S01]  /*0410*/  IMAD.IADD R0, R22, 0x1, R19 ;  /* 0x0000000116007824 */ /* 0x000fe200078e0213 */
[----:B------:R-:W-:Y:S01]  /*0420*/  ISETP.NE.U32.AND P3, PT, R19, RZ, PT ;  /* 0x000000ff1300720c */ /* 0x000fe20003f65070 */
[----:B------:R-:W-:Y:S03]  /*0430*/  BSSY.RECONVERGENT B1, `(.L_x_6) ;  /* 0x000002e000017945 */ /* 0x000fe60003800200 */
[CC--:B------:R-:W-:Y:S02]  /*0440*/  ISETP.GE.U32.AND P1, PT, R0.reuse, R3.reuse, PT ;  /* 0x000000030000720c */ /* 0x0c0fe40003f26070 */
[----:B------:R-:W-:Y:S01]  /*0450*/  VIMNMX.U32 R7, PT, PT, R0, R3, !PT ;  /* 0x0000000300077248 */ /* 0x000fe20007fe0000 */
[----:B0-----:R-:W0:Y:S02]  /*0460*/  MUFU.RCP R8, R8 ;  /* 0x0000000800087308 */ /* 0x001e240000001000 */
[----:B0-----:R-:W-:-:S06]  /*0470*/  VIADD R4, R8, 0xffffffe ;  /* 0x0ffffffe08047836 */ /* 0x001fcc0000000000 */
[----:B------:R0:W1:Y:S02]  /*0480*/  F2I.FTZ.U32.TRUNC.NTZ R5, R4 ;  /* 0x0000000400057305 */ /* 0x000064000021f000 */
[----:B0-----:R-:W-:Y:S02]  /*0490*/  IMAD.MOV.U32 R4, RZ, RZ, RZ ;  /* 0x000000ffff047224 */ /* 0x001fe400078e00ff */
[----:B-1----:R-:W-:-:S04]  /*04a0*/  IMAD.MOV R6, RZ, RZ, -R5 ;  /* 0x000000ffff067224 */ /* 0x002fc800078e0a05 */
[----:B------:R-:W-:Y:S01]  /*04b0*/  IMAD R9, R6, R19, RZ ;  /* 0x0000001306097224 */ /* 0x000fe200078e02ff */
[----:B------:R-:W-:-:S03]  /*04c0*/  SEL R6, RZ, 0x1, P1 ;  /* 0x00000001ff067807 */ /* 0x000fc60000800000 */
[----:B------:R-:W-:Y:S01]  /*04d0*/  IMAD.HI.U32 R5, R5, R9, R4 ;  /* 0x0000000905057227 */ /* 0x000fe200078e0004 */
[----:B------:R-:W-:-:S05]  /*04e0*/  IADD3 R0, PT, PT, R7, -R0, -R6 ;  /* 0x8000000007007210 */ /* 0x000fca0007ffe806 */
[----:B------:R-:W-:-:S04]  /*04f0*/  IMAD.HI.U32 R5, R5, R0, RZ ;  /* 0x0000000005057227 */ /* 0x000fc800078e00ff */
[----:B------:R-:W-:-:S04]  /*0500*/  IMAD.MOV R4, RZ, RZ, -R5 ;  /* 0x000000ffff047224 */ /* 0x000fc800078e0a05 */
[----:B------:R-:W-:-:S05]  /*0510*/  IMAD R0, R19, R4, R0 ;  /* 0x0000000413007224 */ /* 0x000fca00078e0200 */
[----:B------:R-:W-:-:S13]  /*0520*/  ISETP.GE.U32.AND P1, PT, R0, R19, PT ;  /* 0x000000130000720c */ /* 0x000fda0003f26070 */
[----:B------:R-:W-:Y:S02]  /*0530*/  @P1 IMAD.IADD R0, R0, 0x1, -R19 ;  /* 0x0000000100001824 */ /* 0x000fe400078e0a13 */
[----:B------:R-:W-:-:S03]  /*0540*/  @P1 VIADD R5, R5, 0x1 ;  /* 0x0000000105051836 */ /* 0x000fc60000000000 */
[----:B------:R-:W-:-:S13]  /*0550*/  ISETP.GE.U32.AND P2, PT, R0, R19, PT ;  /* 0x000000130000720c */ /* 0x000fda0003f46070 */
[----:B------:R-:W-:Y:S01]  /*0560*/  @P2 VIADD R5, R5, 0x1 ;  /* 0x0000000105052836 */ /* 0x000fe20000000000 */
[----:B------:R-:W-:-:S05]  /*0570*/  @!P3 LOP3.LUT R5, RZ, R19, RZ, 0x33, !PT ;  /* 0x00000013ff05b212 */ /* 0x000fca00078e33ff */
[----:B------:R-:W-:-:S05]  /*0580*/  IMAD.IADD R5, R6, 0x1, R5 ;  /* 0x0000000106057824 */ /* 0x000fca00078e0205 */
[C---:B------:R-:W-:Y:S02]  /*0590*/  LOP3.LUT R0, R5.reuse, 0x3, RZ, 0xc0, !PT ;  /* 0x0000000305007812 */ /* 0x040fe400078ec0ff */
[----:B------:R-:W-:Y:S02]  /*05a0*/  ISETP.GE.U32.AND P2, PT, R5, 0x3, PT ;  /* 0x000000030500780c */ /* 0x000fe40003f46070 */
[----:B------:R-:W-:Y:S01]  /*05b0*/  ISETP.NE.AND P1, PT, R0, 0x3, PT ;  /* 0x000000030000780c */ /* 0x000fe20003f25270 */
[----:B------:R-:W-:-:S12]  /*05c0*/  IMAD.MOV.U32 R0, RZ, RZ, R22 ;  /* 0x000000ffff007224 */ /* 0x000fd800078e0016 */
[----:B------:R-:W-:Y:S05]  /*05d0*/  @!P1 BRA `(.L_x_7) ;  /* 0x00000000004c9947 */ /* 0x000fea0003800000 */
[----:B------:R-:W0:Y:S01]  /*05e0*/  S2R R11, SR_CgaCtaId ;  /* 0x00000000000b7919 */ /* 0x000e220000008800 */
[----:B------:R-:W1:Y:S01]  /*05f0*/  LDC.64 R6, c[0x0][0x380] ;  /* 0x0000e000ff067b82 */ /* 0x000e620000000a00 */
[----:B------:R-:W-:Y:S01]  /*0600*/  MOV R0, 0x400 ;  /* 0x0000040000007802 */ /* 0x000fe20000000f00 */
[----:B------:R-:W-:Y:S02]  /*0610*/  VIADD R5, R5, 0x1 ;  /* 0x0000000105057836 */ /* 0x000fe40000000000 */
[----:B------:R-:W-:Y:S02]  /*0620*/  IMAD.MOV.U32 R9, RZ, RZ, RZ ;  /* 0x000000ffff097224 */ /* 0x000fe400078e00ff */
[----:B------:R-:W-:Y:S01]  /*0630*/  VIADD R0, R0, 0x10 ;  /* 0x0000001000007836 */ /* 0x000fe20000000000 */
[----:B------:R-:W-:-:S04]  /*0640*/  LOP3.LUT R8, R5, 0x3, RZ, 0xc0, !PT ;  /* 0x0000000305087812 */ /* 0x000fc800078ec0ff */
[----:B0-----:R-:W-:Y:S01]  /*0650*/  LEA R11, R11, R0, 0x18 ;  /* 0x000000000b0b7211 */ /* 0x001fe200078ec0ff */
[----:B------:R-:W-:-:S07]  /*0660*/  IMAD.MOV.U32 R0, RZ, RZ, R22 ;  /* 0x000000ffff007224 */ /* 0x000fce00078e0016 */
.L_x_8:
[----:B------:R-:W-:Y:S01]  /*0670*/  R2UR UR4, R26 ;  /* 0x000000001a0472ca */ /* 0x000fe200000e0000 */
[----:B01----:R-:W-:Y:S01]  /*0680*/  IMAD.WIDE.U32 R4, R0, 0x8, R6 ;  /* 0x0000000800047825 */ /* 0x003fe200078e0006 */
[----:B------:R-:W-:-:S13]  /*0690*/  R2UR UR5, R27 ;  /* 0x000000001b0572ca */ /* 0x000fda00000e0000 */
[----:B------:R-:W2:Y:S01]  /*06a0*/  LDG.E.64.CONSTANT R4, desc[UR4][R4.64] ;  /* 0x0000000404047981 */ /* 0x000ea2000c1e9b00 */
[----:B------:R-:W-:Y:S02]  /*06b0*/  IMAD R13, R0, 0x8, R11 ;  /* 0x00000008000d7824 */ /* 0x000fe400078e020b */
[----:B------:R-:W-:Y:S02]  /*06c0*/  VIADD R9, R9, 0x1 ;  /* 0x0000000109097836 */ /* 0x000fe40000000000 */
[----:B------:R-:W-:-:S03]  /*06d0*/  IMAD.IADD R0, R19, 0x1, R0 ;  /* 0x0000000113007824 */ /* 0x000fc600078e0200 */
[----:B------:R-:W-:Y:S01]  /*06e0*/  ISETP.NE.AND P1, PT, R9, R8, PT ;  /* 0x000000080900720c */ /* 0x000fe20003f25270 */
[----:B--2---:R0:W-:-:S12]  /*06f0*/  STS.64 [R13], R4 ;  /* 0x000000040d007388 */ /* 0x0041d80000000a00 */
[----:B------:R-:W-:Y:S05]  /*0700*/  @P1 BRA `(.L_x_8) ;  /* 0xfffffffc00d81947 */ /* 0x000fea000383ffff */
.L_x_7:
[----:B------:R-:W-:Y:S05]  /*0710*/  BSYNC.RECONVERGENT B1 ;  /* 0x0000000000017941 */ /* 0x000fea0003800200 */
.L_x_6:
[----:B------:R-:W-:Y:S05]  /*0720*/  @!P2 BRA `(.L_x_5) ;  /* 0x00000000008ca947 */ /* 0x000fea0003800000 */
[----:B0-----:R-:W0:Y:S01]  /*0730*/  S2R R5, SR_CgaCtaId ;  /* 0x0000000000057919 */ /* 0x001e220000008800 */
[----:B------:R-:W1:Y:S01]  /*0740*/  LDC.64 R10, c[0x0][0x380] ;  /* 0x0000e000ff0a7b82 */ /* 0x000e620000000a00 */
[----:B------:R-:W-:-:S05]  /*0750*/  MOV R4, 0x400 ;  /* 0x0000040000047802 */ /* 0x000fca0000000f00 */
[----:B------:R-:W-:-:S05]  /*0760*/  VIADD R4, R4, 0x10 ;  /* 0x0000001004047836 */ /* 0x000fca0000000000 */
[----:B0-----:R-:W-:-:S07]  /*0770*/  LEA R23, R5, R4, 0x18 ;  /* 0x0000000405177211 */ /* 0x001fce00078ec0ff */
.L_x_9:
[----:B--2---:R-:W-:Y:S01]  /*0780*/  IMAD.IADD R4, R19, 0x1, R0 ;  /* 0x0000000113047824 */ /* 0x004fe200078e0200 */
[----:B------:R-:W-:Y:S01]  /*0790*/  R2UR UR4, R26 ;  /* 0x000000001a0472ca */ /* 0x000fe200000e0000 */
[----:B-1----:R-:W-:Y:S01]  /*07a0*/  IMAD.WIDE.U32 R12, R0, 0x8, R10 ;  /* 0x00000008000c7825 */ /* 0x002fe200078e000a */
[C---:B------:R-:W-:Y:S02]  /*07b0*/  R2UR UR5, R27.reuse ;  /* 0x000000001b0572ca */ /* 0x040fe400000e0000 */
[----:B------:R-:W-:Y:S01]  /*07c0*/  R2UR UR6, R26 ;  /* 0x000000001a0672ca */ /* 0x000fe200000e0000 */
[C---:B------:R-:W-:Y:S01]  /*07d0*/  IMAD.IADD R6, R4.reuse, 0x1, R19 ;  /* 0x0000000104067824 */ /* 0x040fe200078e0213 */
[C---:B------:R-:W-:Y:S01]  /*07e0*/  R2UR UR7, R27.reuse ;  /* 0x000000001b0772ca */ /* 0x040fe200000e0000 */
[----:B------:R-:W-:Y:S01]  /*07f0*/  IMAD.WIDE.U32 R4, R4, 0x8, R10 ;  /* 0x0000000804047825 */ /* 0x000fe200078e000a */
[----:B------:R-:W-:Y:S02]  /*0800*/  R2UR UR8, R26 ;  /* 0x000000001a0872ca */ /* 0x000fe400000e0000 */
[C---:B------:R-:W-:Y:S01]  /*0810*/  R2UR UR9, R27.reuse ;  /* 0x000000001b0972ca */ /* 0x040fe200000e0000 */
[----:B------:R-:W-:Y:S01]  /*0820*/  IMAD.IADD R17, R6, 0x1, R19 ;  /* 0x0000000106117824 */ /* 0x000fe200078e0213 */
[----:B------:R-:W-:Y:S01]  /*0830*/  R2UR UR10, R26 ;  /* 0x000000001a0a72ca */ /* 0x000fe200000e0000 */
[--C-:B------:R-:W-:Y:S01]  /*0840*/  IMAD.WIDE.U32 R6, R6, 0x8, R10.reuse ;  /* 0x0000000806067825 */ /* 0x100fe200078e000a */
[----:B------:R-:W-:Y:S01]  /*0850*/  R2UR UR11, R27 ;  /* 0x000000001b0b72ca */ /* 0x000fe200000e0000 */
[----:B------:R-:W2:Y:S02]  /*0860*/  LDG.E.64.CONSTANT R12, desc[UR4][R12.64] ;  /* 0x000000040c0c7981 */ /* 0x000ea4000c1e9b00 */
[----:B------:R-:W-:-:S02]  /*0870*/  IMAD.WIDE.U32 R8, R17, 0x8, R10 ;  /* 0x0000000811087825 */ /* 0x000fc400078e000a */
[----:B------:R-:W3:Y:S04]  /*0880*/  LDG.E.64.CONSTANT R4, desc[UR6][R4.64] ;  /* 0x0000000604047981 */ /* 0x000ee8000c1e9b00 */
[----:B------:R-:W4:Y:S04]  /*0890*/  LDG.E.64.CONSTANT R6, desc[UR8][R6.64] ;  /* 0x0000000806067981 */ /* 0x000f28000c1e9b00 */
[----:B------:R-:W5:Y:S01]  /*08a0*/  LDG.E.64.CONSTANT R8, desc[UR10][R8.64] ;  /* 0x0000000a08087981 */ /* 0x000f62000c1e9b00 */
[----:B------:R-:W-:-:S04]  /*08b0*/  IMAD R18, R0, 0x8, R23 ;  /* 0x0000000800127824 */ /* 0x000fc800078e0217 */
[----:B------:R-:W-:-:S04]  /*08c0*/  IMAD R14, R19, 0x8, R18 ;  /* 0x00000008130e7824 */ /* 0x000fc800078e0212 */
[----:B------:R-:W-:-:S04]  /*08d0*/  IMAD R15, R19, 0x8, R14 ;  /* 0x00000008130f7824 */ /* 0x000fc800078e020e */
[----:B------:R-:W-:Y:S02]  /*08e0*/  IMAD R21, R19, 0x8, R15 ;  /* 0x0000000813157824 */ /* 0x000fe400078e020f */
[----:B------:R-:W-:-:S05]  /*08f0*/  IMAD.IADD R0, R17, 0x1, R19 ;  /* 0x0000000111007824 */ /* 0x000fca00078e0213 */
[----:B------:R-:W-:Y:S01]  /*0900*/  ISETP.GE.AND P1, PT, R0, R3, PT ;  /* 0x000000030000720c */ /* 0x000fe20003f26270 */
[----:B--2---:R2:W-:Y:S04]  /*0910*/  STS.64 [R18], R12 ;  /* 0x0000000c12007388 */ /* 0x0045e80000000a00 */
[----:B---3--:R2:W-:Y:S04]  /*0920*/  STS.64 [R14], R4 ;  /* 0x000000040e007388 */ /* 0x0085e80000000a00 */
[----:B----4-:R2:W-:Y:S04]  /*0930*/  STS.64 [R15], R6 ;  /* 0x000000060f007388 */ /* 0x0105e80000000a00 */
[----:B-----5:R2:W-:Y:S01]  /*0940*/  STS.64 [R21], R8 ;  /* 0x0000000815007388 */ /* 0x0205e20000000a00 */
[----:B------:R-:W-:Y:S05]  /*0950*/  @!P1 BRA `(.L_x_9) ;  /* 0xfffffffc00889947 */ /* 0x000fea000383ffff */
.L_x_5:
[----:B------:R-:W-:Y:S05]  /*0960*/  BSYNC.RECONVERGENT B0 ;  /* 0x0000000000007941 */ /* 0x000fea0003800200 */
.L_x_4:
[----:B------:R-:W1:Y:S01]  /*0970*/  LDC R23, c[0x0][0x3b4] ;  /* 0x0000ed00ff177b82 */ /* 0x000e620000000800 */
[----:B--2---:R-:W2:Y:S01]  /*0980*/  S2R R9, SR_CgaCtaId ;  /* 0x0000000000097919 */ /* 0x004ea20000008800 */
[----:B------:R-:W-:Y:S01]  /*0990*/  MOV R8, 0x400 ;  /* 0x0000040000087802 */ /* 0x000fe20000000f00 */
[----:B------:R-:W-:Y:S04]  /*09a0*/  BSSY.RECONVERGENT B0, `(.L_x_10) ;  /* 0x000003b000007945 */ /* 0x000fe80003800200 */
[----:B------:R-:W-:Y:S01]  /*09b0*/  VIADD R0, R8, 0x10 ;  /* 0x0000001008007836 */ /* 0x000fe20000000000 */
[----:B-1----:R-:W-:-:S04]  /*09c0*/  ISETP.GE.AND P1, PT, R22, R23, PT ;  /* 0x000000171600720c */ /* 0x002fc80003f26270 */
[----:B--2---:R-:W-:-:S05]  /*09d0*/  LEA R0, R9, R0, 0x18 ;  /* 0x0000000009007211 */ /* 0x004fca00078ec0ff */
[----:B------:R-:W-:-:S04]  /*09e0*/  IMAD R17, R3, 0x8, R0 ;  /* 0x0000000803117824 */ /* 0x000fc800078e0200 */
[----:B------:R-:W-:Y:S05]  /*09f0*/  @P1 BRA `(.L_x_11) ;  /* 0x0000000000d41947 */ /* 0x000fea0003800000 */
[----:B---3--:R-:W1:Y:S01]  /*0a00*/  I2F.U32.RP R10, R19 ;  /* 0x00000013000a7306 */ /* 0x008e620000209000 */
[----:B------:R-:W-:Y:S01]  /*0a10*/  IMAD.IADD R6, R22, 0x1, R19 ;  /* 0x0000000116067824 */ /* 0x000fe200078e0213 */
[----:B------:R-:W-:Y:S01]  /*0a20*/  ISETP.NE.U32.AND P3, PT, R19, RZ, PT ;  /* 0x000000ff1300720c */ /* 0x000fe20003f65070 */
[----:B------:R-:W-:Y:S03]  /*0a30*/  BSSY.RECONVERGENT B1, `(.L_x_12) ;  /* 0x0000025000017945 */ /* 0x000fe60003800200 */
[CC--:B------:R-:W-:Y:S02]  /*0a40*/  ISETP.GE.U32.AND P1, PT, R6.reuse, R23.reuse, PT ;  /* 0x000000170600720c */ /* 0x0c0fe40003f26070 */
[----:B------:R-:W-:Y:S02]  /*0a50*/  VIMNMX.U32 R0, PT, PT, R6, R23, !PT ;  /* 0x0000001706007248 */ /* 0x000fe40007fe0000 */
[----:B------:R-:W-:-:S04]  /*0a60*/  SEL R7, RZ, 0x1, P1 ;  /* 0x00000001ff077807 */ /* 0x000fc80000800000 */
[----:B------:R-:W-:Y:S01]  /*0a70*/  IADD3 R0, PT, PT, R0, -R6, -R7 ;  /* 0x8000000600007210 */ /* 0x000fe20007ffe807 */
[----:B-1----:R-:W0:Y:S02]  /*0a80*/  MUFU.RCP R10, R10 ;  /* 0x0000000a000a7308 */ /* 0x002e240000001000 */
[----:B0-----:R-:W-:-:S06]  /*0a90*/  VIADD R4, R10, 0xffffffe ;  /* 0x0ffffffe0a047836 */ /* 0x001fcc0000000000 */
[----:B------:R0:W1:Y:S02]  /*0aa0*/  F2I.FTZ.U32.TRUNC.NTZ R5, R4 ;  /* 0x0000000400057305 */ /* 0x000064000021f000 */
[----:B0-----:R-:W-:Y:S02]  /*0ab0*/  IMAD.MOV.U32 R4, RZ, RZ, RZ ;  /* 0x000000ffff047224 */ /* 0x001fe400078e00ff */
[----:B-1----:R-:W-:-:S04]  /*0ac0*/  IMAD.MOV R12, RZ, RZ, -R5 ;  /* 0x000000ffff0c7224 */ /* 0x002fc800078e0a05 */
[----:B------:R-:W-:-:S04]  /*0ad0*/  IMAD R11, R12, R19, RZ ;  /* 0x000000130c0b7224 */ /* 0x000fc800078e02ff */
[----:B------:R-:W-:-:S06]  /*0ae0*/  IMAD.HI.U32 R11, R5, R11, R4 ;  /* 0x0000000b050b7227 */ /* 0x000fcc00078e0004 */
        /* <DEDUP_REMOVED lines=15> */
[----:B------:R-:W-:Y:S02]  /*0be0*/  VIADD R4, R4, 0x1 ;  /* 0x0000000104047836 */ /* 0x000fe40000000000 */
[----:B------:R-:W-:Y:S02]  /*0bf0*/  IMAD.MOV.U32 R5, RZ, RZ, RZ ;  /* 0x000000ffff057224 */ /* 0x000fe400078e00ff */
[----:B------:R-:W-:Y:S01]  /*0c00*/  IMAD.MOV.U32 R0, RZ, RZ, R22 ;  /* 0x000000ffff007224 */ /* 0x000fe200078e0016 */
[----:B------:R-:W-:-:S07]  /*0c10*/  LOP3.LUT R4, R4, 0x3, RZ, 0xc0, !PT ;  /* 0x0000000304047812 */ /* 0x000fce00078ec0ff */
.L_x_14:
[----:B------:R-:W-:Y:S02]  /*0c20*/  IMAD R6, R0, 0x8, R17 ;  /* 0x0000000800067824 */ /* 0x000fe400078e0211 */
[----:B------:R-:W-:Y:S02]  /*0c30*/  VIADD R5, R5, 0x1 ;  /* 0x0000000105057836 */ /* 0x000fe40000000000 */
[----:B------:R-:W-:Y:S01]  /*0c40*/  IMAD.IADD R0, R19, 0x1, R0 ;  /* 0x0000000113007824 */ /* 0x000fe200078e0200 */
[----:B------:R0:W-:Y:S02]  /*0c50*/  STS.64 [R6], RZ ;  /* 0x000000ff06007388 */ /* 0x0001e40000000a00 */
[----:B------:R-:W-:-:S13]  /*0c60*/  ISETP.NE.AND P1, PT, R5, R4, PT ;  /* 0x000000040500720c */ /* 0x000fda0003f25270 */
[----:B0-----:R-:W-:Y:S05]  /*0c70*/  @P1 BRA `(.L_x_14) ;  /* 0xfffffffc00e81947 */ /* 0x001fea000383ffff */
.L_x_13:
[----:B------:R-:W-:Y:S05]  /*0c80*/  BSYNC.RECONVERGENT B1 ;  /* 0x0000000000017941 */ /* 0x000fea0003800200 */
.L_x_12:
[----:B------:R-:W-:Y:S05]  /*0c90*/  @!P2 BRA `(.L_x_11) ;  /* 0x00000000002ca947 */ /* 0x000fea0003800000 */
.L_x_15:
[----:B-1----:R-:W-:Y:S02]  /*0ca0*/  IMAD R10, R0, 0x8, R17 ;  /* 0x00000008000a7824 */ /* 0x002fe400078e0211 */
[C---:B------:R-:W-:Y:S02]  /*0cb0*/  IMAD R0, R19.reuse, 0x4, R0 ;  /* 0x0000000413007824 */ /* 0x040fe400078e0200 */
[C---:B------:R-:W-:Y:S01]  /*0cc0*/  IMAD R4, R19.reuse, 0x8, R10 ;  /* 0x0000000813047824 */ /* 0x040fe200078e020a */
[----:B------:R1:W-:Y:S02]  /*0cd0*/  STS.64 [R10], RZ ;  /* 0x000000ff0a007388 */ /* 0x0003e40000000a00 */
[----:B------:R-:W-:Y:S01]  /*0ce0*/  ISETP.GE.AND P1, PT, R0, R23, PT ;  /* 0x000000170000720c */ /* 0x000fe20003f26270 */
[C---:B------:R-:W-:Y:S01]  /*0cf0*/  IMAD R6, R19.reuse, 0x8, R4 ;  /* 0x0000000813067824 */ /* 0x040fe200078e0204 */
[----:B------:R1:W-:Y:S03]  /*0d00*/  STS.64 [R4], RZ ;  /* 0x000000ff04007388 */ /* 0x0003e60000000a00 */
[----:B------:R-:W-:Y:S01]  /*0d10*/  IMAD R5, R19, 0x8, R6 ;  /* 0x0000000813057824 */ /* 0x000fe200078e0206 */
[----:B------:R1:W-:Y:S04]  /*0d20*/  STS.64 [R6], RZ ;  /* 0x000000ff06007388 */ /* 0x0003e80000000a00 */
[----:B------:R1:W-:Y:S03]  /*0d30*/  STS.64 [R5], RZ ;  /* 0x000000ff05007388 */ /* 0x0003e60000000a00 */
[----:B------:R-:W-:Y:S05]  /*0d40*/  @!P1 BRA `(.L_x_15) ;  /* 0xfffffffc00d49947 */ /* 0x000fea000383ffff */
.L_x_11:
[----:B------:R-:W-:Y:S05]  /*0d50*/  BSYNC.RECONVERGENT B0 ;  /* 0x0000000000007941 */ /* 0x000fea0003800200 */
.L_x_10:
[----:B------:R-:W-:Y:S01]  /*0d60*/  IMAD R23, R23, 0x8, R17 ;  /* 0x0000000817177824 */ /* 0x000fe200078e0211 */
[----:B------:R-:W-:Y:S06]  /*0d70*/  @P0 BRA `(.L_x_16) ;  /* 0x0000000000d40947 */ /* 0x000fec0003800000 */
[----:B-1-3--:R-:W1:Y:S01]  /*0d80*/  I2F.U32.RP R10, R19 ;  /* 0x00000013000a7306 */ /* 0x00ae620000209000 */
[----:B------:R-:W-:Y:S01]  /*0d90*/  IMAD.IADD R0, R22, 0x1, R19 ;  /* 0x0000000116007824 */ /* 0x000fe200078e0213 */
[----:B------:R-:W-:Y:S01]  /*0da0*/  ISETP.NE.U32.AND P2, PT, R19, RZ, PT ;  /* 0x000000ff1300720c */ /* 0x000fe20003f45070 */
[----:B------:R-:W-:Y:S03]  /*0db0*/  BSSY.RECONVERGENT B0, `(.L_x_17) ;  /* 0x0000025000007945 */ /* 0x000fe60003800200 */
[CC--:B------:R-:W-:Y:S02]  /*0dc0*/  ISETP.GE.U32.AND P0, PT, R0.reuse, R3.reuse, PT ;  /* 0x000000030000720c */ /* 0x0c0fe40003f06070 */
[----:B------:R-:W-:Y:S01]  /*0dd0*/  VIMNMX.U32 R7, PT, PT, R0, R3, !PT ;  /* 0x0000000300077248 */ /* 0x000fe20007fe0000 */
[----:B-1----:R-:W0:Y:S02]  /*0de0*/  MUFU.RCP R10, R10 ;  /* 0x0000000a000a7308 */ /* 0x002e240000001000 */
        /* <DEDUP_REMOVED lines=27> */
.L_x_19:
[----:B------:R-:W-:Y:S02]  /*0fa0*/  IMAD R5, R0, 0x8, R23 ;  /* 0x0000000800057824 */ /* 0x000fe400078e0217 */
[----:B------:R-:W-:Y:S02]  /*0fb0*/  VIADD R4, R4, 0x1 ;  /* 0x0000000104047836 */ /* 0x000fe40000000000 */
[----:B------:R-:W-:Y:S01]  /*0fc0*/  IMAD.IADD R0, R19, 0x1, R0 ;  /* 0x0000000113007824 */ /* 0x000fe200078e0200 */
[----:B------:R0:W-:Y:S02]  /*0fd0*/  STS.64 [R5], RZ ;  /* 0x000000ff05007388 */ /* 0x0001e40000000a00 */
[----:B------:R-:W-:-:S13]  /*0fe0*/  ISETP.NE.AND P0, PT, R4, R7, PT ;  /* 0x000000070400720c */ /* 0x000fda0003f05270 */
[----:B0-----:R-:W-:Y:S05]  /*0ff0*/  @P0 BRA `(.L_x_19) ;  /* 0xfffffffc00e80947 */ /* 0x001fea000383ffff */
.L_x_18:
[----:B------:R-:W-:Y:S05]  /*1000*/  BSYNC.RECONVERGENT B0 ;  /* 0x0000000000007941 */ /* 0x000fea0003800200 */
.L_x_17:
[----:B------:R-:W-:Y:S05]  /*1010*/  @!P1 BRA `(.L_x_16) ;  /* 0x00000000002c9947 */ /* 0x000fea0003800000 */
.L_x_20:
[----:B--2---:R-:W-:Y:S02]  /*1020*/  IMAD R10, R0, 0x8, R23 ;  /* 0x00000008000a7824 */ /* 0x004fe400078e0217 */
        /* <DEDUP_REMOVED lines=10> */
.L_x_16:
[----:B------:R-:W-:Y:S05]  /*10d0*/  WARPSYNC.ALL ;  /* 0x0000000000007948 */ /* 0x000fea0003800000 */
[----:B------:R-:W4:Y:S01]  /*10e0*/  LDCU.U8 UR4, c[0x0][0x3d8] ;  /* 0x00007b00ff0477ac */ /* 0x000f220008000000 */
[----:B------:R-:W-:Y:S01]  /*10f0*/  BSSY.RECONVERGENT B6, `(.L_x_21) ;  /* 0x0000049000067945 */ /* 0x000fe20003800200 */
[----:B----4-:R-:W-:Y:S01]  /*1100*/  UPRMT UR4, UR4, 0x8880, URZ ;  /* 0x0000888004047896 */ /* 0x010fe200080000ff */
[----:B------:R-:W-:Y:S05]  /*1110*/  BAR.SYNC.DEFER_BLOCKING 0x0 ;  /* 0x0000000000007b1d */ /* 0x000fea0000010000 */
[----:B------:R-:W-:-:S04]  /*1120*/  ISETP.NE.AND P0, PT, RZ, UR4, PT ;  /* 0x00000004ff007c0c */ /* 0x000fc8000bf05270 */
[----:B------:R-:W-:-:S13]  /*1130*/  ISETP.NE.OR P0, PT, R22, RZ, !P0 ;  /* 0x000000ff1600720c */ /* 0x000fda0004705670 */
[----:B------:R-:W-:Y:S05]  /*1140*/  @P0 BRA `(.L_x_22) ;  /* 0x00000004000c0947 */ /* 0x000fea0003800000 */
[----:B------:R-:W-:Y:S01]  /*1150*/  LEA R0, R9, R8, 0x18 ;  /* 0x0000000809007211 */ /* 0x000fe200078ec0ff */
[----:B------:R-:W4:Y:S01]  /*1160*/  LDCU.64 UR4, c[0x4][0x20] ;  /* 0x01000400ff0477ac */ /* 0x000f220008000a00 */
[----:B------:R-:W-:Y:S01]  /*1170*/  MOV R18, 0x0 ;  /* 0x0000000000127802 */ /* 0x000fe20000000f00 */
[----:B-12---:R-:W-:Y:S02]  /*1180*/  IMAD.MOV.U32 R6, RZ, RZ, R2 ;  /* 0x000000ffff067224 */ /* 0x006fe400078e0002 */
[----:B------:R-:W1:Y:S01]  /*1190*/  LDS.128 R8, [R0+0x10] ;  /* 0x0000100000087984 */ /* 0x000e620000000c00 */
[----:B------:R2:W2:Y:S01]  /*11a0*/  LDC.64 R24, c[0x4][R18] ;  /* 0x0100000012187b82 */ /* 0x0004a20000000a00 */
[----:B------:R-:W-:Y:S02]  /*11b0*/  IMAD.MOV.U32 R7, RZ, RZ, R16 ;  /* 0x000000ffff077224 */ /* 0x000fe400078e0010 */
[----:B0-----:R-:W0:Y:S04]  /*11c0*/  LDS.128 R12, [R0+0x20] ;  /* 0x00002000000c7984 */ /* 0x001e280000000c00 */
[----:B------:R-:W5:Y:S01]  /*11d0*/  LDS.64 R20, [R0+0x30] ;  /* 0x0000300000147984 */ /* 0x000f620000000a00 */
[----:B----4-:R-:W-:-:S02]  /*11e0*/  IMAD.U32 R4, RZ, RZ, UR4 ;  /* 0x00000004ff047e24 */ /* 0x010fc4000f8e00ff */
[----:B------:R-:W-:Y:S01]  /*11f0*/  IMAD.U32 R5, RZ, RZ, UR5 ;  /* 0x00000005ff057e24 */ /* 0x000fe2000f8e00ff */
[----:B-1----:R1:W-:Y:S04]  /*1200*/  STL.64 [R1], R8 ;  /* 0x0000000801007387 */ /* 0x0023e80000100a00 */
[----:B------:R1:W-:Y:S04]  /*1210*/  STL.64 [R1+0x8], R10 ;  /* 0x0000080a01007387 */ /* 0x0003e80000100a00 */
[----:B0-----:R1:W-:Y:S04]  /*1220*/  STL.64 [R1+0x10], R12 ;  /* 0x0000100c01007387 */ /* 0x0013e80000100a00 */
[----:B------:R1:W-:Y:S04]  /*1230*/  STL.64 [R1+0x18], R14 ;  /* 0x0000180e01007387 */ /* 0x0003e80000100a00 */
[----:B--2--5:R1:W-:Y:S02]  /*1240*/  STL.64 [R1+0x20], R20 ;  /* 0x0000201401007387 */ /* 0x0243e40000100a00 */
[----:B-1----:R-:W-:-:S07]  /*1250*/  LEPC R20, `(.L_x_23) ;  /* 0x000000001014794e */ /* 0x002fce0000000000 */
[----:B---3--:R-:W-:Y:S05]  /*1260*/  CALL.ABS.NOINC R24 ;  /* 0x0000000018007343 */ /* 0x008fea0003c00000 */
.L_x_23:
[----:B------:R-:W0:Y:S01]  /*1270*/  LDC.64 R8, c[0x0][0x388] ;  /* 0x0000e200ff087b82 */ /* 0x000e220000000a00 */
[C---:B------:R-:W-:Y:S02]  /*1280*/  R2UR UR4, R26.reuse ;  /* 0x000000001a0472ca */ /* 0x040fe400000e0000 */
[C---:B------:R-:W-:Y:S02]  /*1290*/  R2UR UR5, R27.reuse ;  /* 0x000000001b0572ca */ /* 0x040fe400000e0000 */
[C---:B------:R-:W-:Y:S02]  /*12a0*/  R2UR UR6, R26.reuse ;  /* 0x000000001a0672ca */ /* 0x040fe400000e0000 */
[C---:B------:R-:W-:Y:S02]  /*12b0*/  R2UR UR7, R27.reuse ;  /* 0x000000001b0772ca */ /* 0x040fe400000e0000 */
[----:B------:R-:W-:Y:S02]  /*12c0*/  R2UR UR8, R26 ;  /* 0x000000001a0872ca */ /* 0x000fe400000e0000 */
[----:B------:R-:W-:-:S05]  /*12d0*/  R2UR UR9, R27 ;  /* 0x000000001b0972ca */ /* 0x000fca00000e0000 */
[----:B0-----:R-:W2:Y:S01]  /*12e0*/  LDG.E.CONSTANT R10, desc[UR4][R8.64] ;  /* 0x00000004080a7981 */ /* 0x001ea2000c1e9900 */
[----:B------:R0:W1:Y:S01]  /*12f0*/  LDC.64 R12, c[0x4][R18] ;  /* 0x01000000120c7b82 */ /* 0x0000620000000a00 */
[----:B------:R-:W3:Y:S02]  /*1300*/  LDCU.64 UR4, c[0x4][0x28] ;  /* 0x01000500ff0477ac */ /* 0x000ee40008000a00 */
[----:B------:R-:W2:Y:S04]  /*1310*/  LDG.E.CONSTANT R11, desc[UR6][R8.64+0x4] ;  /* 0x00000406080b7981 */ /* 0x000ea8000c1e9900 */
[----:B------:R-:W4:Y:S01]  /*1320*/  LDG.E.CONSTANT R0, desc[UR8][R8.64+0x8] ;  /* 0x0000080808007981 */ /* 0x000f22000c1e9900 */
[----:B------:R-:W-:Y:S02]  /*1330*/  IMAD.MOV.U32 R6, RZ, RZ, R2 ;  /* 0x000000ffff067224 */ /* 0x000fe400078e0002 */
[----:B------:R-:W-:-:S02]  /*1340*/  IMAD.MOV.U32 R7, RZ, RZ, R16 ;  /* 0x000000ffff077224 */ /* 0x000fc400078e0010 */
[----:B---3--:R-:W-:Y:S02]  /*1350*/  IMAD.U32 R4, RZ, RZ, UR4 ;  /* 0x00000004ff047e24 */ /* 0x008fe4000f8e00ff */
[----:B------:R-:W-:Y:S01]  /*1360*/  IMAD.U32 R5, RZ, RZ, UR5 ;  /* 0x00000005ff057e24 */ /* 0x000fe2000f8e00ff */
[----:B--2---:R0:W-:Y:S04]  /*1370*/  STL.64 [R1], R10 ;  /* 0x0000000a01007387 */ /* 0x0041e80000100a00 */
[----:B-1--4-:R0:W-:Y:S02]  /*1380*/  STL [R1+0x8], R0 ;  /* 0x0000080001007387 */ /* 0x0121e40000100800 */
[----:B------:R-:W-:-:S07]  /*1390*/  LEPC R20, `(.L_x_24) ;  /* 0x000000001014794e */ /* 0x000fce0000000000 */
[----:B0-----:R-:W-:Y:S05]  /*13a0*/  CALL.ABS.NOINC R12 ;  /* 0x000000000c007343 */ /* 0x001fea0003c00000 */
.L_x_24:
[----:B------:R-:W0:Y:S02]  /*13b0*/  LDC R6, c[0x0][0x3b8] ;  /* 0x0000ee00ff067b82 */ /* 0x000e240000000800 */
[----:B0-----:R-:W-:-:S13]  /*13c0*/  ISETP.GE.AND P0, PT, R6, 0x1, PT ;  /* 0x000000010600780c */ /* 0x001fda0003f06270 */
[----:B------:R-:W-:Y:S05]  /*13d0*/  @!P0 BRA `(.L_x_22) ;  /* 0x0000000000688947 */ /* 0x000fea0003800000 */
[----:B------:R-:W0:Y:S01]  /*13e0*/  LDC.64 R4, c[0x0][0x398] ;  /* 0x0000e600ff047b82 */ /* 0x000e220000000a00 */
[----:B------:R-:W-:Y:S02]  /*13f0*/  R2UR UR4, R26 ;  /* 0x000000001a0472ca */ /* 0x000fe400000e0000 */
[----:B------:R-:W-:Y:S02]  /*1400*/  R2UR UR5, R27 ;  /* 0x000000001b0572ca */ /* 0x000fe400000e0000 */
[----:B------:R-:W-:Y:S01]  /*1410*/  ISETP.NE.AND P0, PT, R6, 0x1, PT ;  /* 0x000000010600780c */ /* 0x000fe20003f05270 */
[----:B------:R-:W-:Y:S01]  /*1420*/  IMAD.MOV.U32 R0, RZ, RZ, -0x1 ;  /* 0xffffffffff007424 */ /* 0x000fe200078e00ff */
[----:B------:R-:W-:Y:S01]  /*1430*/  MOV R3, 0x0 ;  /* 0x0000000000037802 */ /* 0x000fe20000000f00 */
[----:B------:R-:W-:-:S08]  /*1440*/  IMAD.MOV.U32 R9, RZ, RZ, -0x1 ;  /* 0xffffffffff097424 */ /* 0x000fd000078e00ff */
[----:B0-----:R0:W5:Y:S01]  /*1450*/  LDG.E.CONSTANT R8, desc[UR4][R4.64] ;  /* 0x0000000404087981 */ /* 0x001162000c1e9900 */
[----:B------:R-:W1:Y:S01]  /*1460*/  LDCU.64 UR4, c[0x4][0x30] ;  /* 0x01000600ff0477ac */ /* 0x000e620008000a00 */
[----:B------:R-:W-:Y:S05]  /*1470*/  @!P0 BRA `(.L_x_25) ;  /* 0x00000000001c8947 */ /* 0x000fea0003800000 */
[----:B------:R-:W-:Y:S02]  /*1480*/  ISETP.GE.U32.AND P0, PT, R6, 0x3, PT ;  /* 0x000000030600780c */ /* 0x000fe40003f06070 */
[----:B------:R-:W-:Y:S02]  /*1490*/  R2UR UR6, R26 ;  /* 0x000000001a0672ca */ /* 0x000fe400000e0000 */
[----:B------:R-:W-:-:S09]  /*14a0*/  R2UR UR7, R27 ;  /* 0x000000001b0772ca */ /* 0x000fd200000e0000 */
[----:B------:R-:W-:Y:S02]  /*14b0*/  @P0 R2UR UR8, R26 ;  /* 0x000000001a0802ca */ /* 0x000fe400000e0000 */
[----:B------:R-:W-:Y:S02]  /*14c0*/  @P0 R2UR UR9, R27 ;  /* 0x000000001b0902ca */ /* 0x000fe400000e0000 */
[----:B------:R2:W5:Y:S11]  /*14d0*/  LDG.E.CONSTANT R9, desc[UR6][R4.64+0x4] ;  /* 0x0000040604097981 */ /* 0x000576000c1e9900 */
[----:B------:R2:W5:Y:S02]  /*14e0*/  @P0 LDG.E.CONSTANT R0, desc[UR8][R4.64+0x8] ;  /* 0x0000080804000981 */ /* 0x000564000c1e9900 */
.L_x_25:
[----:B-----5:R3:W-:Y:S01]  /*14f0*/  STL [R1+0x8], R0 ;  /* 0x0000080001007387 */ /* 0x0207e20000100800 */
[----:B------:R3:W4:Y:S01]  /*1500*/  LDC.64 R10, c[0x4][R3] ;  /* 0x01000000030a7b82 */ /* 0x0007220000000a00 */
[----:B012---:R-:W-:Y:S02]  /*1510*/  IMAD.U32 R4, RZ, RZ, UR4 ;  /* 0x00000004ff047e24 */ /* 0x007fe4000f8e00ff */
[----:B------:R3:W-:Y:S01]  /*1520*/  STL.64 [R1], R8 ;  /* 0x0000000801007387 */ /* 0x0007e20000100a00 */
[----:B------:R-:W-:Y:S02]  /*1530*/  IMAD.U32 R5, RZ, RZ, UR5 ;  /* 0x00000005ff057e24 */ /* 0x000fe4000f8e00ff */
[----:B------:R-:W-:Y:S02]  /*1540*/  IMAD.MOV.U32 R6, RZ, RZ, R2 ;  /* 0x000000ffff067224 */ /* 0x000fe400078e0002 */
[----:B------:R-:W-:-:S07]  /*1550*/  IMAD.MOV.U32 R7, RZ, RZ, R16 ;  /* 0x000000ffff077224 */ /* 0x000fce00078e0010 */
[----:B------:R-:W-:-:S07]  /*1560*/  LEPC R20, `(.L_x_22) ;  /* 0x000000001014794e */ /* 0x000fce0000000000 */
[----:B---34-:R-:W-:Y:S05]  /*1570*/  CALL.ABS.NOINC R10 ;  /* 0x000000000a007343 */ /* 0x018fea0003c00000 */
.L_x_22:
[----:B------:R-:W-:Y:S05]  /*1580*/  BSYNC.RECONVERGENT B6 ;  /* 0x0000000000067941 */ /* 0x000fea0003800200 */
.L_x_21:
[----:B------:R-:W4:Y:S02]  /*1590*/  LDCU UR4, c[0x0][0x3c4] ;  /* 0x00007880ff0477ac */ /* 0x000f240008000800 */
[----:B----4-:R-:W-:-:S09]  /*15a0*/  UISETP.GE.AND UP0, UPT, UR4, 0x1, UPT ;  /* 0x000000010400788c */ /* 0x010fd2000bf06270 */
[----:B------:R-:W-:Y:S05]  /*15b0*/  BRA.U !UP0, `(.L_x_26) ;  /* 0x000000a908387547 */ /* 0x000fea000b800000 */
[----:B---3--:R-:W3:Y:S01]  /*15c0*/  I2F.U32.RP R3, R19 ;  /* 0x0000001300037306 */ /* 0x008ee20000209000 */
[----:B------:R-:W4:Y:S01]  /*15d0*/  LDC R50, c[0x0][0x3b4] ;  /* 0x0000ed00ff327b82 */ /* 0x000f220000000800 */
[--C-:B------:R-:W-:Y:S01]  /*15e0*/  IMAD.IADD R25, R22, 0x1, R19.reuse ;  /* 0x0000000116197824 */ /* 0x100fe200078e0213 */
[----:B------:R-:W-:Y:S01]  /*15f0*/  ISETP.NE.U32.AND P4, PT, R19, RZ, PT ;  /* 0x000000ff1300720c */ /* 0x000fe20003f85070 */
[----:B------:R-:W-:Y:S02]  /*1600*/  IMAD.MOV.U32 R18, RZ, RZ, RZ ;  /* 0x000000ffff127224 */ /* 0x000fe400078e00ff */
[----:B------:R-:W-:Y:S02]  /*1610*/  IMAD.IADD R46, R25, 0x1, R19 ;  /* 0x00000001192e7824 */ /* 0x000fe400078e0213 */
[----:B------:R-:W-:Y:S01]  /*1620*/  IMAD.MOV.U32 R30, RZ, RZ, 0x0 ;  /* 0x00000000ff1e7424 */ /* 0x000fe200078e00ff */
[----:B------:R-:W5:Y:S01]  /*1630*/  LDC.64 R44, c[0x0][0x3b8] ;  /* 0x0000ee00ff2c7b82 */ /* 0x000f620000000a00 */
[----:B------:R-:W-:-:S02]  /*1640*/  IMAD.MOV.U32 R31, RZ, RZ, 0x3ff00000 ;  /* 0x3ff00000ff1f7424 */ /* 0x000fc400078e00ff */
[----:B------:R-:W-:Y:S01]  /*1650*/  IMAD.IADD R49, R46, 0x1, R19 ;  /* 0x000000012e317824 */ /* 0x000fe200078e0213 */
[----:B---3--:R-:W0:Y:S04]  /*1660*/  MUFU.RCP R3, R3 ;  /* 0x0000000300037308 */ /* 0x008e280000001000 */
[----:B------:R-:W3:Y:S01]  /*1670*/  LDC.64 R28, c[0x0][0x388] ;  /* 0x0000e200ff1c7b82 */ /* 0x000ee20000000a00 */
[----:B----4-:R-:W-:-:S07]  /*1680*/  ISETP.GE.AND P0, PT, R25, R50, PT ;  /* 0x000000321900720c */ /* 0x010fce0003f06270 */
[----:B------:R-:W4:Y:S01]  /*1690*/  LDC.64 R34, c[0x0][0x398] ;  /* 0x0000e600ff227b82 */ /* 0x000f220000000a00 */
[----:B------:R-:W-:Y:S02]  /*16a0*/  VIMNMX R0, PT, PT, R25, R50, !PT ;  /* 0x0000003219007248 */ /* 0x000fe40007fe0100 */
[----:B------:R-:W-:Y:S02]  /*16b0*/  SEL R24, RZ, 0x1, P0 ;  /* 0x00000001ff187807 */ /* 0x000fe40000000000 */
[----:B------:R-:W-:Y:S01]  /*16c0*/  LOP3.LUT R47, R50, 0xf, RZ, 0xc0, !PT ;  /* 0x0000000f322f7812 */ /* 0x000fe200078ec0ff */
[----:B012---:R-:W-:Y:S01]  /*16d0*/  VIADD R4, R3, 0xffffffe ;  /* 0x0ffffffe03047836 */ /* 0x007fe20000000000 */
[CC--:B-----5:R-:W-:Y:S01]  /*16e0*/  ISETP.GE.AND P1, PT, R25.reuse, R44.reuse, PT ;  /* 0x0000002c1900720c */ /* 0x0e0fe20003f26270 */
[----:B------:R-:W0:Y:S01]  /*16f0*/  LDC.64 R36, c[0x0][0x3a0] ;  /* 0x0000e800ff247b82 */ /* 0x000e220000000a00 */
[----:B------:R-:W-:Y:S01]  /*1700*/  VIMNMX R44, PT, PT, R25, R44, !PT ;  /* 0x0000002c192c7248 */ /* 0x000fe20007fe0100 */
[----:B------:R1:W2:Y:S01]  /*1710*/  F2I.FTZ.U32.TRUNC.NTZ R5, R4 ;  /* 0x0000000400057305 */ /* 0x0002a2000021f000 */
[----:B------:R-:W-:-:S02]  /*1720*/  SEL R42, RZ, 0x1, P1 ;  /* 0x00000001ff2a7807 */ /* 0x000fc40000800000 */
[-C--:B------:R-:W-:Y:S02]  /*1730*/  IADD3 R0, PT, PT, R0, -R25.reuse, -R24 ;  /* 0x8000001900007210 */ /* 0x080fe40007ffe818 */
[----:B------:R-:W-:Y:S01]  /*1740*/  IADD3 R44, PT, PT, R44, -R25, -R42 ;  /* 0x800000192c2c7210 */ /* 0x000fe20007ffe82a */
[----:B---3--:R-:W-:Y:S01]  /*1750*/  IMAD.WIDE.U32 R28, R22, 0x4, R28 ;  /* 0x00000004161c7825 */ /* 0x008fe200078e001c */
[----:B------:R-:W-:Y:S02]  /*1760*/  LOP3.LUT R43, R45, 0x7, RZ, 0xc0, !PT ;  /* 0x000000072d2b7812 */ /* 0x000fe400078ec0ff */
[C---:B------:R-:W-:Y:S01]  /*1770*/  LOP3.LUT R48, R50.reuse, 0x3, RZ, 0xc0, !PT ;  /* 0x0000000332307812 */ /* 0x040fe200078ec0ff */
[----:B-1----:R-:W-:Y:S01]  /*1780*/  IMAD.MOV.U32 R4, RZ, RZ, RZ ;  /* 0x000000ffff047224 */ /* 0x002fe200078e00ff */
[----:B------:R-:W-:Y:S01]  /*1790*/  LOP3.LUT R50, R50, 0x7ffffffe, RZ, 0xc0, !PT ;  /* 0x7ffffffe32327812 */ /* 0x000fe200078ec0ff */
[----:B------:R-:W-:-:S04]  /*17a0*/  IMAD.WIDE R32, R19, 0x4, R28 ;  /* 0x0000000413207825 */ /* 0x000fc800078e021c */
[----:B--2---:R-:W-:Y:S02]  /*17b0*/  IMAD.MOV R6, RZ, RZ, -R5 ;  /* 0x000000ffff067224 */ /* 0x004fe400078e0a05 */
[----:B----4-:R-:W-:-:S04]  /*17c0*/  IMAD.WIDE.U32 R34, R22, 0x4, R34 ;  /* 0x0000000416227825 */ /* 0x010fc800078e0022 */
[----:B------:R-:W-:Y:S02]  /*17d0*/  IMAD R3, R6, R19, RZ ;  /* 0x0000001306037224 */ /* 0x000fe400078e02ff */
[----:B0-----:R-:W-:-:S04]  /*17e0*/  IMAD.WIDE.U32 R36, R22, 0x4, R36 ;  /* 0x0000000416247825 */ /* 0x001fc800078e0024 */
[----:B------:R-:W-:-:S04]  /*17f0*/  IMAD.HI.U32 R5, R5, R3, R4 ;  /* 0x0000000305057227 */ /* 0x000fc800078e0004 */
[----:B------:R-:W-:-:S04]  /*1800*/  IMAD.WIDE R38, R19, 0x4, R32 ;  /* 0x0000000413267825 */ /* 0x000fc800078e0220 */
[----:B------:R-:W-:-:S04]  /*1810*/  IMAD.HI.U32 R3, R5, R0, RZ ;  /* 0x0000000005037227 */ /* 0x000fc800078e00ff */
[----:B------:R-:W-:-:S04]  /*1820*/  IMAD.HI.U32 R4, R5, R44, RZ ;  /* 0x0000002c05047227 */ /* 0x000fc800078e00ff */
[----:B------:R-:W-:Y:S02]  /*1830*/  IMAD.MOV R5, RZ, RZ, -R3 ;  /* 0x000000ffff057224 */ /* 0x000fe400078e0a03 */
[----:B------:R-:W-:Y:S02]  /*1840*/  IMAD.MOV R6, RZ, RZ, -R4 ;  /* 0x000000ffff067224 */ /* 0x000fe400078e0a04 */
[C---:B------:R-:W-:Y:S01]  /*1850*/  IMAD R0, R19.reuse, R5, R0 ;  /* 0x0000000513007224 */ /* 0x040fe200078e0200 */
[----:B------:R-:W-:Y:S01]  /*1860*/  LOP3.LUT R5, RZ, R19, RZ, 0x33, !PT ;  /* 0x00000013ff057212 */ /* 0x000fe200078e33ff */
[----:B------:R-:W-:-:S03]  /*1870*/  IMAD R44, R19, R6, R44 ;  /* 0x00000006132c7224 */ /* 0x000fc600078e022c */
[-C--:B------:R-:W-:Y:S02]  /*1880*/  ISETP.GE.U32.AND P0, PT, R0, R19.reuse, PT ;  /* 0x000000130000720c */ /* 0x080fe40003f06070 */
[----:B------:R-:W-:-:S11]  /*1890*/  ISETP.GE.U32.AND P2, PT, R44, R19, PT ;  /* 0x000000132c00720c */ /* 0x000fd60003f46070 */
[--C-:B------:R-:W-:Y:S02]  /*18a0*/  @P0 IMAD.IADD R0, R0, 0x1, -R19.reuse ;  /* 0x0000000100000824 */ /* 0x100fe400078e0a13 */
[----:B------:R-:W-:Y:S02]  /*18b0*/  @P2 IMAD.IADD R44, R44, 0x1, -R19 ;  /* 0x000000012c2c2824 */ /* 0x000fe400078e0a13 */
[----:B------:R-:W-:Y:S01]  /*18c0*/  @P0 VIADD R3, R3, 0x1 ;  /* 0x0000000103030836 */ /* 0x000fe20000000000 */
[-C--:B------:R-:W-:Y:S01]  /*18d0*/  ISETP.GE.U32.AND P1, PT, R0, R19.reuse, PT ;  /* 0x000000130000720c */ /* 0x080fe20003f26070 */
[----:B------:R-:W-:Y:S01]  /*18e0*/  @P2 VIADD R4, R4, 0x1 ;  /* 0x0000000104042836 */ /* 0x000fe20000000000 */
[----:B------:R-:W-:Y:S02]  /*18f0*/  ISETP.GE.U32.AND P3, PT, R44, R19, PT ;  /* 0x000000132c00720c */ /* 0x000fe40003f66070 */
[C---:B------:R-:W-:Y:S02]  /*1900*/  LOP3.LUT R44, R45.reuse, 0x3, RZ, 0xc0, !PT ;  /* 0x000000032d2c7812 */ /* 0x040fe400078ec0ff */
[----:B------:R-:W-:-:S07]  /*1910*/  LOP3.LUT R45, R45, 0x7ffffffc, RZ, 0xc0, !PT ;  /* 0x7ffffffc2d2d7812 */ /* 0x000fce00078ec0ff */
[----:B------:R-:W-:Y:S02]  /*1920*/  @P1 VIADD R3, R3, 0x1 ;  /* 0x0000000103031836 */ /* 0x000fe40000000000 */
[----:B------:R-:W-:-:S03]  /*1930*/  @P3 VIADD R4, R4, 0x1 ;  /* 0x0000000104043836 */ /* 0x000fc60000000000 */
[C---:B------:R-:W-:Y:S02]  /*1940*/  SEL R3, R5.reuse, R3, !P4 ;  /* 0x0000000305037207 */ /* 0x040fe40006000000 */
[----:B------:R-:W-:-:S03]  /*1950*/  SEL R5, R5, R4, !P4 ;  /* 0x0000000405057207 */ /* 0x000fc60006000000 */
[----:B------:R-:W-:Y:S02]  /*1960*/  IMAD.IADD R24, R24, 0x1, R3 ;  /* 0x0000000118187824 */ /* 0x000fe400078e0203 */
[----:B------:R-:W-:Y:S02]  /*1970*/  IMAD.IADD R42, R42, 0x1, R5 ;  /* 0x000000012a2a7824 */ /* 0x000fe400078e0205 */
[----:B------:R-:W-:Y:S02]  /*1980*/  VIADD R51, R24, 0x1 ;  /* 0x0000000118337836 */ /* 0x000fe40000000000 */
[----:B------:R-:W-:-:S03]  /*1990*/  VIADD R52, R42, 0x1 ;  /* 0x000000012a347836 */ /* 0x000fc60000000000 */
[----:B------:R-:W-:Y:S02]  /*19a0*/  LOP3.LUT R51, R51, 0x3, RZ, 0xc0, !PT ;  /* 0x0000000333337812 */ /* 0x000fe400078ec0ff */
[----:B------:R-:W-:-:S07]  /*19b0*/  LOP3.LUT R52, R52, 0x3, RZ, 0xc0, !PT ;  /* 0x0000000334347812 */ /* 0x000fce00078ec0ff */
.L_x_173:
[----:B0-----:R-:W0:Y:S02]  /*19c0*/  LDC R53, c[0x0][0x3b4] ;  /* 0x0000ed00ff357b82 */ /* 0x001e240000000800 */
[----:B0-----:R-:W-:-:S04]  /*19d0*/  ISETP.GE.AND P0, PT, R22, R53, PT ;  /* 0x000000351600720c */ /* 0x001fc80003f06270 */
[----:B------:R-:W-:-:S09]  /*19e0*/  P2R R0, PR, RZ, 0x1 ;  /* 0x00000001ff007803 */ /* 0x000fd20000000000 */
[----:B-12-4-:R-:W-:Y:S05]  /*19f0*/  @P0 BRA `(.L_x_27) ;  /* 0x0000001c00ec0947 */ /* 0x016fea0003800000 */
[----:B------:R-:W0:Y:S02]  /*1a00*/  LDCU UR4, c[0x0][0x3bc] ;  /* 0x00007780ff0477ac */ /* 0x000e240008000800 */
[----:B0-----:R-:W-:-:S09]  /*1a10*/  UISETP.GE.AND UP0, UPT, UR4, 0x1, UPT ;  /* 0x000000010400788c */ /* 0x001fd2000bf06270 */
[----:B------:R-:W-:Y:S05]  /*1a20*/  BRA.U !UP0, `(.L_x_28) ;  /* 0x0000001d08687547 */ /* 0x000fea000b800000 */
[----:B------:R-:W0:Y:S02]  /*1a30*/  LDCU.U8 UR4, c[0x0][0x3d8] ;  /* 0x00007b00ff0477ac */ /* 0x000e240008000000 */
[----:B0-----:R-:W-:-:S04]  /*1a40*/  UPRMT UR4, UR4, 0x8880, URZ ;  /* 0x0000888004047896 */ /* 0x001fc800080000ff */
[----:B------:R-:W-:-:S09]  /*1a50*/  UISETP.NE.AND UP0, UPT, UR4, URZ, UPT ;  /* 0x000000ff0400728c */ /* 0x000fd2000bf05270 */
[----:B------:R-:W-:Y:S05]  /*1a60*/  BRA.U !UP0, `(.L_x_29) ;  /* 0x0000000d08a07547 */ /* 0x000fea000b800000 */
[----:B------:R-:W-:-:S07]  /*1a70*/  IMAD.MOV.U32 R0, RZ, RZ, R22 ;  /* 0x000000ffff007224 */ /* 0x000fce00078e0016 */
.L_x_35:
[----:B------:R-:W0:Y:S01]  /*1a80*/  LDC R7, c[0x0][0x3bc] ;  /* 0x0000ef00ff077b82 */ /* 0x000e220000000800 */
[----:B------:R-:W-:Y:S01]  /*1a90*/  IMAD.MOV.U32 R54, RZ, RZ, RZ ;  /* 0x000000ffff367224 */ /* 0x000fe200078e00ff */
[----:B------:R-:W-:Y:S02]  /*1aa0*/  CS2R R20, SRZ ;  /* 0x0000000000147805 */ /* 0x000fe4000001ff00 */
[----:B0-----:R-:W-:Y:S01]  /*1ab0*/  ISETP.GE.U32.AND P0, PT, R7, 0x8, PT ;  /* 0x000000080700780c */ /* 0x001fe20003f06070 */
[----:B------:R-:W-:-:S12]  /*1ac0*/  IMAD R3, R0, R7, RZ ;  /* 0x0000000700037224 */ /* 0x000fd800078e02ff */
[----:B------:R-:W-:Y:S05]  /*1ad0*/  @!P0 BRA `(.L_x_30) ;  /* 0x00000004008c8947 */ /* 0x000fea0003800000 */
[----:B------:R-:W0:Y:S01]  /*1ae0*/  LDC.64 R4, c[0x0][0x390] ;  /* 0x0000e400ff047b82 */ /* 0x000e220000000a00 */
[----:B------:R-:W-:Y:S01]  /*1af0*/  LOP3.LUT R54, R7, 0x7ffffff8, RZ, 0xc0, !PT ;  /* 0x7ffffff807367812 */ /* 0x000fe200078ec0ff */
[----:B------:R-:W-:Y:S01]  /*1b00*/  BSSY.RECONVERGENT B0, `(.L_x_30) ;  /* 0x0000060000007945 */ /* 0x000fe20003800200 */
[----:B------:R-:W-:-:S03]  /*1b10*/  CS2R R20, SRZ ;  /* 0x0000000000147805 */ /* 0x000fc6000001ff00 */
[----:B------:R-:W-:Y:S02]  /*1b20*/  IMAD.MOV R55, RZ, RZ, -R54 ;  /* 0x000000ffff377224 */ /* 0x000fe400078e0a36 */
[----:B0-----:R-:W-:-:S03]  /*1b30*/  IMAD.WIDE.U32 R4, R3, 0x4, R4 ;  /* 0x0000000403047825 */ /* 0x001fc600078e0004 */
[----:B------:R-:W-:-:S05]  /*1b40*/  IADD3 R4, P0, PT, R4, 0x10, RZ ;  /* 0x0000001004047810 */ /* 0x000fca0007f1e0ff */
[----:B------:R-:W-:-:S08]  /*1b50*/  IMAD.X R5, RZ, RZ, R5, P0 ;  /* 0x000000ffff057224 */ /* 0x000fd000000e0605 */
.L_x_31:
[C---:B------:R-:W-:Y:S02]  /*1b60*/  R2UR UR4, R26.reuse ;  /* 0x000000001a0472ca */ /* 0x040fe400000e0000 */
[C---:B------:R-:W-:Y:S02]  /*1b70*/  R2UR UR5, R27.reuse ;  /* 0x000000001b0572ca */ /* 0x040fe400000e0000 */
[----:B------:R-:W-:Y:S02]  /*1b80*/  R2UR UR6, R26 ;  /* 0x000000001a0672ca */ /* 0x000fe400000e0000 */
[----:B------:R-:W-:-:S09]  /*1b90*/  R2UR UR7, R27 ;  /* 0x000000001b0772ca */ /* 0x000fd200000e0000 */
[----:B------:R-:W2:Y:S04]  /*1ba0*/  LDG.E.CONSTANT R6, desc[UR4][R4.64+-0x10] ;  /* 0xfffff00404067981 */ /* 0x000ea8000c1e9900 */
[----:B------:R-:W3:Y:S04]  /*1bb0*/  LDG.E.CONSTANT R8, desc[UR6][R4.64+-0xc] ;  /* 0xfffff40604087981 */ /* 0x000ee8000c1e9900 */
[----:B------:R-:W4:Y:S04]  /*1bc0*/  LDG.E.CONSTANT R13, desc[UR4][R4.64+-0x8] ;  /* 0xfffff804040d7981 */ /* 0x000f28000c1e9900 */
[----:B------:R-:W5:Y:S04]  /*1bd0*/  LDG.E.CONSTANT R12, desc[UR6][R4.64+-0x4] ;  /* 0xfffffc06040c7981 */ /* 0x000f68000c1e9900 */
[----:B------:R-:W5:Y:S04]  /*1be0*/  LDG.E.CONSTANT R14, desc[UR4][R4.64] ;  /* 0x00000004040e7981 */ /* 0x000f68000c1e9900 */
[----:B------:R-:W5:Y:S04]  /*1bf0*/  LDG.E.CONSTANT R56, desc[UR6][R4.64+0x4] ;  /* 0x0000040604387981 */ /* 0x000f68000c1e9900 */
[----:B------:R-:W5:Y:S01]  /*1c00*/  LDG.E.CONSTANT R11, desc[UR4][R4.64+0x8] ;  /* 0x00000804040b7981 */ /* 0x000f62000c1e9900 */
[----:B------:R-:W2:Y:S03]  /*1c10*/  LDCU UR4, c[0x0][0x3b0] ;  /* 0x00007600ff0477ac */ /* 0x000ea60008000800 */
[----:B------:R-:W5:Y:S01]  /*1c20*/  LDG.E.CONSTANT R10, desc[UR6][R4.64+0xc] ;  /* 0x00000c06040a7981 */ /* 0x000f62000c1e9900 */
[----:B------:R-:W-:Y:S01]  /*1c30*/  VIADD R55, R55, 0x8 ;  /* 0x0000000837377836 */ /* 0x000fe20000000000 */
[----:B--2---:R-:W-:-:S04]  /*1c40*/  ISETP.GE.AND P3, PT, R6, UR4, PT ;  /* 0x0000000406007c0c */ /* 0x004fc8000bf66270 */
[----:B------:R-:W-:Y:S02]  /*1c50*/  ISETP.LT.OR P3, PT, R6, RZ, P3 ;  /* 0x000000ff0600720c */ /* 0x000fe40001f61670 */
[C---:B---3--:R-:W-:Y:S02]  /*1c60*/  ISETP.GE.AND P4, PT, R8.reuse, UR4, PT ;  /* 0x0000000408007c0c */ /* 0x048fe4000bf86270 */
[C---:B----4-:R-:W-:Y:S02]  /*1c70*/  ISETP.GE.AND P0, PT, R13.reuse, UR4, PT ;  /* 0x000000040d007c0c */ /* 0x050fe4000bf06270 */
[----:B------:R-:W-:Y:S02]  /*1c80*/  ISETP.LT.OR P4, PT, R8, RZ, P4 ;  /* 0x000000ff0800720c */ /* 0x000fe40002781670 */
[----:B------:R-:W-:Y:S02]  /*1c90*/  ISETP.LT.OR P0, PT, R13, RZ, P0 ;  /* 0x000000ff0d00720c */ /* 0x000fe40000701670 */
[----:B-----5:R-:W-:-:S02]  /*1ca0*/  ISETP.GE.AND P2, PT, R12, UR4, PT ;  /* 0x000000040c007c0c */ /* 0x020fc4000bf46270 */
[----:B------:R-:W-:Y:S01]  /*1cb0*/  ISETP.GE.AND P1, PT, R14, UR4, PT ;  /* 0x000000040e007c0c */ /* 0x000fe2000bf26270 */
[----:B------:R-:W0:Y:S01]  /*1cc0*/  @!P3 S2R R58, SR_CgaCtaId ;  /* 0x00000000003ab919 */ /* 0x000e220000008800 */
[----:B------:R-:W-:Y:S02]  /*1cd0*/  @!P3 MOV R7, 0x400 ;  /* 0x000004000007b802 */ /* 0x000fe40000000f00 */
[----:B------:R-:W-:Y:S02]  /*1ce0*/  ISETP.LT.OR P2, PT, R12, RZ, P2 ;  /* 0x000000ff0c00720c */ /* 0x000fe40001741670 */
[----:B------:R-:W-:Y:S01]  /*1cf0*/  ISETP.LT.OR P1, PT, R14, RZ, P1 ;  /* 0x000000ff0e00720c */ /* 0x000fe20000f21670 */
[----:B------:R-:W1:Y:S01]  /*1d00*/  @!P4 S2R R60, SR_CgaCtaId ;  /* 0x00000000003cc919 */ /* 0x000e620000008800 */
[----:B------:R-:W-:Y:S01]  /*1d10*/  @!P3 VIADD R7, R7, 0x10 ;  /* 0x000000100707b836 */ /* 0x000fe20000000000 */
[----:B------:R-:W-:Y:S02]  /*1d20*/  @!P4 MOV R9, 0x400 ;  /* 0x000004000009c802 */ /* 0x000fe40000000f00 */
[----:B------:R-:W-:-:S03]  /*1d30*/  ISETP.GE.AND P5, PT, R10, UR4, PT ;  /* 0x000000040a007c0c */ /* 0x000fc6000bfa6270 */
[----:B------:R-:W-:Y:S01]  /*1d40*/  @!P4 VIADD R9, R9, 0x10 ;  /* 0x000000100909c836 */ /* 0x000fe20000000000 */
[----:B------:R-:W-:Y:S02]  /*1d50*/  ISETP.LT.OR P5, PT, R10, RZ, P5 ;  /* 0x000000ff0a00720c */ /* 0x000fe40002fa1670 */
[----:B------:R-:W2:Y:S11]  /*1d60*/  @!P2 S2R R15, SR_CgaCtaId ;  /* 0x00000000000fa919 */ /* 0x000eb60000008800 */
[----:B------:R-:W3:Y:S01]  /*1d70*/  @!P5 S2R R57, SR_CgaCtaId ;  /* 0x000000000039d919 */ /* 0x000ee20000008800 */
[----:B0-----:R-:W-:-:S02]  /*1d80*/  @!P3 LEA R7, R58, R7, 0x18 ;  /* 0x000000073a07b211 */ /* 0x001fc400078ec0ff */
[----:B------:R-:W0:Y:S03]  /*1d90*/  @!P0 S2R R58, SR_CgaCtaId ;  /* 0x00000000003a8919 */ /* 0x000e260000008800 */
[----:B------:R-:W-:Y:S01]  /*1da0*/  @!P3 IMAD R6, R6, 0x8, R7 ;  /* 0x000000080606b824 */ /* 0x000fe200078e0207 */
[----:B-1----:R-:W-:-:S05]  /*1db0*/  @!P4 LEA R9, R60, R9, 0x18 ;  /* 0x000000093c09c211 */ /* 0x002fca00078ec0ff */
[----:B------:R-:W1:Y:S01]  /*1dc0*/  @!P3 LDS.64 R6, [R6] ;  /* 0x000000000606b984 */ /* 0x000e620000000a00 */
[----:B------:R-:W-:-:S06]  /*1dd0*/  @!P4 IMAD R8, R8, 0x8, R9 ;  /* 0x000000080808c824 */ /* 0x000fcc00078e0209 */
[----:B------:R-:W4:Y:S01]  /*1de0*/  @!P4 LDS.64 R8, [R8] ;  /* 0x000000000808c984 */ /* 0x000f220000000a00 */
[----:B-1----:R-:W-:Y:S01]  /*1df0*/  @!P3 DADD R20, R6, R20 ;  /* 0x000000000614b229 */ /* 0x002fe20000000014 */
[C---:B------:R-:W-:Y:S02]  /*1e00*/  ISETP.GE.AND P3, PT, R56.reuse, UR4, PT ;  /* 0x0000000438007c0c */ /* 0x040fe4000bf66270 */
[----:B------:R-:W-:Y:S02]  /*1e10*/  @!P0 MOV R6, 0x400 ;  /* 0x0000040000068802 */ /* 0x000fe40000000f00 */
[----:B------:R-:W-:-:S03]  /*1e20*/  ISETP.LT.OR P3, PT, R56, RZ, P3 ;  /* 0x000000ff3800720c */ /* 0x000fc60001f61670 */
[----:B----4-:R-:W-:Y:S01]  /*1e30*/  @!P4 DADD R20, R20, R8 ;  /* 0x000000001414c229 */ /* 0x010fe20000000008 */
[C---:B------:R-:W-:Y:S01]  /*1e40*/  ISETP.GE.AND P4, PT, R11.reuse, UR4, PT ;  /* 0x000000040b007c0c */ /* 0x040fe2000bf86270 */
[----:B------:R-:W1:Y:S01]  /*1e50*/  @!P1 S2R R9, SR_CgaCtaId ;  /* 0x0000000000099919 */ /* 0x000e620000008800 */
[----:B------:R-:W-:Y:S02]  /*1e60*/  @!P0 VIADD R7, R6, 0x10 ;  /* 0x0000001006078836 */ /* 0x000fe40000000000 */
[----:B------:R-:W-:-:S03]  /*1e70*/  ISETP.LT.OR P4, PT, R11, RZ, P4 ;  /* 0x000000ff0b00720c */ /* 0x000fc60002781670 */
[----:B0-----:R-:W-:Y:S02]  /*1e80*/  @!P0 LEA R58, R58, R7, 0x18 ;  /* 0x000000073a3a8211 */ /* 0x001fe400078ec0ff */
[----:B------:R-:W0:Y:S01]  /*1e90*/  @!P3 S2R R6, SR_CgaCtaId ;  /* 0x000000000006b919 */ /* 0x000e220000008800 */
[----:B------:R-:W-:Y:S02]  /*1ea0*/  @!P2 MOV R7, 0x400 ;  /* 0x000004000007a802 */ /* 0x000fe40000000f00 */
[----:B------:R-:W-:-:S03]  /*1eb0*/  @!P0 IMAD R13, R13, 0x8, R58 ;  /* 0x000000080d0d8824 */ /* 0x000fc600078e023a */
[----:B------:R-:W-:Y:S02]  /*1ec0*/  @!P2 VIADD R8, R7, 0x10 ;  /* 0x000000100708a836 */ /* 0x000fe40000000000 */
[----:B------:R-:W4:Y:S03]  /*1ed0*/  @!P4 S2R R7, SR_CgaCtaId ;  /* 0x000000000007c919 */ /* 0x000f260000008800 */
[----:B--2---:R-:W-:Y:S02]  /*1ee0*/  @!P2 LEA R15, R15, R8, 0x18 ;  /* 0x000000080f0fa211 */ /* 0x004fe400078ec0ff */
[----:B------:R-:W-:-:S03]  /*1ef0*/  @!P1 MOV R8, 0x400 ;  /* 0x0000040000089802 */ /* 0x000fc60000000f00 */
[----:B------:R-:W-:Y:S02]  /*1f00*/  @!P2 IMAD R15, R12, 0x8, R15 ;  /* 0x000000080c0fa824 */ /* 0x000fe400078e020f */
[----:B------:R-:W-:Y:S01]  /*1f10*/  @!P1 VIADD R8, R8, 0x10 ;  /* 0x0000001008089836 */ /* 0x000fe20000000000 */
[----:B------:R-:W2:Y:S04]  /*1f20*/  @!P0 LDS.64 R12, [R13] ;  /* 0x000000000d0c8984 */ /* 0x000ea80000000a00 */
[----:B-1----:R-:W-:Y:S02]  /*1f30*/  @!P1 LEA R9, R9, R8, 0x18 ;  /* 0x0000000809099211 */ /* 0x002fe400078ec0ff */
[----:B------:R-:W-:-:S03]  /*1f40*/  @!P3 MOV R8, 0x400 ;  /* 0x000004000008b802 */ /* 0x000fc60000000f00 */
[----:B------:R-:W-:Y:S01]  /*1f50*/  @!P1 IMAD R58, R14, 0x8, R9 ;  /* 0x000000080e3a9824 */ /* 0x000fe200078e0209 */
[----:B------:R-:W-:Y:S01]  /*1f60*/  @!P5 MOV R9, 0x400 ;  /* 0x000004000009d802 */ /* 0x000fe20000000f00 */
[----:B------:R-:W-:Y:S01]  /*1f70*/  @!P3 VIADD R59, R8, 0x10 ;  /* 0x00000010083bb836 */ /* 0x000fe20000000000 */
[----:B------:R-:W1:Y:S04]  /*1f80*/  @!P2 LDS.64 R14, [R15] ;  /* 0x000000000f0ea984 */ /* 0x000e680000000a00 */
[----:B0-----:R-:W-:Y:S02]  /*1f90*/  @!P3 LEA R59, R6, R59, 0x18 ;  /* 0x0000003b063bb211 */ /* 0x001fe400078ec0ff */
[----:B------:R-:W-:-:S03]  /*1fa0*/  @!P4 MOV R6, 0x400 ;  /* 0x000004000006c802 */ /* 0x000fc60000000f00 */
[----:B------:R-:W-:Y:S02]  /*1fb0*/  @!P3 IMAD R8, R56, 0x8, R59 ;  /* 0x000000083808b824 */ /* 0x000fe400078e023b */
[----:B------:R-:W-:Y:S02]  /*1fc0*/  @!P4 VIADD R6, R6, 0x10 ;  /* 0x000000100606c836 */ /* 0x000fe40000000000 */
[----:B------:R-:W-:Y:S02]  /*1fd0*/  @!P5 VIADD R56, R9, 0x10 ;  /* 0x000000100938d836 */ /* 0x000fe40000000000 */
[----:B------:R-:W-:Y:S01]  /*1fe0*/  @!P3 LDS.64 R8, [R8] ;  /* 0x000000000808b984 */ /* 0x000fe20000000a00 */
[----:B----4-:R-:W-:Y:S02]  /*1ff0*/  @!P4 LEA R60, R7, R6, 0x18 ;  /* 0x00000006073cc211 */ /* 0x010fe400078ec0ff */
[----:B---3--:R-:W-:Y:S01]  /*2000*/  @!P5 LEA R57, R57, R56, 0x18 ;  /* 0x000000383939d211 */ /* 0x008fe200078ec0ff */
[----:B------:R-:W0:Y:S02]  /*2010*/  @!P1 LDS.64 R6, [R58] ;  /* 0x000000003a069984 */ /* 0x000e240000000a00 */
[----:B------:R-:W-:-:S02]  /*2020*/  @!P4 IMAD R11, R11, 0x8, R60 ;  /* 0x000000080b0bc824 */ /* 0x000fc400078e023c */
[----:B------:R-:W-:-:S04]  /*2030*/  @!P5 IMAD R56, R10, 0x8, R57 ;  /* 0x000000080a38d824 */ /* 0x000fc800078e0239 */
[----:B------:R-:W3:Y:S01]  /*2040*/  @!P4 LDS.64 R10, [R11] ;  /* 0x000000000b0ac984 */ /* 0x000ee20000000a00 */
[----:B--2---:R-:W-:Y:S01]  /*2050*/  @!P0 DADD R20, R20, R12 ;  /* 0x0000000014148229 */ /* 0x004fe2000000000c */
[----:B------:R-:W-:Y:S02]  /*2060*/  IADD3 R4, P0, PT, R4, 0x20, RZ ;  /* 0x0000002004047810 */ /* 0x000fe40007f1e0ff */
[----:B------:R-:W2:Y:S03]  /*2070*/  @!P5 LDS.64 R12, [R56] ;  /* 0x00000000380cd984 */ /* 0x000ea60000000a00 */
[----:B------:R-:W-:Y:S02]  /*2080*/  IMAD.X R5, RZ, RZ, R5, P0 ;  /* 0x000000ffff057224 */ /* 0x000fe400000e0605 */
[----:B-1----:R-:W-:-:S08]  /*2090*/  @!P2 DADD R20, R20, R14 ;  /* 0x000000001414a229 */ /* 0x002fd0000000000e */
[----:B0-----:R-:W-:Y:S01]  /*20a0*/  @!P1 DADD R20, R20, R6 ;  /* 0x0000000014149229 */ /* 0x001fe20000000006 */
[----:B------:R-:W-:-:S07]  /*20b0*/  ISETP.NE.AND P1, PT, R55, RZ, PT ;  /* 0x000000ff3700720c */ /* 0x000fce0003f25270 */
[----:B------:R-:W-:-:S08]  /*20c0*/  @!P3 DADD R20, R20, R8 ;  /* 0x000000001414b229 */ /* 0x000fd00000000008 */
[----:B---3--:R-:W-:-:S08]  /*20d0*/  @!P4 DADD R20, R20, R10 ;  /* 0x000000001414c229 */ /* 0x008fd0000000000a */
[----:B--2---:R-:W-:Y:S01]  /*20e0*/  @!P5 DADD R20, R20, R12 ;  /* 0x000000001414d229 */ /* 0x004fe2000000000c */
[----:B------:R-:W-:Y:S10]  /*20f0*/  @P1 BRA `(.L_x_31) ;  /* 0xfffffff800981947 */ /* 0x000ff4000383ffff */
[----:B------:R-:W-:Y:S05]  /*2100*/  BSYNC.RECONVERGENT B0 ;  /* 0x0000000000007941 */ /* 0x000fea0003800200 */
.L_x_30:
[----:B------:R-:W-:-:S13]  /*2110*/  ISETP.NE.AND P0, PT, R43, RZ, PT ;  /* 0x000000ff2b00720c */ /* 0x000fda0003f05270 */
[----:B------:R-:W-:Y:S05]  /*2120*/  @!P0 BRA `(.L_x_32) ;  /* 0x0000000400d48947 */ /* 0x000fea0003800000 */
[----:B------:R-:W-:Y:S01]  /*2130*/  VIADD R4, R43, 0xffffffff ;  /* 0xffffffff2b047836 */ /* 0x000fe20000000000 */
[----:B------:R-:W-:-:S04]  /*2140*/  ISETP.NE.AND P3, PT, R44, RZ, PT ;  /* 0x000000ff2c00720c */ /* 0x000fc80003f65270 */
[----:B------:R-:W-:-:S13]  /*2150*/  ISETP.GE.U32.AND P0, PT, R4, 0x3, PT ;  /* 0x000000030400780c */ /* 0x000fda0003f06070 */
[----:B------:R-:W-:Y:S05]  /*2160*/  @!P0 BRA `(.L_x_33) ;  /* 0x0000000000e08947 */ /* 0x000fea0003800000 */
[----:B------:R-:W0:Y:S01]  /*2170*/  LDC.64 R4, c[0x0][0x390] ;  /* 0x0000e400ff047b82 */ /* 0x000e220000000a00 */
[----:B------:R-:W1:Y:S01]  /*2180*/  LDCU.64 UR4, c[0x0][0x390] ;  /* 0x00007200ff0477ac */ /* 0x000e620008000a00 */
[----:B------:R-:W-:Y:S01]  /*2190*/  R2UR UR6, R26 ;  /* 0x000000001a0672ca */ /* 0x000fe200000e0000 */
[C---:B------:R-:W-:Y:S01]  /*21a0*/  IMAD.IADD R7, R54.reuse, 0x1, R3 ;  /* 0x0000000136077824 */ /* 0x040fe200078e0203 */
[C---:B------:R-:W-:Y:S02]  /*21b0*/  R2UR UR7, R27.reuse ;  /* 0x000000001b0772ca */ /* 0x040fe400000e0000 */
[----:B------:R-:W-:Y:S02]  /*21c0*/  IADD3 R8, P0, PT, R54, R3, RZ ;  /* 0x0000000336087210 */ /* 0x000fe40007f1e0ff */
[----:B------:R-:W-:Y:S02]  /*21d0*/  R2UR UR8, R26 ;  /* 0x000000001a0872ca */ /* 0x000fe400000e0000 */
[----:B------:R-:W-:Y:S01]  /*21e0*/  R2UR UR9, R27 ;  /* 0x000000001b0972ca */ /* 0x000fe200000e0000 */
[----:B0-----:R-:W-:-:S04]  /*21f0*/  IMAD.WIDE.U32 R4, R7, 0x4, R4 ;  /* 0x0000000407047825 */ /* 0x001fc800078e0004 */
[----:B------:R-:W-:Y:S01]  /*2200*/  IMAD.X R7, RZ, RZ, RZ, P0 ;  /* 0x000000ffff077224 */ /* 0x000fe200000e06ff */
[----:B-1----:R-:W-:Y:S01]  /*2210*/  LEA R6, P0, R8, UR4, 0x2 ;  /* 0x0000000408067c11 */ /* 0x002fe2000f8010ff */
[----:B------:R-:W2:Y:S01]  /*2220*/  LDG.E.CONSTANT R4, desc[UR6][R4.64] ;  /* 0x0000000604047981 */ /* 0x000ea2000c1e9900 */
[----:B------:R-:W-:Y:S02]  /*2230*/  R2UR UR4, R26 ;  /* 0x000000001a0472ca */ /* 0x000fe400000e0000 */
[----:B------:R-:W-:Y:S02]  /*2240*/  LEA.HI.X R7, R8, UR5, R7, 0x2, P0 ;  /* 0x0000000508077c11 */ /* 0x000fe400080f1407 */
[----:B------:R-:W-:-:S03]  /*2250*/  R2UR UR5, R27 ;  /* 0x000000001b0572ca */ /* 0x000fc600000e0000 */
[----:B------:R-:W3:Y:S04]  /*2260*/  LDG.E.CONSTANT R8, desc[UR8][R6.64+0x4] ;  /* 0x0000040806087981 */ /* 0x000ee8000c1e9900 */
[----:B------:R-:W4:Y:S06]  /*2270*/  LDG.E.CONSTANT R10, desc[UR6][R6.64+0xc] ;  /* 0x00000c06060a7981 */ /* 0x000f2c000c1e9900 */
[----:B------:R-:W5:Y:S01]  /*2280*/  LDG.E.CONSTANT R9, desc[UR4][R6.64+0x8] ;  /* 0x0000080406097981 */ /* 0x000f62000c1e9900 */
[----:B------:R-:W2:Y:S01]  /*2290*/  LDCU UR4, c[0x0][0x3b0] ;  /* 0x00007600ff0477ac */ /* 0x000ea20008000800 */
[----:B------:R-:W-:Y:S01]  /*22a0*/  VIADD R54, R54, 0x4 ;  /* 0x0000000436367836 */ /* 0x000fe20000000000 */
[----:B--2---:R-:W-:-:S04]  /*22b0*/  ISETP.GE.AND P0, PT, R4, UR4, PT ;  /* 0x0000000404007c0c */ /* 0x004fc8000bf06270 */
[----:B------:R-:W-:Y:S02]  /*22c0*/  ISETP.LT.OR P0, PT, R4, RZ, P0 ;  /* 0x000000ff0400720c */ /* 0x000fe40000701670 */
[----:B---3--:R-:W-:-:S04]  /*22d0*/  ISETP.GE.AND P1, PT, R8, UR4, PT ;  /* 0x0000000408007c0c */ /* 0x008fc8000bf26270 */
[----:B------:R-:W-:-:S07]  /*22e0*/  ISETP.LT.OR P1, PT, R8, RZ, P1 ;  /* 0x000000ff0800720c */ /* 0x000fce0000f21670 */
[----:B------:R-:W0:Y:S01]  /*22f0*/  @!P0 S2R R12, SR_CgaCtaId ;  /* 0x00000000000c8919 */ /* 0x000e220000008800 */
[----:B-----5:R-:W-:-:S04]  /*2300*/  ISETP.GE.AND P2, PT, R9, UR4, PT ;  /* 0x0000000409007c0c */ /* 0x020fc8000bf46270 */
[----:B------:R-:W-:Y:S02]  /*2310*/  ISETP.LT.OR P2, PT, R9, RZ, P2 ;  /* 0x000000ff0900720c */ /* 0x000fe40001741670 */
[C---:B----4-:R-:W-:Y:S01]  /*2320*/  ISETP.GE.AND P4, PT, R10.reuse, UR4, PT ;  /* 0x000000040a007c0c */ /* 0x050fe2000bf86270 */
[----:B------:R-:W1:Y:S03]  /*2330*/  @!P1 S2R R11, SR_CgaCtaId ;  /* 0x00000000000b9919 */ /* 0x000e660000008800 */
[----:B------:R-:W-:-:S07]  /*2340*/  ISETP.LT.OR P4, PT, R10, RZ, P4 ;  /* 0x000000ff0a00720c */ /* 0x000fce0002781670 */
[----:B------:R-:W2:Y:S01]  /*2350*/  @!P2 S2R R14, SR_CgaCtaId ;  /* 0x00000000000ea919 */ /* 0x000ea20000008800 */
[----:B------:R-:W-:-:S05]  /*2360*/  @!P0 MOV R5, 0x400 ;  /* 0x0000040000058802 */ /* 0x000fca0000000f00 */
[----:B------:R-:W3:Y:S01]  /*2370*/  @!P4 S2R R56, SR_CgaCtaId ;  /* 0x000000000038c919 */ /* 0x000ee20000008800 */
[----:B------:R-:W-:Y:S01]  /*2380*/  @!P0 VIADD R5, R5, 0x10 ;  /* 0x0000001005058836 */ /* 0x000fe20000000000 */
[----:B------:R-:W-:-:S04]  /*2390*/  @!P1 MOV R6, 0x400 ;  /* 0x0000040000069802 */ /* 0x000fc80000000f00 */
[----:B0-----:R-:W-:Y:S01]  /*23a0*/  @!P0 LEA R5, R12, R5, 0x18 ;  /* 0x000000050c058211 */ /* 0x001fe200078ec0ff */
[----:B------:R-:W-:Y:S01]  /*23b0*/  @!P1 VIADD R6, R6, 0x10 ;  /* 0x0000001006069836 */ /* 0x000fe20000000000 */
[----:B------:R-:W-:-:S03]  /*23c0*/  @!P2 MOV R7, 0x400 ;  /* 0x000004000007a802 */ /* 0x000fc60000000f00 */
[----:B------:R-:W-:Y:S01]  /*23d0*/  @!P0 IMAD R4, R4, 0x8, R5 ;  /* 0x0000000804048824 */ /* 0x000fe200078e0205 */
[----:B-1----:R-:W-:Y:S01]  /*23e0*/  @!P1 LEA R11, R11, R6, 0x18 ;  /* 0x000000060b0b9211 */ /* 0x002fe200078ec0ff */
[----:B------:R-:W-:-:S04]  /*23f0*/  @!P2 VIADD R7, R7, 0x10 ;  /* 0x000000100707a836 */ /* 0x000fc80000000000 */
[----:B------:R-:W0:Y:S01]  /*2400*/  @!P0 LDS.64 R4, [R4] ;  /* 0x0000000004048984 */ /* 0x000e220000000a00 */
[----:B------:R-:W-:Y:S01]  /*2410*/  @!P1 IMAD R6, R8, 0x8, R11 ;  /* 0x0000000808069824 */ /* 0x000fe200078e020b */
[----:B------:R-:W-:Y:S02]  /*2420*/  @!P4 MOV R11, 0x400 ;  /* 0x00000400000bc802 */ /* 0x000fe40000000f00 */
[----:B--2---:R-:W-:-:S03]  /*2430*/  @!P2 LEA R8, R14, R7, 0x18 ;  /* 0x000000070e08a211 */ /* 0x004fc600078ec0ff */
[----:B------:R-:W-:Y:S01]  /*2440*/  @!P4 VIADD R11, R11, 0x10 ;  /* 0x000000100b0bc836 */ /* 0x000fe20000000000 */
[----:B------:R-:W1:Y:S01]  /*2450*/  @!P1 LDS.64 R6, [R6] ;  /* 0x0000000006069984 */ /* 0x000e620000000a00 */
[----:B------:R-:W-:-:S03]  /*2460*/  @!P2 IMAD R8, R9, 0x8, R8 ;  /* 0x000000080908a824 */ /* 0x000fc600078e0208 */
[----:B---3--:R-:W-:-:S03]  /*2470*/  @!P4 LEA R11, R56, R11, 0x18 ;  /* 0x0000000b380bc211 */ /* 0x008fc600078ec0ff */
[----:B------:R-:W2:Y:S02]  /*2480*/  @!P2 LDS.64 R8, [R8] ;  /* 0x000000000808a984 */ /* 0x000ea40000000a00 */
[----:B------:R-:W-:-:S06]  /*2490*/  @!P4 IMAD R10, R10, 0x8, R11 ;  /* 0x000000080a0ac824 */ /* 0x000fcc00078e020b */
[----:B------:R-:W3:Y:S01]  /*24a0*/  @!P4 LDS.64 R10, [R10] ;  /* 0x000000000a0ac984 */ /* 0x000ee20000000a00 */
[----:B0-----:R-:W-:-:S08]  /*24b0*/  @!P0 DADD R20, R20, R4 ;  /* 0x0000000014148229 */ /* 0x001fd00000000004 */
[----:B-1----:R-:W-:-:S08]  /*24c0*/  @!P1 DADD R20, R20, R6 ;  /* 0x0000000014149229 */ /* 0x002fd00000000006 */
[----:B--2---:R-:W-:-:S08]  /*24d0*/  @!P2 DADD R20, R20, R8 ;  /* 0x000000001414a229 */ /* 0x004fd00000000008 */
[----:B---3--:R-:W-:-:S11]  /*24e0*/  @!P4 DADD R20, R20, R10 ;  /* 0x000000001414c229 */ /* 0x008fd6000000000a */
.L_x_33:
[----:B------:R-:W-:Y:S05]  /*24f0*/  @!P3 BRA `(.L_x_32) ;  /* 0x0000000000e0b947 */ /* 0x000fea0003800000 */
[----:B------:R-:W0:Y:S01]  /*2500*/  LDCU UR4, c[0x0][0x3bc] ;  /* 0x00007780ff0477ac */ /* 0x000e220008000800 */
[----:B------:R-:W-:Y:S01]  /*2510*/  ISETP.NE.AND P0, PT, R44, 0x1, PT ;  /* 0x000000012c00780c */ /* 0x000fe20003f05270 */
[----:B0-----:R-:W-:-:S04]  /*2520*/  ULOP3.LUT UR4, UR4, 0x1, URZ, 0xc0, !UPT ;  /* 0x0000000104047892 */ /* 0x001fc8000f8ec0ff */
[----:B------:R-:W-:-:S08]  /*2530*/  UISETP.NE.U32.AND UP0, UPT, UR4, 0x1, UPT ;  /* 0x000000010400788c */ /* 0x000fd0000bf05070 */
        /* <DEDUP_REMOVED lines=11> */
[C---:B-1----:R-:W-:Y:S01]  /*25f0*/  LEA R6, P0, R8.reuse, UR4, 0x2 ;  /* 0x0000000408067c11 */ /* 0x042fe2000f8010ff */
[----:B------:R-:W2:Y:S01]  /*2600*/  LDG.E.CONSTANT R4, desc[UR6][R4.64] ;  /* 0x0000000604047981 */ /* 0x000ea2000c1e9900 */
[----:B------:R-:W2:Y:S02]  /*2610*/  LDCU UR4, c[0x0][0x3b0] ;  /* 0x00007600ff0477ac */ /* 0x000ea40008000800 */
[----:B------:R-:W-:-:S05]  /*2620*/  LEA.HI.X R7, R8, UR5, R7, 0x2, P0 ;  /* 0x0000000508077c11 */ /* 0x000fca00080f1407 */
[----:B------:R-:W3:Y:S01]  /*2630*/  LDG.E.CONSTANT R6, desc[UR8][R6.64+0x4] ;  /* 0x0000040806067981 */ /* 0x000ee2000c1e9900 */
[----:B------:R-:W-:Y:S01]  /*2640*/  VIADD R54, R54, 0x2 ;  /* 0x0000000236367836 */ /* 0x000fe20000000000 */
[----:B--2---:R-:W-:-:S04]  /*2650*/  ISETP.GE.AND P0, PT, R4, UR4, PT ;  /* 0x0000000404007c0c */ /* 0x004fc8000bf06270 */
[----:B------:R-:W-:Y:S02]  /*2660*/  ISETP.LT.OR P0, PT, R4, RZ, P0 ;  /* 0x000000ff0400720c */ /* 0x000fe40000701670 */
[----:B---3--:R-:W-:-:S04]  /*2670*/  ISETP.GE.AND P1, PT, R6, UR4, PT ;  /* 0x0000000406007c0c */ /* 0x008fc8000bf26270 */
[----:B------:R-:W-:-:S07]  /*2680*/  ISETP.LT.OR P1, PT, R6, RZ, P1 ;  /* 0x000000ff0600720c */ /* 0x000fce0000f21670 */
[----:B------:R-:W0:Y:S01]  /*2690*/  @!P0 S2R R9, SR_CgaCtaId ;  /* 0x0000000000098919 */ /* 0x000e220000008800 */
[----:B------:R-:W-:-:S05]  /*26a0*/  @!P0 MOV R8, 0x400 ;  /* 0x0000040000088802 */ /* 0x000fca0000000f00 */
[----:B------:R-:W-:Y:S01]  /*26b0*/  @!P0 VIADD R8, R8, 0x10 ;  /* 0x0000001008088836 */ /* 0x000fe20000000000 */
[----:B------:R-:W1:Y:S01]  /*26c0*/  @!P1 S2R R10, SR_CgaCtaId ;  /* 0x00000000000a9919 */ /* 0x000e620000008800 */
[----:B------:R-:W-:-:S05]  /*26d0*/  @!P1 MOV R5, 0x400 ;  /* 0x0000040000059802 */ /* 0x000fca0000000f00 */
[----:B------:R-:W-:Y:S01]  /*26e0*/  @!P1 VIADD R5, R5, 0x10 ;  /* 0x0000001005059836 */ /* 0x000fe20000000000 */
[----:B0-----:R-:W-:-:S05]  /*26f0*/  @!P0 LEA R9, R9, R8, 0x18 ;  /* 0x0000000809098211 */ /* 0x001fca00078ec0ff */
[----:B------:R-:W-:Y:S01]  /*2700*/  @!P0 IMAD R4, R4, 0x8, R9 ;  /* 0x0000000804048824 */ /* 0x000fe200078e0209 */
[----:B-1----:R-:W-:-:S05]  /*2710*/  @!P1 LEA R7, R10, R5, 0x18 ;  /* 0x000000050a079211 */ /* 0x002fca00078ec0ff */
[----:B------:R-:W0:Y:S01]  /*2720*/  @!P0 LDS.64 R4, [R4] ;  /* 0x0000000004048984 */ /* 0x000e220000000a00 */
[----:B------:R-:W-:-:S06]  /*2730*/  @!P1 IMAD R6, R6, 0x8, R7 ;  /* 0x0000000806069824 */ /* 0x000fcc00078e0207 */
[----:B------:R-:W1:Y:S01]  /*2740*/  @!P1 LDS.64 R6, [R6] ;  /* 0x0000000006069984 */ /* 0x000e620000000a00 */
[----:B0-----:R-:W-:-:S08]  /*2750*/  @!P0 DADD R20, R20, R4 ;  /* 0x0000000014148229 */ /* 0x001fd00000000004 */
[----:B-1----:R-:W-:-:S11]  /*2760*/  @!P1 DADD R20, R20, R6 ;  /* 0x0000000014149229 */ /* 0x002fd60000000006 */
.L_x_34:
[----:B------:R-:W-:Y:S05]  /*2770*/  BRA.U UP0, `(.L_x_32) ;  /* 0x0000000100407547 */ /* 0x000fea000b800000 */
[----:B------:R-:W0:Y:S01]  /*2780*/  LDC.64 R4, c[0x0][0x390] ;  /* 0x0000e400ff047b82 */ /* 0x000e220000000a00 */
[----:B------:R-:W-:Y:S01]  /*2790*/  R2UR UR4, R26 ;  /* 0x000000001a0472ca */ /* 0x000fe200000e0000 */
[----:B------:R-:W-:Y:S01]  /*27a0*/  IMAD.IADD R3, R3, 0x1, R54 ;  /* 0x0000000103037824 */ /* 0x000fe200078e0236 */
[----:B------:R-:W-:-:S03]  /*27b0*/  R2UR UR5, R27 ;  /* 0x000000001b0572ca */ /* 0x000fc600000e0000 */
[----:B0-----:R-:W-:-:S10]  /*27c0*/  IMAD.WIDE.U32 R4, R3, 0x4, R4 ;  /* 0x0000000403047825 */ /* 0x001fd400078e0004 */
[----:B------:R-:W2:Y:S01]  /*27d0*/  LDG.E.CONSTANT R4, desc[UR4][R4.64] ;  /* 0x0000000404047981 */ /* 0x000ea2000c1e9900 */
[----:B------:R-:W2:Y:S02]  /*27e0*/  LDCU UR4, c[0x0][0x3b0] ;  /* 0x00007600ff0477ac */ /* 0x000ea40008000800 */
[----:B--2---:R-:W-:-:S04]  /*27f0*/  ISETP.GE.AND P0, PT, R4, UR4, PT ;  /* 0x0000000404007c0c */ /* 0x004fc8000bf06270 */
[----:B------:R-:W-:-:S13]  /*2800*/  ISETP.LT.OR P0, PT, R4, RZ, P0 ;  /* 0x000000ff0400720c */ /* 0x000fda0000701670 */
[----:B------:R-:W0:Y:S01]  /*2810*/  @!P0 S2R R6, SR_CgaCtaId ;  /* 0x0000000000068919 */ /* 0x000e220000008800 */
[----:B------:R-:W-:-:S05]  /*2820*/  @!P0 MOV R3, 0x400 ;  /* 0x0000040000038802 */ /* 0x000fca0000000f00 */
[----:B------:R-:W-:-:S05]  /*2830*/  @!P0 VIADD R3, R3, 0x10 ;  /* 0x0000001003038836 */ /* 0x000fca0000000000 */
[----:B0-----:R-:W-:-:S05]  /*2840*/  @!P0 LEA R3, R6, R3, 0x18 ;  /* 0x0000000306038211 */ /* 0x001fca00078ec0ff */
[----:B------:R-:W-:-:S06]  /*2850*/  @!P0 IMAD R6, R4, 0x8, R3 ;  /* 0x0000000804068824 */ /* 0x000fcc00078e0203 */
[----:B------:R-:W0:Y:S02]  /*2860*/  @!P0 LDS.64 R6, [R6] ;  /* 0x0000000006068984 */ /* 0x000e240000000a00 */
[----:B0-----:R-:W-:-:S11]  /*2870*/  @!P0 DADD R20, R20, R6 ;  /* 0x0000000014148229 */ /* 0x001fd60000000006 */
.L_x_32:
[----:B------:R-:W0:Y:S01]  /*2880*/  LDCU UR4, c[0x0][0x3b4] ;  /* 0x00007680ff0477ac */ /* 0x000e220008000800 */
[----:B------:R-:W-:Y:S02]  /*2890*/  IMAD R3, R0, 0x8, R17 ;  /* 0x0000000800037824 */ /* 0x000fe400078e0211 */
[----:B------:R-:W-:-:S03]  /*28a0*/  IMAD.IADD R0, R19, 0x1, R0 ;  /* 0x0000000113007824 */ /* 0x000fc600078e0200 */
[----:B------:R1:W-:Y:S02]  /*28b0*/  STS.64 [R3], R20 ;  /* 0x0000001403007388 */ /* 0x0003e40000000a00 */
[----:B0-----:R-:W-:-:S13]  /*28c0*/  ISETP.GE.AND P0, PT, R0, UR4, PT ;  /* 0x0000000400007c0c */ /* 0x001fda000bf06270 */
[----:B-1----:R-:W-:Y:S05]  /*28d0*/  @!P0 BRA `(.L_x_35) ;  /* 0xfffffff000688947 */ /* 0x002fea000383ffff */
[----:B------:R-:W-:Y:S05]  /*28e0*/  BRA `(.L_x_27) ;  /* 0x0000001000307947 */ /* 0x000fea0003800000 */
.L_x_29:
[----:B------:R-:W-:-:S07]  /*28f0*/  IMAD.MOV.U32 R0, RZ, RZ, R22 ;  /* 0x000000ffff007224 */ /* 0x000fce00078e0016 */
.L_x_47:
[----:B------:R-:W0:Y:S01]  /*2900*/  LDCU UR4, c[0x0][0x3bc] ;  /* 0x00007780ff0477ac */ /* 0x000e220008000800 */
[----:B------:R-:W-:Y:S01]  /*2910*/  IMAD.MOV.U32 R10, RZ, RZ, RZ ;  /* 0x000000ffff0a7224 */ /* 0x000fe200078e00ff */
[----:B------:R-:W-:Y:S01]  /*2920*/  CS2R R6, SRZ ;  /* 0x0000000000067805 */ /* 0x000fe2000001ff00 */
[----:B0-----:R-:W-:Y:S02]  /*2930*/  UISETP.GE.U32.AND UP0, UPT, UR4, 0x4, UPT ;  /* 0x000000040400788c */ /* 0x001fe4000bf06070 */
[----:B------:R-:W-:-:S07]  /*2940*/  IMAD R3, R0, UR4, RZ ;  /* 0x0000000400037c24 */ /* 0x000fce000f8e02ff */
[----:B------:R-:W-:Y:S05]  /*2950*/  BRA.U !UP0, `(.L_x_36) ;  /* 0x0000000908f47547 */ /* 0x000fea000b800000 */
[----:B------:R-:W-:Y:S01]  /*2960*/  ISETP.GT.AND P0, PT, R45, RZ, PT ;  /* 0x000000ff2d00720c */ /* 0x000fe20003f04270 */
[----:B------:R-:W-:Y:S01]  /*2970*/  BSSY.RECONVERGENT B0, `(.L_x_36) ;  /* 0x00000bb000007945 */ /* 0x000fe20003800200 */
[----:B------:R-:W-:Y:S01]  /*2980*/  IMAD.MOV.U32 R14, RZ, RZ, RZ ;  /* 0x000000ffff0e7224 */ /* 0x000fe200078e00ff */
[----:B------:R-:W-:-:S10]  /*2990*/  CS2R R6, SRZ ;  /* 0x0000000000067805 */ /* 0x000fd4000001ff00 */
[----:B------:R-:W-:Y:S05]  /*29a0*/  @!P0 BRA `(.L_x_37) ;  /* 0x0000000800588947 */ /* 0x000fea0003800000 */
[----:B------:R-:W-:Y:S01]  /*29b0*/  IMAD.IADD R4, R45, 0x1, -R14 ;  /* 0x000000012d047824 */ /* 0x000fe200078e0a0e */
[----:B------:R-:W-:-:S04]  /*29c0*/  PLOP3.LUT P0, PT, PT, PT, PT, 0x80, 0x8 ;  /* 0x000000000008781c */ /* 0x000fc80003f0f070 */
[----:B------:R-:W-:-:S13]  /*29d0*/  ISETP.GT.AND P1, PT, R4, 0xc, PT ;  /* 0x0000000c0400780c */ /* 0x000fda0003f24270 */
[----:B------:R-:W-:Y:S05]  /*29e0*/  @!P1 BRA `(.L_x_38) ;  /* 0x00000004006c9947 */ /* 0x000fea0003800000 */
[----:B------:R-:W0:Y:S01]  /*29f0*/  S2R R13, SR_CgaCtaId ;  /* 0x00000000000d7919 */ /* 0x000e220000008800 */
[----:B------:R-:W-:Y:S01]  /*2a00*/  MOV R4, 0x400 ;  /* 0x0000040000047802 */ /* 0x000fe20000000f00 */
[----:B------:R-:W-:Y:S01]  /*2a10*/  BSSY.RECONVERGENT B1, `(.L_x_39) ;  /* 0x0000057000017945 */ /* 0x000fe20003800200 */
[----:B------:R-:W-:Y:S01]  /*2a20*/  PLOP3.LUT P0, PT, PT, PT, PT, 0x8, 0x80 ;  /* 0x000000000080781c */ /* 0x000fe20003f0e170 */
[----:B------:R-:W-:Y:S02]  /*2a30*/  VIADD R12, R45, 0xfffffff4 ;  /* 0xfffffff42d0c7836 */ /* 0x000fe40000000000 */
[----:B------:R-:W-:-:S05]  /*2a40*/  VIADD R4, R4, 0x10 ;  /* 0x0000001004047836 */ /* 0x000fca0000000000 */
[----:B0-----:R-:W-:-:S07]  /*2a50*/  LEA R13, R13, R4, 0x18 ;  /* 0x000000040d0d7211 */ /* 0x001fce00078ec0ff */
.L_x_40:
[----:B------:R-:W0:Y:S01]  /*2a60*/  LDC.64 R8, c[0x0][0x390] ;  /* 0x0000e400ff087b82 */ /* 0x000e220000000a00 */
[----:B------:R-:W-:Y:S01]  /*2a70*/  R2UR UR4, R26 ;  /* 0x000000001a0472ca */ /* 0x000fe200000e0000 */
[----:B------:R-:W-:Y:S01]  /*2a80*/  IMAD.IADD R5, R3, 0x1, R14 ;  /* 0x0000000103057824 */ /* 0x000fe200078e020e */
[----:B------:R-:W-:-:S03]  /*2a90*/  R2UR UR5, R27 ;  /* 0x000000001b0572ca */ /* 0x000fc600000e0000 */
[----:B0-----:R-:W-:-:S10]  /*2aa0*/  IMAD.WIDE.U32 R4, R5, 0x4, R8 ;  /* 0x0000000405047825 */ /* 0x001fd400078e0008 */
[----:B------:R-:W2:Y:S04]  /*2ab0*/  LDG.E.CONSTANT R10, desc[UR4][R4.64] ;  /* 0x00000004040a7981 */ /* 0x000ea8000c1e9900 */
[----:B------:R-:W3:Y:S04]  /*2ac0*/  LDG.E.CONSTANT R56, desc[UR4][R4.64+0x4] ;  /* 0x0000040404387981 */ /* 0x000ee8000c1e9900 */
[----:B------:R-:W4:Y:S04]  /*2ad0*/  LDG.E.CONSTANT R58, desc[UR4][R4.64+0x8] ;  /* 0x00000804043a7981 */ /* 0x000f28000c1e9900 */
[----:B------:R3:W5:Y:S01]  /*2ae0*/  LDG.E.CONSTANT R57, desc[UR4][R4.64+0xc] ;  /* 0x00000c0404397981 */ /* 0x000762000c1e9900 */
[----:B------:R-:W-:-:S05]  /*2af0*/  IADD3 R21, PT, PT, R3, 0x4, R14 ;  /* 0x0000000403157810 */ /* 0x000fca0007ffe00e */
[----:B------:R-:W-:-:S05]  /*2b00*/  IMAD.WIDE.U32 R20, R21, 0x4, R8 ;  /* 0x0000000415147825 */ /* 0x000fca00078e0008 */
[----:B------:R-:W5:Y:S01]  /*2b10*/  LDG.E.CONSTANT R55, desc[UR4][R20.64] ;  /* 0x0000000414377981 */ /* 0x000f62000c1e9900 */
[----:B------:R-:W-:Y:S02]  /*2b20*/  R2UR UR6, R26 ;  /* 0x000000001a0672ca */ /* 0x000fe400000e0000 */
[----:B------:R-:W-:Y:S01]  /*2b30*/  R2UR UR7, R27 ;  /* 0x000000001b0772ca */ /* 0x000fe200000e0000 */
[----:B------:R-:W5:Y:S04]  /*2b40*/  LDG.E.CONSTANT R15, desc[UR4][R20.64+0x4] ;  /* 0x00000404140f7981 */ /* 0x000f68000c1e9900 */
[----:B------:R-:W5:Y:S08]  /*2b50*/  LDG.E.CONSTANT R60, desc[UR4][R20.64+0xc] ;  /* 0x00000c04143c7981 */ /* 0x000f70000c1e9900 */
[----:B------:R-:W5:Y:S01]  /*2b60*/  LDG.E.CONSTANT R62, desc[UR6][R20.64+0x8] ;  /* 0x00000806143e7981 */ /* 0x000f62000c1e9900 */
[----:B------:R-:W-:-:S05]  /*2b70*/  IADD3 R69, PT, PT, R3, 0x8, R14 ;  /* 0x0000000803457810 */ /* 0x000fca0007ffe00e */
[----:B------:R-:W-:Y:S01]  /*2b80*/  IMAD.WIDE.U32 R68, R69, 0x4, R8 ;  /* 0x0000000445447825 */ /* 0x000fe200078e0008 */
[----:B------:R-:W-:Y:S02]  /*2b90*/  R2UR UR8, R26 ;  /* 0x000000001a0872ca */ /* 0x000fe400000e0000 */
[----:B------:R-:W-:-:S13]  /*2ba0*/  R2UR UR9, R27 ;  /* 0x000000001b0972ca */ /* 0x000fda00000e0000 */
[----:B------:R-:W5:Y:S01]  /*2bb0*/  LDG.E.CONSTANT R20, desc[UR8][R68.64+0xc] ;  /* 0x00000c0844147981 */ /* 0x000f62000c1e9900 */
[----:B--2---:R-:W-:-:S05]  /*2bc0*/  IMAD R54, R10, 0x8, R13 ;  /* 0x000000080a367824 */ /* 0x004fca00078e020d */
[----:B------:R0:W1:Y:S01]  /*2bd0*/  LDS.64 R10, [R54] ;  /* 0x00000000360a7984 */ /* 0x0000620000000a00 */
[--C-:B---3--:R-:W-:Y:S02]  /*2be0*/  IMAD R4, R56, 0x8, R13.reuse ;  /* 0x0000000838047824 */ /* 0x108fe400078e020d */
[----:B----4-:R-:W-:Y:S01]  /*2bf0*/  IMAD R59, R58, 0x8, R13 ;  /* 0x000000083a3b7824 */ /* 0x010fe200078e020d */
[----:B------:R-:W2:Y:S04]  /*2c00*/  LDG.E.CONSTANT R56, desc[UR6][R68.64+0x4] ;  /* 0x0000040644387981 */ /* 0x000ea8000c1e9900 */
[----:B------:R-:W3:Y:S04]  /*2c10*/  LDS.64 R4, [R4] ;  /* 0x0000000004047984 */ /* 0x000ee80000000a00 */
[----:B------:R-:W4:Y:S04]  /*2c20*/  LDG.E.CONSTANT R58, desc[UR4][R68.64] ;  /* 0x00000004443a7981 */ /* 0x000f28000c1e9900 */
[----:B0-----:R-:W2:Y:S01]  /*2c30*/  LDG.E.CONSTANT R54, desc[UR4][R68.64+0x8] ;  /* 0x0000080444367981 */ /* 0x001ea2000c1e9900 */
[----:B-1----:R-:W-:-:S03]  /*2c40*/  DADD R10, R10, R6 ;  /* 0x000000000a0a7229 */ /* 0x002fc60000000006 */
[----:B------:R-:W0:Y:S05]  /*2c50*/  LDS.64 R6, [R59] ;  /* 0x000000003b067984 */ /* 0x000e2a0000000a00 */
[----:B---3--:R-:W-:Y:S01]  /*2c60*/  DADD R4, R10, R4 ;  /* 0x000000000a047229 */ /* 0x008fe20000000004 */
[----:B------:R-:W-:-:S05]  /*2c70*/  IADD3 R11, PT, PT, R3, 0xc, R14 ;  /* 0x0000000c030b7810 */ /* 0x000fca0007ffe00e */
[----:B------:R-:W-:-:S05]  /*2c80*/  IMAD.WIDE.U32 R10, R11, 0x4, R8 ;  /* 0x000000040b0a7825 */ /* 0x000fca00078e0008 */
[----:B------:R-:W3:Y:S04]  /*2c90*/  LDG.E.CONSTANT R64, desc[UR4][R10.64] ;  /* 0x000000040a407981 */ /* 0x000ee8000c1e9900 */
[----:B------:R-:W3:Y:S04]  /*2ca0*/  LDG.E.CONSTANT R66, desc[UR6][R10.64+0x4] ;  /* 0x000004060a427981 */ /* 0x000ee8000c1e9900 */
[----:B------:R-:W3:Y:S04]  /*2cb0*/  LDG.E.CONSTANT R68, desc[UR4][R10.64+0x8] ;  /* 0x000008040a447981 */ /* 0x000ee8000c1e9900 */
[----:B------:R1:W3:Y:S01]  /*2cc0*/  LDG.E.CONSTANT R21, desc[UR6][R10.64+0xc] ;  /* 0x00000c060a157981 */ /* 0x0002e2000c1e9900 */
[----:B-----5:R-:W-:Y:S01]  /*2cd0*/  IMAD R57, R57, 0x8, R13 ;  /* 0x0000000839397824 */ /* 0x020fe200078e020d */
[----:B0-----:R-:W-:-:S04]  /*2ce0*/  DADD R6, R4, R6 ;  /* 0x0000000004067229 */ /* 0x001fc80000000006 */
[----:B------:R-:W0:Y:S01]  /*2cf0*/  LDS.64 R4, [R57] ;  /* 0x0000000039047984 */ /* 0x000e220000000a00 */
[----:B------:R-:W-:-:S05]  /*2d00*/  IMAD R55, R55, 0x8, R13 ;  /* 0x0000000837377824 */ /* 0x000fca00078e020d */
[----:B------:R-:W5:Y:S01]  /*2d10*/  LDS.64 R8, [R55] ;  /* 0x0000000037087984 */ /* 0x000f620000000a00 */
[--C-:B------:R-:W-:Y:S02]  /*2d20*/  IMAD R15, R15, 0x8, R13.reuse ;  /* 0x000000080f0f7824 */ /* 0x100fe400078e020d */
[--C-:B------:R-:W-:Y:S02]  /*2d30*/  IMAD R62, R62, 0x8, R13.reuse ;  /* 0x000000083e3e7824 */ /* 0x100fe400078e020d */
[----:B------:R-:W-:-:S05]  /*2d40*/  IMAD R60, R60, 0x8, R13 ;  /* 0x000000083c3c7824 */ /* 0x000fca00078e020d */
[----:B-1----:R-:W-:Y:S01]  /*2d50*/  LDS.64 R10, [R60] ;  /* 0x000000003c0a7984 */ /* 0x002fe20000000a00 */
[----:B0-----:R-:W-:-:S03]  /*2d60*/  DADD R6, R6, R4 ;  /* 0x0000000006067229 */ /* 0x001fc60000000004 */
[----:B------:R-:W0:Y:S05]  /*2d70*/  LDS.64 R4, [R15] ;  /* 0x000000000f047984 */ /* 0x000e2a0000000a00 */
[----:B-----5:R-:W-:Y:S01]  /*2d80*/  DADD R6, R6, R8 ;  /* 0x0000000006067229 */ /* 0x020fe20000000008 */
[----:B------:R-:W1:Y:S01]  /*2d90*/  LDS.64 R8, [R62] ;  /* 0x000000003e087984 */ /* 0x000e620000000a00 */
[----:B------:R-:W-:-:S06]  /*2da0*/  IMAD R20, R20, 0x8, R13 ;  /* 0x0000000814147824 */ /* 0x000fcc00078e020d */
[----:B0-----:R-:W-:-:S08]  /*2db0*/  DADD R4, R6, R4 ;  /* 0x0000000006047229 */ /* 0x001fd00000000004 */
[----:B-1----:R-:W-:-:S08]  /*2dc0*/  DADD R8, R4, R8 ;  /* 0x0000000004087229 */ /* 0x002fd00000000008 */
[----:B------:R-:W-:Y:S02]  /*2dd0*/  DADD R10, R8, R10 ;  /* 0x00000000080a7229 */ /* 0x000fe4000000000a */
[----:B------:R-:W-:Y:S01]  /*2de0*/  LDS.64 R8, [R20] ;  /* 0x0000000014087984 */ /* 0x000fe20000000a00 */
[----:B------:R-:W-:-:S05]  /*2df0*/  VIADD R14, R14, 0x10 ;  /* 0x000000100e0e7836 */ /* 0x000fca0000000000 */
[----:B------:R-:W-:Y:S01]  /*2e00*/  ISETP.GE.AND P1, PT, R14, R12, PT ;  /* 0x0000000c0e00720c */ /* 0x000fe20003f26270 */
[--C-:B----4-:R-:W-:Y:S02]  /*2e10*/  IMAD R6, R58, 0x8, R13.reuse ;  /* 0x000000083a067824 */ /* 0x110fe400078e020d */
[----:B--2---:R-:W-:-:S04]  /*2e20*/  IMAD R58, R56, 0x8, R13 ;  /* 0x00000008383a7824 */ /* 0x004fc800078e020d */
[----:B------:R-:W0:Y:S01]  /*2e30*/  LDS.64 R6, [R6] ;  /* 0x0000000006067984 */ /* 0x000e220000000a00 */
[----:B------:R-:W-:-:S03]  /*2e40*/  IMAD R54, R54, 0x8, R13 ;  /* 0x0000000836367824 */ /* 0x000fc600078e020d */
[----:B------:R-:W1:Y:S04]  /*2e50*/  LDS.64 R4, [R58] ;  /* 0x000000003a047984 */ /* 0x000e680000000a00 */
[----:B------:R-:W2:Y:S01]  /*2e60*/  LDS.64 R54, [R54] ;  /* 0x0000000036367984 */ /* 0x000ea20000000a00 */
[----:B---3--:R-:W-:-:S06]  /*2e70*/  IMAD R56, R64, 0x8, R13 ;  /* 0x0000000840387824 */ /* 0x008fcc00078e020d */
[----:B------:R-:W3:Y:S01]  /*2e80*/  LDS.64 R56, [R56] ;  /* 0x0000000038387984 */ /* 0x000ee20000000a00 */
[--C-:B------:R-:W-:Y:S01]  /*2e90*/  IMAD R66, R66, 0x8, R13.reuse ;  /* 0x0000000842427824 */ /* 0x100fe200078e020d */
[----:B0-----:R-:W-:Y:S01]  /*2ea0*/  DADD R10, R10, R6 ;  /* 0x000000000a0a7229 */ /* 0x001fe20000000006 */
[----:B------:R-:W-:-:S03]  /*2eb0*/  IMAD R68, R68, 0x8, R13 ;  /* 0x0000000844447824 */ /* 0x000fc600078e020d */
[----:B------:R-:W0:Y:S04]  /*2ec0*/  LDS.64 R6, [R66] ;  /* 0x0000000042067984 */ /* 0x000e280000000a00 */
[----:B-1----:R-:W-:Y:S01]  /*2ed0*/  DADD R10, R10, R4 ;  /* 0x000000000a0a7229 */ /* 0x002fe20000000004 */
[----:B------:R-:W1:Y:S01]  /*2ee0*/  LDS.64 R4, [R68] ;  /* 0x0000000044047984 */ /* 0x000e620000000a00 */
[----:B------:R-:W-:-:S06]  /*2ef0*/  IMAD R21, R21, 0x8, R13 ;  /* 0x0000000815157824 */ /* 0x000fcc00078e020d */
[----:B--2---:R-:W-:Y:S02]  /*2f00*/  DADD R54, R10, R54 ;  /* 0x000000000a367229 */ /* 0x004fe40000000036 */
[----:B------:R-:W2:Y:S06]  /*2f10*/  LDS.64 R10, [R21] ;  /* 0x00000000150a7984 */ /* 0x000eac0000000a00 */
[----:B------:R-:W-:-:S08]  /*2f20*/  DADD R8, R54, R8 ;  /* 0x0000000036087229 */ /* 0x000fd00000000008 */
[----:B---3--:R-:W-:-:S08]  /*2f30*/  DADD R8, R8, R56 ;  /* 0x0000000008087229 */ /* 0x008fd00000000038 */
[----:B0-----:R-:W-:-:S08]  /*2f40*/  DADD R6, R8, R6 ;  /* 0x0000000008067229 */ /* 0x001fd00000000006 */
[----:B-1----:R-:W-:-:S08]  /*2f50*/  DADD R6, R6, R4 ;  /* 0x0000000006067229 */ /* 0x002fd00000000004 */
[----:B--2---:R-:W-:Y:S01]  /*2f60*/  DADD R6, R6, R10 ;  /* 0x0000000006067229 */ /* 0x004fe2000000000a */
[----:B------:R-:W-:Y:S10]  /*2f70*/  @!P1 BRA `(.L_x_40) ;  /* 0xfffffff800b89947 */ /* 0x000ff4000383ffff */
[----:B------:R-:W-:Y:S05]  /*2f80*/  BSYNC.RECONVERGENT B1 ;  /* 0x0000000000017941 */ /* 0x000fea0003800200 */
.L_x_39:
[----:B------:R-:W-:-:S07]  /*2f90*/  IMAD.MOV.U32 R10, RZ, RZ, R45 ;  /* 0x000000ffff0a7224 */ /* 0x000fce00078e002d */
.L_x_38:
[----:B------:R-:W-:Y:S01]  /*2fa0*/  IMAD.IADD R4, R45, 0x1, -R14 ;  /* 0x000000012d047824 */ /* 0x000fe200078e0a0e */
[----:B------:R-:W-:Y:S04]  /*2fb0*/  BSSY.RECONVERGENT B1, `(.L_x_41) ;  /* 0x0000033000017945 */ /* 0x000fe80003800200 */
[----:B------:R-:W-:-:S13]  /*2fc0*/  ISETP.GT.AND P1, PT, R4, 0x4, PT ;  /* 0x000000040400780c */ /* 0x000fda0003f24270 */
[----:B------:R-:W-:Y:S05]  /*2fd0*/  @!P1 BRA `(.L_x_42) ;  /* 0x0000000000c09947 */ /* 0x000fea0003800000 */
[----:B------:R-:W0:Y:S01]  /*2fe0*/  LDC.64 R4, c[0x0][0x390] ;  /* 0x0000e400ff047b82 */ /* 0x000e220000000a00 */
[C---:B------:R-:W-:Y:S01]  /*2ff0*/  R2UR UR4, R26.reuse ;  /* 0x000000001a0472ca */ /* 0x040fe200000e0000 */
[----:B------:R-:W-:Y:S01]  /*3000*/  IMAD.IADD R9, R3, 0x1, R14 ;  /* 0x0000000103097824 */ /* 0x000fe200078e020e */
[C---:B------:R-:W-:Y:S02]  /*3010*/  R2UR UR5, R27.reuse ;  /* 0x000000001b0572ca */ /* 0x040fe400000e0000 */
[----:B------:R-:W-:Y:S02]  /*3020*/  R2UR UR6, R26 ;  /* 0x000000001a0672ca */ /* 0x000fe400000e0000 */
[----:B------:R-:W-:Y:S01]  /*3030*/  R2UR UR7, R27 ;  /* 0x000000001b0772ca */ /* 0x000fe200000e0000 */
[----:B0-----:R-:W-:-:S08]  /*3040*/  IMAD.WIDE.U32 R8, R9, 0x4, R4 ;  /* 0x0000000409087825 */ /* 0x001fd000078e0004 */
[----:B------:R-:W2:Y:S04]  /*3050*/  LDG.E.CONSTANT R10, desc[UR4][R8.64] ;  /* 0x00000004080a7981 */ /* 0x000ea8000c1e9900 */
[----:B------:R-:W3:Y:S04]  /*3060*/  LDG.E.CONSTANT R11, desc[UR6][R8.64+0x4] ;  /* 0x00000406080b7981 */ /* 0x000ee8000c1e9900 */
[----:B------:R-:W4:Y:S01]  /*3070*/  LDG.E.CONSTANT R20, desc[UR4][R8.64+0x8] ;  /* 0x0000080408147981 */ /* 0x000f22000c1e9900 */
[----:B------:R-:W-:-:S03]  /*3080*/  IADD3 R13, PT, PT, R3, 0x4, R14 ;  /* 0x00000004030d7810 */ /* 0x000fc60007ffe00e */
[----:B------:R-:W5:Y:S02]  /*3090*/  LDG.E.CONSTANT R55, desc[UR6][R8.64+0xc] ;  /* 0x00000c0608377981 */ /* 0x000f64000c1e9900 */
[----:B------:R-:W-:-:S05]  /*30a0*/  IMAD.WIDE.U32 R4, R13, 0x4, R4 ;  /* 0x000000040d047825 */ /* 0x000fca00078e0004 */
[----:B------:R-:W5:Y:S04]  /*30b0*/  LDG.E.CONSTANT R56, desc[UR4][R4.64] ;  /* 0x0000000404387981 */ /* 0x000f68000c1e9900 */
[----:B------:R-:W5:Y:S04]  /*30c0*/  LDG.E.CONSTANT R57, desc[UR6][R4.64+0x4] ;  /* 0x0000040604397981 */ /* 0x000f68000c1e9900 */
[----:B------:R-:W5:Y:S04]  /*30d0*/  LDG.E.CONSTANT R54, desc[UR4][R4.64+0x8] ;  /* 0x0000080404367981 */ /* 0x000f68000c1e9900 */
[----:B------:R0:W5:Y:S01]  /*30e0*/  LDG.E.CONSTANT R15, desc[UR6][R4.64+0xc] ;  /* 0x00000c06040f7981 */ /* 0x000162000c1e9900 */
[----:B------:R-:W1:Y:S01]  /*30f0*/  S2UR UR5, SR_CgaCtaId ;  /* 0x00000000000579c3 */ /* 0x000e620000008800 */
[----:B------:R-:W-:Y:S01]  /*3100*/  UMOV UR4, 0x400 ;  /* 0x0000040000047882 */ /* 0x000fe20000000000 */
[----:B------:R-:W-:Y:S01]  /*3110*/  PLOP3.LUT P0, PT, PT, PT, PT, 0x8, 0x80 ;  /* 0x000000000080781c */ /* 0x000fe20003f0e170 */
[----:B------:R-:W-:Y:S01]  /*3120*/  UIADD3 UR4, UPT, UPT, UR4, 0x10, URZ ;  /* 0x0000001004047890 */ /* 0x000fe2000fffe0ff */
[----:B------:R-:W-:-:S03]  /*3130*/  VIADD R14, R14, 0x8 ;  /* 0x000000080e0e7836 */ /* 0x000fc60000000000 */
[----:B-1----:R-:W-:-:S06]  /*3140*/  ULEA UR4, UR5, UR4, 0x18 ;  /* 0x0000000405047291 */ /* 0x002fcc000f8ec0ff */
[----:B--2---:R-:W-:Y:S02]  /*3150*/  LEA R12, R10, UR4, 0x3 ;  /* 0x000000040a0c7c11 */ /* 0x004fe4000f8e18ff */
[----:B---3--:R-:W-:-:S04]  /*3160*/  LEA R11, R11, UR4, 0x3 ;  /* 0x000000040b0b7c11 */ /* 0x008fc8000f8e18ff */
[----:B------:R-:W1:Y:S01]  /*3170*/  LDS.64 R12, [R12] ;  /* 0x000000000c0c7984 */ /* 0x000e620000000a00 */
[----:B----4-:R-:W-:-:S03]  /*3180*/  LEA R20, R20, UR4, 0x3 ;  /* 0x0000000414147c11 */ /* 0x010fc6000f8e18ff */
[----:B------:R-:W2:Y:S01]  /*3190*/  LDS.64 R10, [R11] ;  /* 0x000000000b0a7984 */ /* 0x000ea20000000a00 */
[----:B-----5:R-:W-:-:S03]  /*31a0*/  LEA R8, R55, UR4, 0x3 ;  /* 0x0000000437087c11 */ /* 0x020fc6000f8e18ff */
[----:B------:R-:W3:Y:S04]  /*31b0*/  LDS.64 R20, [R20] ;  /* 0x0000000014147984 */ /* 0x000ee80000000a00 */
[----:B------:R-:W4:Y:S01]  /*31c0*/  LDS.64 R8, [R8] ;  /* 0x0000000008087984 */ /* 0x000f220000000a00 */
[----:B0-----:R-:W-:Y:S02]  /*31d0*/  LEA R4, R56, UR4, 0x3 ;  /* 0x0000000438047c11 */ /* 0x001fe4000f8e18ff */
[----:B------:R-:W-:-:S04]  /*31e0*/  LEA R57, R57, UR4, 0x3 ;  /* 0x0000000439397c11 */ /* 0x000fc8000f8e18ff */
[----:B------:R-:W0:Y:S01]  /*31f0*/  LDS.64 R4, [R4] ;  /* 0x0000000004047984 */ /* 0x000e220000000a00 */
[----:B------:R-:W-:Y:S02]  /*3200*/  LEA R54, R54, UR4, 0x3 ;  /* 0x0000000436367c11 */ /* 0x000fe4000f8e18ff */
[----:B------:R-:W-:Y:S01]  /*3210*/  LEA R15, R15, UR4, 0x3 ;  /* 0x000000040f0f7c11 */ /* 0x000fe2000f8e18ff */
[----:B-1----:R-:W-:Y:S01]  /*3220*/  DADD R6, R6, R12 ;  /* 0x0000000006067229 */ /* 0x002fe2000000000c */
[----:B------:R-:W1:Y:S07]  /*3230*/  LDS.64 R12, [R57] ;  /* 0x00000000390c7984 */ /* 0x000e6e0000000a00 */
[----:B--2---:R-:W-:Y:S01]  /*3240*/  DADD R6, R6, R10 ;  /* 0x0000000006067229 */ /* 0x004fe2000000000a */
[----:B------:R-:W2:Y:S07]  /*3250*/  LDS.64 R10, [R54] ;  /* 0x00000000360a7984 */ /* 0x000eae0000000a00 */
[----:B---3--:R-:W-:-:S02]  /*3260*/  DADD R20, R6, R20 ;  /* 0x0000000006147229 */ /* 0x008fc40000000014 */
[----:B------:R-:W3:Y:S06]  /*3270*/  LDS.64 R6, [R15] ;  /* 0x000000000f067984 */ /* 0x000eec0000000a00 */
[----:B----4-:R-:W-:-:S08]  /*3280*/  DADD R8, R20, R8 ;  /* 0x0000000014087229 */ /* 0x010fd00000000008 */
[----:B0-----:R-:W-:-:S08]  /*3290*/  DADD R4, R8, R4 ;  /* 0x0000000008047229 */ /* 0x001fd00000000004 */
[----:B-1----:R-:W-:-:S08]  /*32a0*/  DADD R4, R4, R12 ;  /* 0x0000000004047229 */ /* 0x002fd0000000000c */
[----:B--2---:R-:W-:Y:S01]  /*32b0*/  DADD R4, R4, R10 ;  /* 0x0000000004047229 */ /* 0x004fe2000000000a */
[----:B------:R-:W-:-:S07]  /*32c0*/  IMAD.MOV.U32 R10, RZ, RZ, R45 ;  /* 0x000000ffff0a7224 */ /* 0x000fce00078e002d */
[----:B---3--:R-:W-:-:S11]  /*32d0*/  DADD R6, R4, R6 ;  /* 0x0000000004067229 */ /* 0x008fd60000000006 */
.L_x_42:
[----:B------:R-:W-:Y:S05]  /*32e0*/  BSYNC.RECONVERGENT B1 ;  /* 0x0000000000017941 */ /* 0x000fea0003800200 */
.L_x_41:
[----:B------:R-:W-:-:S13]  /*32f0*/  ISETP.NE.OR P0, PT, R14, R45, P0 ;  /* 0x0000002d0e00720c */ /* 0x000fda0000705670 */
[----:B------:R-:W-:Y:S05]  /*3300*/  @!P0 BRA `(.L_x_43) ;  /* 0x0000000000848947 */ /* 0x000fea0003800000 */
.L_x_37:
[----:B------:R-:W0:Y:S01]  /*3310*/  S2R R15, SR_CgaCtaId ;  /* 0x00000000000f7919 */ /* 0x000e220000008800 */
[----:B------:R-:W-:Y:S01]  /*3320*/  MOV R4, 0x400 ;  /* 0x0000040000047802 */ /* 0x000fe20000000f00 */
[----:B------:R-:W-:Y:S04]  /*3330*/  BSSY.RECONVERGENT B1, `(.L_x_44) ;  /* 0x000001d000017945 */ /* 0x000fe80003800200 */
[----:B------:R-:W-:-:S05]  /*3340*/  VIADD R4, R4, 0x10 ;  /* 0x0000001004047836 */ /* 0x000fca0000000000 */
[----:B0-----:R-:W-:-:S07]  /*3350*/  LEA R15, R15, R4, 0x18 ;  /* 0x000000040f0f7211 */ /* 0x001fce00078ec0ff */
.L_x_45:
        /* <DEDUP_REMOVED lines=9> */
[----:B------:R-:W4:Y:S04]  /*33f0*/  LDG.E.CONSTANT R56, desc[UR4][R20.64+0x8] ;  /* 0x0000080414387981 */ /* 0x000f28000c1e9900 */
[----:B------:R-:W5:Y:S01]  /*3400*/  LDG.E.CONSTANT R58, desc[UR6][R20.64+0xc] ;  /* 0x00000c06143a7981 */ /* 0x000f62000c1e9900 */
[----:B------:R-:W-:-:S05]  /*3410*/  VIADD R14, R14, 0x4 ;  /* 0x000000040e0e7836 */ /* 0x000fca0000000000 */
[----:B------:R-:W-:Y:S01]  /*3420*/  ISETP.NE.AND P0, PT, R14, R45, PT ;  /* 0x0000002d0e00720c */ /* 0x000fe20003f05270 */
[--C-:B--2---:R-:W-:Y:S02]  /*3430*/  IMAD R54, R4, 0x8, R15.reuse ;  /* 0x0000000804367824 */ /* 0x104fe400078e020f */
[----:B---3--:R-:W-:-:S03]  /*3440*/  IMAD R55, R8, 0x8, R15 ;  /* 0x0000000808377824 */ /* 0x008fc600078e020f */
[----:B------:R-:W0:Y:S01]  /*3450*/  LDS.64 R12, [R54] ;  /* 0x00000000360c7984 */ /* 0x000e220000000a00 */
[----:B----4-:R-:W-:-:S03]  /*3460*/  IMAD R56, R56, 0x8, R15 ;  /* 0x0000000838387824 */ /* 0x010fc600078e020f */
[----:B------:R-:W1:Y:S01]  /*3470*/  LDS.64 R10, [R55] ;  /* 0x00000000370a7984 */ /* 0x000e620000000a00 */
[----:B-----5:R-:W-:-:S03]  /*3480*/  IMAD R4, R58, 0x8, R15 ;  /* 0x000000083a047824 */ /* 0x020fc600078e020f */
[----:B------:R-:W2:Y:S04]  /*3490*/  LDS.64 R8, [R56] ;  /* 0x0000000038087984 */ /* 0x000ea80000000a00 */
[----:B------:R-:W3:Y:S01]  /*34a0*/  LDS.64 R4, [R4] ;  /* 0x0000000004047984 */ /* 0x000ee20000000a00 */
[----:B0-----:R-:W-:-:S08]  /*34b0*/  DADD R12, R12, R6 ;  /* 0x000000000c0c7229 */ /* 0x001fd00000000006 */
[----:B-1----:R-:W-:-:S08]  /*34c0*/  DADD R10, R12, R10 ;  /* 0x000000000c0a7229 */ /* 0x002fd0000000000a */
[----:B--2---:R-:W-:-:S08]  /*34d0*/  DADD R8, R10, R8 ;  /* 0x000000000a087229 */ /* 0x004fd00000000008 */
[----:B---3--:R-:W-:Y:S01]  /*34e0*/  DADD R6, R8, R4 ;  /* 0x0000000008067229 */ /* 0x008fe20000000004 */
[----:B------:R-:W-:Y:S10]  /*34f0*/  @P0 BRA `(.L_x_45) ;  /* 0xfffffffc00980947 */ /* 0x000ff4000383ffff */
[----:B------:R-:W-:Y:S05]  /*3500*/  BSYNC.RECONVERGENT B1 ;  /* 0x0000000000017941 */ /* 0x000fea0003800200 */
.L_x_44:
[----:B------:R-:W-:-:S07]  /*3510*/  IMAD.MOV.U32 R10, RZ, RZ, R45 ;  /* 0x000000ffff0a7224 */ /* 0x000fce00078e002d */
.L_x_43:
[----:B------:R-:W-:Y:S05]  /*3520*/  BSYNC.RECONVERGENT B0 ;  /* 0x0000000000007941 */ /* 0x000fea0003800200 */
.L_x_36:
[----:B------:R-:W-:-:S13]  /*3530*/  ISETP.NE.AND P0, PT, R44, RZ, PT ;  /* 0x000000ff2c00720c */ /* 0x000fda0003f05270 */
[----:B------:R-:W-:Y:S05]  /*3540*/  @!P0 BRA `(.L_x_46) ;  /* 0x0000000000848947 */ /* 0x000fea0003800000 */
[----:B------:R-:W0:Y:S01]  /*3550*/  LDC.64 R4, c[0x0][0x390] ;  /* 0x0000e400ff047b82 */ /* 0x000e220000000a00 */
[----:B------:R-:W-:Y:S01]  /*3560*/  R2UR UR4, R26 ;  /* 0x000000001a0472ca */ /* 0x000fe200000e0000 */
[----:B------:R-:W-:Y:S01]  /*3570*/  IMAD.IADD R9, R3, 0x1, R10 ;  /* 0x0000000103097824 */ /* 0x000fe200078e020a */
[----:B------:R-:W-:-:S03]  /*3580*/  R2UR UR5, R27 ;  /* 0x000000001b0572ca */ /* 0x000fc600000e0000 */
[----:B0-----:R-:W-:-:S10]  /*3590*/  IMAD.WIDE.U32 R4, R9, 0x4, R4 ;  /* 0x0000000409047825 */ /* 0x001fd400078e0004 */
[----:B------:R-:W2:Y:S01]  /*35a0*/  LDG.E.CONSTANT R4, desc[UR4][R4.64] ;  /* 0x0000000404047981 */ /* 0x000ea2000c1e9900 */
[----:B------:R-:W0:Y:S01]  /*35b0*/  S2UR UR5, SR_CgaCtaId ;  /* 0x00000000000579c3 */ /* 0x000e220000008800 */
[----:B------:R-:W-:Y:S01]  /*35c0*/  UMOV UR4, 0x400 ;  /* 0x0000040000047882 */ /* 0x000fe20000000000 */
[----:B------:R-:W-:Y:S01]  /*35d0*/  ISETP.NE.AND P0, PT, R44, 0x1, PT ;  /* 0x000000012c00780c */ /* 0x000fe20003f05270 */
[----:B------:R-:W-:-:S04]  /*35e0*/  UIADD3 UR4, UPT, UPT, UR4, 0x10, URZ ;  /* 0x0000001004047890 */ /* 0x000fc8000fffe0ff */
[----:B0-----:R-:W-:-:S06]  /*35f0*/  ULEA UR4, UR5, UR4, 0x18 ;  /* 0x0000000405047291 */ /* 0x001fcc000f8ec0ff */
[----:B--2---:R-:W-:-:S06]  /*3600*/  LEA R8, R4, UR4, 0x3 ;  /* 0x0000000404087c11 */ /* 0x004fcc000f8e18ff */
[----:B------:R-:W0:Y:S02]  /*3610*/  LDS.64 R8, [R8] ;  /* 0x0000000008087984 */ /* 0x000e240000000a00 */
[----:B0-----:R-:W-:Y:S01]  /*3620*/  DADD R6, R6, R8 ;  /* 0x0000000006067229 */ /* 0x001fe20000000008 */
[----:B------:R-:W-:Y:S10]  /*3630*/  @!P0 BRA `(.L_x_46) ;  /* 0x0000000000488947 */ /* 0x000ff40003800000 */
[----:B------:R-:W0:Y:S01]  /*3640*/  LDCU.64 UR6, c[0x0][0x390] ;  /* 0x00007200ff0677ac */ /* 0x000e220008000a00 */
[----:B------:R-:W-:Y:S02]  /*3650*/  ISETP.NE.AND P0, PT, R44, 0x2, PT ;  /* 0x000000022c00780c */ /* 0x000fe40003f05270 */
[----:B------:R-:W-:Y:S02]  /*3660*/  IADD3 R3, P1, PT, R3, R10, RZ ;  /* 0x0000000a03037210 */ /* 0x000fe40007f3e0ff */
[----:B------:R-:W-:Y:S02]  /*3670*/  R2UR UR8, R26 ;  /* 0x000000001a0872ca */ /* 0x000fe400000e0000 */
[----:B------:R-:W-:Y:S01]  /*3680*/  R2UR UR9, R27 ;  /* 0x000000001b0972ca */ /* 0x000fe200000e0000 */
[----:B------:R-:W-:Y:S01]  /*3690*/  IMAD.X R4, RZ, RZ, RZ, P1 ;  /* 0x000000ffff047224 */ /* 0x000fe200008e06ff */
[----:B0-----:R-:W-:-:S05]  /*36a0*/  LEA R8, P1, R3, UR6, 0x2 ;  /* 0x0000000603087c11 */ /* 0x001fca000f8210ff */
[----:B------:R-:W-:Y:S02]  /*36b0*/  @P0 R2UR UR6, R26 ;  /* 0x000000001a0602ca */ /* 0x000fe400000e0000 */
[----:B------:R-:W-:Y:S02]  /*36c0*/  LEA.HI.X R9, R3, UR7, R4, 0x2, P1 ;  /* 0x0000000703097c11 */ /* 0x000fe400088f1404 */
[----:B------:R-:W-:-:S03]  /*36d0*/  @P0 R2UR UR7, R27 ;  /* 0x000000001b0702ca */ /* 0x000fc600000e0000 */
[----:B------:R-:W2:Y:S10]  /*36e0*/  LDG.E.CONSTANT R3, desc[UR8][R8.64+0x4] ;  /* 0x0000040808037981 */ /* 0x000eb4000c1e9900 */
[----:B------:R-:W3:Y:S01]  /*36f0*/  @P0 LDG.E.CONSTANT R10, desc[UR6][R8.64+0x8] ;  /* 0x00000806080a0981 */ /* 0x000ee2000c1e9900 */
[----:B--2---:R-:W-:-:S05]  /*3700*/  LEA R3, R3, UR4, 0x3 ;  /* 0x0000000403037c11 */ /* 0x004fca000f8e18ff */
[----:B------:R-:W0:Y:S01]  /*3710*/  LDS.64 R4, [R3] ;  /* 0x0000000003047984 */ /* 0x000e220000000a00 */
[----:B---3--:R-:W-:-:S06]  /*3720*/  @P0 LEA R10, R10, UR4, 0x3 ;  /* 0x000000040a0a0c11 */ /* 0x008fcc000f8e18ff */
[----:B------:R-:W1:Y:S01]  /*3730*/  @P0 LDS.64 R10, [R10] ;  /* 0x000000000a0a0984 */ /* 0x000e620000000a00 */
[----:B0-----:R-:W-:-:S08]  /*3740*/  DADD R6, R6, R4 ;  /* 0x0000000006067229 */ /* 0x001fd00000000004 */
[----:B-1----:R-:W-:-:S11]  /*3750*/  @P0 DADD R6, R6, R10 ;  /* 0x0000000006060229 */ /* 0x002fd6000000000a */
.L_x_46:
[----:B------:R-:W0:Y:S01]  /*3760*/  LDCU UR4, c[0x0][0x3b4] ;  /* 0x00007680ff0477ac */ /* 0x000e220008000800 */
[----:B------:R-:W-:Y:S02]  /*3770*/  IMAD R3, R0, 0x8, R17 ;  /* 0x0000000800037824 */ /* 0x000fe400078e0211 */
[----:B------:R-:W-:-:S03]  /*3780*/  IMAD.IADD R0, R19, 0x1, R0 ;  /* 0x0000000113007824 */ /* 0x000fc600078e0200 */
[----:B------:R1:W-:Y:S02]  /*3790*/  STS.64 [R3], R6 ;  /* 0x0000000603007388 */ /* 0x0003e40000000a00 */
[----:B0-----:R-:W-:-:S13]  /*37a0*/  ISETP.GE.AND P0, PT, R0, UR4, PT ;  /* 0x0000000400007c0c */ /* 0x001fda000bf06270 */
[----:B-1----:R-:W-:Y:S05]  /*37b0*/  @!P0 BRA `(.L_x_47) ;  /* 0xfffffff000508947 */ /* 0x002fea000383ffff */
[----:B------:R-:W-:Y:S05]  /*37c0*/  BRA `(.L_x_27) ;  /* 0x0000000000787947 */ /* 0x000fea0003800000 */
.L_x_28:
[----:B------:R-:W-:Y:S01]  /*37d0*/  ISETP.NE.AND P0, PT, R51, RZ, PT ;  /* 0x000000ff3300720c */ /* 0x000fe20003f05270 */
[----:B------:R-:W-:Y:S01]  /*37e0*/  BSSY.RECONVERGENT B0, `(.L_x_48) ;  /* 0x0000010000007945 */ /* 0x000fe20003800200 */
[----:B------:R-:W-:Y:S01]  /*37f0*/  ISETP.GE.U32.AND P1, PT, R24, 0x3, PT ;  /* 0x000000031800780c */ /* 0x000fe20003f26070 */
[----:B------:R-:W-:-:S10]  /*3800*/  IMAD.MOV.U32 R0, RZ, RZ, R22 ;  /* 0x000000ffff007224 */ /* 0x000fd400078e0016 */
[----:B------:R-:W-:Y:S05]  /*3810*/  @!P0 BRA `(.L_x_49) ;  /* 0x0000000000308947 */ /* 0x000fea0003800000 */
[----:B------:R-:W-:Y:S01]  /*3820*/  IMAD R4, R22, 0x8, R17 ;  /* 0x0000000816047824 */ /* 0x000fe200078e0211 */
[----:B------:R-:W-:Y:S01]  /*3830*/  ISETP.NE.AND P0, PT, R51, 0x1, PT ;  /* 0x000000013300780c */ /* 0x000fe20003f05270 */
[----:B------:R-:W-:-:S03]  /*3840*/  IMAD.MOV.U32 R0, RZ, RZ, R25 ;  /* 0x000000ffff007224 */ /* 0x000fc600078e0019 */
[----:B------:R0:W-:Y:S09]  /*3850*/  STS.64 [R4], RZ ;  /* 0x000000ff04007388 */ /* 0x0001f20000000a00 */
[----:B0-----:R-:W-:Y:S05]  /*3860*/  @!P0 BRA `(.L_x_49) ;  /* 0x00000000001c8947 */ /* 0x001fea0003800000 */
[----:B------:R-:W-:Y:S01]  /*3870*/  ISETP.NE.AND P0, PT, R51, 0x2, PT ;  /* 0x000000023300780c */ /* 0x000fe20003f05270 */
[----:B------:R-:W-:Y:S02]  /*3880*/  IMAD R4, R19, 0x8, R4 ;  /* 0x0000000813047824 */ /* 0x000fe400078e0204 */
[----:B------:R-:W-:-:S03]  /*3890*/  IMAD.MOV.U32 R0, RZ, RZ, R46 ;  /* 0x000000ffff007224 */ /* 0x000fc600078e002e */
[----:B------:R0:W-:Y:S07]  /*38a0*/  STS.64 [R4], RZ ;  /* 0x000000ff04007388 */ /* 0x0001ee0000000a00 */
[----:B------:R-:W-:Y:S02]  /*38b0*/  @P0 IMAD R3, R19, 0x8, R4 ;  /* 0x0000000813030824 */ /* 0x000fe400078e0204 */
[----:B------:R-:W-:-:S03]  /*38c0*/  @P0 IMAD.MOV.U32 R0, RZ, RZ, R49 ;  /* 0x000000ffff000224 */ /* 0x000fc600078e0031 */
[----:B------:R0:W-:Y:S04]  /*38d0*/  @P0 STS.64 [R3], RZ ;  /* 0x000000ff03000388 */ /* 0x0001e80000000a00 */
.L_x_49:
[----:B------:R-:W-:Y:S05]  /*38e0*/  BSYNC.RECONVERGENT B0 ;  /* 0x0000000000007941 */ /* 0x000fea0003800200 */
.L_x_48:
[----:B------:R-:W-:Y:S05]  /*38f0*/  @!P1 BRA `(.L_x_27) ;  /* 0x00000000002c9947 */ /* 0x000fea0003800000 */
.L_x_50:
[----:B01----:R-:W-:Y:S02]  /*3900*/  IMAD R4, R0, 0x8, R17 ;  /* 0x0000000800047824 */ /* 0x003fe400078e0211 */
        /* <DEDUP_REMOVED lines=10> */
.L_x_27:
[----:B------:R-:W2:Y:S01]  /*39b0*/  LDC.U8 R0, c[0x0][0x3d8] ;  /* 0x0000f600ff007b82 */ /* 0x000ea20000000000 */
[----:B------:R-:W-:Y:S01]  /*39c0*/  ISETP.GE.U32.AND P0, PT, R18, 0x5, PT ;  /* 0x000000051200780c */ /* 0x000fe20003f06070 */
[----:B------:R-:W-:Y:S05]  /*39d0*/  WARPSYNC.ALL ;  /* 0x0000000000007948 */ /* 0x000fea0003800000 */
[----:B------:R-:W-:Y:S01]  /*39e0*/  BSSY.RECONVERGENT B6, `(.L_x_51) ;  /* 0x0000041000067945 */ /* 0x000fe20003800200 */
[----:B--2---:R-:W-:Y:S01]  /*39f0*/  PRMT R0, R0, 0x8880, RZ ;  /* 0x0000888000007816 */ /* 0x004fe200000000ff */
[----:B------:R-:W-:Y:S03]  /*3a00*/  BAR.SYNC.DEFER_BLOCKING 0x0 ;  /* 0x0000000000007b1d */ /* 0x000fe60000010000 */
[----:B------:R-:W-:-:S02]  /*3a10*/  ISETP.NE.AND P1, PT, R0, RZ, !P0 ;  /* 0x000000ff0000720c */ /* 0x000fc40004725270 */
[----:B------:R-:W-:Y:S02]  /*3a20*/  ISETP.NE.AND P2, PT, R0, RZ, PT ;  /* 0x000000ff0000720c */ /* 0x000fe40003f45270 */
[----:B------:R-:W-:Y:S02]  /*3a30*/  ISETP.EQ.AND P0, PT, R22, RZ, P1 ;  /* 0x000000ff1600720c */ /* 0x000fe40000f02270 */
[----:B------:R-:W-:Y:S02]  /*3a40*/  P2R R56, PR, RZ, 0x2 ;  /* 0x00000002ff387803 */ /* 0x000fe40000000000 */
[----:B------:R-:W-:Y:S02]  /*3a50*/  P2R R55, PR, RZ, 0x4 ;  /* 0x00000004ff377803 */ /* 0x000fe40000000000 */
[----:B------:R-:W-:-:S07]  /*3a60*/  P2R R54, PR, RZ, 0x1 ;  /* 0x00000001ff367803 */ /* 0x000fce0000000000 */
[----:B------:R-:W-:Y:S05]  /*3a70*/  @!P0 BRA `(.L_x_52) ;  /* 0x0000000000dc8947 */ /* 0x000fea0003800000 */
[----:B------:R-:W-:Y:S01]  /*3a80*/  MOV R57, 0x0 ;  /* 0x0000000000397802 */ /* 0x000fe20000000f00 */
[----:B------:R2:W-:Y:S01]  /*3a90*/  STL [R1], R18 ;  /* 0x0000001201007387 */ /* 0x0005e20000100800 */
[----:B------:R-:W0:Y:S01]  /*3aa0*/  LDCU.64 UR4, c[0x4][0x38] ;  /* 0x01000700ff0477ac */ /* 0x000e220008000a00 */
[----:B-1----:R-:W-:Y:S01]  /*3ab0*/  IMAD.MOV.U32 R6, RZ, RZ, R2 ;  /* 0x000000ffff067224 */ /* 0x002fe200078e0002 */
[----:B------:R2:W1:Y:S01]  /*3ac0*/  LDC.64 R8, c[0x4][R57] ;  /* 0x0100000039087b82 */ /* 0x0004620000000a00 */
[----:B------:R-:W-:Y:S02]  /*3ad0*/  IMAD.MOV.U32 R7, RZ, RZ, R16 ;  /* 0x000000ffff077224 */ /* 0x000fe400078e0010 */
[----:B0-----:R-:W-:Y:S02]  /*3ae0*/  IMAD.U32 R4, RZ, RZ, UR4 ;  /* 0x00000004ff047e24 */ /* 0x001fe4000f8e00ff */
[----:B--2---:R-:W-:-:S07]  /*3af0*/  IMAD.U32 R5, RZ, RZ, UR5 ;  /* 0x00000005ff057e24 */ /* 0x004fce000f8e00ff */
[----:B------:R-:W-:-:S07]  /*3b00*/  LEPC R20, `(.L_x_53) ;  /* 0x000000001014794e */ /* 0x000fce0000000000 */
[----:B-1----:R-:W-:Y:S05]  /*3b10*/  CALL.ABS.NOINC R8 ;  /* 0x0000000008007343 */ /* 0x002fea0003c00000 */
.L_x_53:
[----:B------:R-:W0:Y:S01]  /*3b20*/  LDS.64 R14, [R17] ;  /* 0x00000000110e7984 */ /* 0x000e220000000a00 */
[----:B------:R1:W2:Y:S01]  /*3b30*/  LDC.64 R8, c[0x4][R57] ;  /* 0x0100000039087b82 */ /* 0x0002a20000000a00 */
[----:B------:R-:W3:Y:S01]  /*3b40*/  LDCU.64 UR4, c[0x4][0x40] ;  /* 0x01000800ff0477ac */ /* 0x000ee20008000a00 */
[----:B------:R-:W-:Y:S01]  /*3b50*/  IMAD.MOV.U32 R6, RZ, RZ, R2 ;  /* 0x000000ffff067224 */ /* 0x000fe200078e0002 */
[----:B------:R-:W4:Y:S01]  /*3b60*/  LDS.64 R12, [R17+0x8] ;  /* 0x00000800110c7984 */ /* 0x000f220000000a00 */
[----:B------:R-:W-:-:S03]  /*3b70*/  IMAD.MOV.U32 R7, RZ, RZ, R16 ;  /* 0x000000ffff077224 */ /* 0x000fc600078e0010 */
[----:B------:R-:W5:Y:S01]  /*3b80*/  LDS.64 R10, [R17+0x10] ;  /* 0x00001000110a7984 */ /* 0x000f620000000a00 */
[----:B---3--:R-:W-:Y:S02]  /*3b90*/  IMAD.U32 R4, RZ, RZ, UR4 ;  /* 0x00000004ff047e24 */ /* 0x008fe4000f8e00ff */
[----:B------:R-:W-:Y:S01]  /*3ba0*/  IMAD.U32 R5, RZ, RZ, UR5 ;  /* 0x00000005ff057e24 */ /* 0x000fe2000f8e00ff */
[----:B0-----:R1:W-:Y:S04]  /*3bb0*/  STL.64 [R1], R14 ;  /* 0x0000000e01007387 */ /* 0x0013e80000100a00 */
[----:B----4-:R1:W-:Y:S04]  /*3bc0*/  STL.64 [R1+0x8], R12 ;  /* 0x0000080c01007387 */ /* 0x0103e80000100a00 */
[----:B-----5:R1:W-:Y:S02]  /*3bd0*/  STL.64 [R1+0x10], R10 ;  /* 0x0000100a01007387 */ /* 0x0203e40000100a00 */
[----:B------:R-:W-:-:S07]  /*3be0*/  LEPC R20, `(.L_x_54) ;  /* 0x000000001014794e */ /* 0x000fce0000000000 */
[----:B-12---:R-:W-:Y:S05]  /*3bf0*/  CALL.ABS.NOINC R8 ;  /* 0x0000000008007343 */ /* 0x006fea0003c00000 */
.L_x_54:
        /* <DEDUP_REMOVED lines=8> */
[----:B------:R-:W0:Y:S01]  /*3c80*/  S2R R3, SR_CgaCtaId ;  /* 0x0000000000037919 */ /* 0x000e220000008800 */
[----:B------:R-:W-:Y:S01]  /*3c90*/  MOV R0, 0x400 ;  /* 0x0000040000007802 */ /* 0x000fe20000000f00 */
[----:B------:R1:W3:Y:S01]  /*3ca0*/  LDC.64 R8, c[0x4][R57] ;  /* 0x0100000039087b82 */ /* 0x0002e20000000a00 */
[----:B------:R-:W4:Y:S01]  /*3cb0*/  LDCU.64 UR4, c[0x4][0x48] ;  /* 0x01000900ff0477ac */ /* 0x000f220008000a00 */
[----:B------:R-:W5:Y:S04]  /*3cc0*/  LDG.E.CONSTANT R10, desc[UR8][R4.64+0x8] ;  /* 0x00000808040a7981 */ /* 0x000f68000c1e9900 */
[----:B------:R4:W3:Y:S01]  /*3cd0*/  LDG.E.CONSTANT R12, desc[UR6][R4.64+0x4] ;  /* 0x00000406040c7981 */ /* 0x0008e2000c1e9900 */
[----:B------:R-:W-:-:S02]  /*3ce0*/  VIADD R0, R0, 0x10 ;  /* 0x0000001000007836 */ /* 0x000fc40000000000 */
[----:B------:R-:W-:Y:S02]  /*3cf0*/  IMAD.MOV.U32 R6, RZ, RZ, R2 ;  /* 0x000000ffff067224 */ /* 0x000fe400078e0002 */
[----:B------:R-:W-:Y:S02]  /*3d00*/  IMAD.MOV.U32 R7, RZ, RZ, R16 ;  /* 0x000000ffff077224 */ /* 0x000fe400078e0010 */
[----:B----4-:R-:W-:Y:S02]  /*3d10*/  IMAD.U32 R4, RZ, RZ, UR4 ;  /* 0x00000004ff047e24 */ /* 0x010fe4000f8e00ff */
[----:B------:R-:W-:Y:S01]  /*3d20*/  IMAD.U32 R5, RZ, RZ, UR5 ;  /* 0x00000005ff057e24 */ /* 0x000fe2000f8e00ff */
[----:B0-----:R-:W-:-:S05]  /*3d30*/  LEA R3, R3, R0, 0x18 ;  /* 0x0000000003037211 */ /* 0x001fca00078ec0ff */
[----:B--2---:R-:W-:-:S06]  /*3d40*/  IMAD R14, R14, 0x8, R3 ;  /* 0x000000080e0e7824 */ /* 0x004fcc00078e0203 */
[----:B------:R-:W0:Y:S01]  /*3d50*/  LDS.64 R14, [R14] ;  /* 0x000000000e0e7984 */ /* 0x000e220000000a00 */
[--C-:B-----5:R-:W-:Y:S02]  /*3d60*/  IMAD R10, R10, 0x8, R3.reuse ;  /* 0x000000080a0a7824 */ /* 0x120fe400078e0203 */
[----:B---3--:R-:W-:-:S04]  /*3d70*/  IMAD R12, R12, 0x8, R3 ;  /* 0x000000080c0c7824 */ /* 0x008fc800078e0203 */
[----:B------:R-:W2:Y:S04]  /*3d80*/  LDS.64 R10, [R10] ;  /* 0x000000000a0a7984 */ /* 0x000ea80000000a00 */
[----:B------:R-:W3:Y:S04]  /*3d90*/  LDS.64 R12, [R12] ;  /* 0x000000000c0c7984 */ /* 0x000ee80000000a00 */
[----:B0-----:R1:W-:Y:S04]  /*3da0*/  STL.64 [R1], R14 ;  /* 0x0000000e01007387 */ /* 0x0013e80000100a00 */
[----:B--2---:R1:W-:Y:S04]  /*3db0*/  STL.64 [R1+0x10], R10 ;  /* 0x0000100a01007387 */ /* 0x0043e80000100a00 */
[----:B---3--:R1:W-:Y:S02]  /*3dc0*/  STL.64 [R1+0x8], R12 ;  /* 0x0000080c01007387 */ /* 0x0083e40000100a00 */
[----:B------:R-:W-:-:S07]  /*3dd0*/  LEPC R20, `(.L_x_52) ;  /* 0x000000001014794e */ /* 0x000fce0000000000 */
[----:B-1----:R-:W-:Y:S05]  /*3de0*/  CALL.ABS.NOINC R8 ;  /* 0x0000000008007343 */ /* 0x002fea0003c00000 */
.L_x_52:
[----:B------:R-:W-:Y:S05]  /*3df0*/  BSYNC.RECONVERGENT B6 ;  /* 0x0000000000067941 */ /* 0x000fea0003800200 */
.L_x_51:
[----:B------:R-:W-:-:S13]  /*3e00*/  ISETP.GE.AND P6, PT, R22, R53, PT ;  /* 0x000000351600720c */ /* 0x000fda0003fc6270 */
[----:B------:R-:W-:Y:S05]  /*3e10*/  @P6 BRA `(.L_x_55) ;  /* 0x00000018007c6947 */ /* 0x000fea0003800000 */
[----:B------:R-:W-:Y:S01]  /*3e20*/  ISETP.NE.AND P0, PT, R51, RZ, PT ;  /* 0x000000ff3300720c */ /* 0x000fe20003f05270 */
[----:B------:R-:W-:Y:S01]  /*3e30*/  BSSY.RECONVERGENT B1, `(.L_x_56) ;  /* 0x00000b0000017945 */ /* 0x000fe20003800200 */
[----:B------:R-:W-:-:S11]  /*3e40*/  IMAD.MOV.U32 R14, RZ, RZ, R22 ;  /* 0x000000ffff0e7224 */ /* 0x000fd600078e0016 */
[----:B------:R-:W-:Y:S05]  /*3e50*/  @!P0 BRA `(.L_x_57) ;  /* 0x0000000800b48947 */ /* 0x000fea0003800000 */
[----:B------:R-:W-:Y:S02]  /*3e60*/  R2UR UR4, R26 ;  /* 0x000000001a0472ca */ /* 0x000fe400000e0000 */
[----:B------:R-:W-:-:S13]  /*3e70*/  R2UR UR5, R27 ;  /* 0x000000001b0572ca */ /* 0x000fda00000e0000 */
[----:B------:R-:W2:Y:S01]  /*3e80*/  LDG.E.CONSTANT R14, desc[UR4][R28.64] ;  /* 0x000000041c0e7981 */ /* 0x000ea2000c1e9900 */
[----:B------:R-:W3:Y:S01]  /*3e90*/  LDCU.U8 UR4, c[0x0][0x3d8] ;  /* 0x00007b00ff0477ac */ /* 0x000ee20008000000 */
[----:B------:R-:W-:Y:S01]  /*3ea0*/  BSSY.RECONVERGENT B2, `(.L_x_58) ;  /* 0x0000032000027945 */ /* 0x000fe20003800200 */
[----:B------:R-:W2:Y:S01]  /*3eb0*/  LDCU UR5, c[0x0][0x3b0] ;  /* 0x00007600ff0577ac */ /* 0x000ea20008000800 */
[----:B---3--:R-:W-:-:S06]  /*3ec0*/  UPRMT UR4, UR4, 0x8880, URZ ;  /* 0x0000888004047896 */ /* 0x008fcc00080000ff */
[----:B------:R-:W-:Y:S02]  /*3ed0*/  ISETP.NE.AND P1, PT, RZ, UR4, PT ;  /* 0x00000004ff007c0c */ /* 0x000fe4000bf25270 */
[----:B--2---:R-:W-:-:S04]  /*3ee0*/  ISETP.GE.AND P0, PT, R14, UR5, PT ;  /* 0x000000050e007c0c */ /* 0x004fc8000bf06270 */
[----:B------:R-:W-:-:S13]  /*3ef0*/  ISETP.LT.OR P0, PT, R14, RZ, P0 ;  /* 0x000000ff0e00720c */ /* 0x000fda0000701670 */
[----:B------:R-:W-:Y:S05]  /*3f00*/  @P0 BRA P1, `(.L_x_59) ;  /* 0x0000000000ac0947 */ /* 0x000fea0000800000 */
[----:B------:R-:W2:Y:S01]  /*3f10*/  S2UR UR5, SR_CgaCtaId ;  /* 0x00000000000579c3 */ /* 0x000ea20000008800 */
[----:B------:R-:W-:Y:S01]  /*3f20*/  UMOV UR4, 0x400 ;  /* 0x0000040000047882 */ /* 0x000fe20000000000 */
[----:B01----:R-:W-:Y:S01]  /*3f30*/  IMAD R4, R22, 0x8, R17 ;  /* 0x0000000816047824 */ /* 0x003fe200078e0211 */
[----:B------:R-:W-:-:S05]  /*3f40*/  UIADD3 UR4, UPT, UPT, UR4, 0x10, URZ ;  /* 0x0000001004047890 */ /* 0x000fca000fffe0ff */
[----:B------:R-:W0:Y:S01]  /*3f50*/  LDS.64 R4, [R4] ;  /* 0x0000000004047984 */ /* 0x000e220000000a00 */
[----:B--2---:R-:W-:-:S06]  /*3f60*/  ULEA UR4, UR5, UR4, 0x18 ;  /* 0x0000000405047291 */ /* 0x004fcc000f8ec0ff */
[----:B------:R-:W-:-:S05]  /*3f70*/  LEA R6, R14, UR4, 0x3 ;  /* 0x000000040e067c11 */ /* 0x000fca000f8e18ff */
[----:B------:R-:W1:Y:S01]  /*3f80*/  LDCU UR4, c[0x0][0x3c0] ;  /* 0x00007800ff0477ac */ /* 0x000e620008000800 */
[----:B------:R-:W2:Y:S01]  /*3f90*/  LDS.64 R6, [R6] ;  /* 0x0000000006067984 */ /* 0x000ea20000000a00 */
[----:B-1----:R-:W-:-:S09]  /*3fa0*/  UISETP.NE.AND UP0, UPT, UR4, 0x4, UPT ;  /* 0x000000040400788c */ /* 0x002fd2000bf05270 */
[----:B0-----:R-:W-:Y:S05]  /*3fb0*/  BRA.U !UP0, `(.L_x_60) ;  /* 0x0000000108747547 */ /* 0x001fea000b800000 */
[----:B------:R-:W-:-:S09]  /*3fc0*/  UISETP.NE.AND UP0, UPT, UR4, 0x6, UPT ;  /* 0x000000060400788c */ /* 0x000fd2000bf05270 */
[----:B------:R-:W-:Y:S05]  /*3fd0*/  BRA.U UP0, `(.L_x_61) ;  /* 0x0000000100707547 */ /* 0x000fea000b800000 */
[----:B------:R-:W0:Y:S01]  /*3fe0*/  MUFU.RCP64H R13, 3 ;  /* 0x40080000000d7908 */ /* 0x000e220000001800 */
[----:B------:R-:W-:Y:S01]  /*3ff0*/  IMAD.MOV.U32 R8, RZ, RZ, 0x0 ;  /* 0x00000000ff087424 */ /* 0x000fe200078e00ff */
[----:B--2---:R-:W-:Y:S01]  /*4000*/  DFMA R4, R6, -6, R4 ;  /* 0xc01800000604782b */ /* 0x004fe20000000004 */
[----:B------:R-:W-:Y:S01]  /*4010*/  IMAD.MOV.U32 R9, RZ, RZ, 0x40080000 ;  /* 0x40080000ff097424 */ /* 0x000fe200078e00ff */
[----:B------:R-:W-:Y:S01]  /*4020*/  BSSY.RECONVERGENT B3, `(.L_x_62) ;  /* 0x0000015000037945 */ /* 0x000fe20003800200 */
[----:B------:R-:W-:-:S05]  /*4030*/  IMAD.MOV.U32 R12, RZ, RZ, 0x1 ;  /* 0x00000001ff0c7424 */ /* 0x000fca00078e00ff */
[----:B------:R-:W-:Y:S02]  /*4040*/  DADD R4, R4, R4 ;  /* 0x0000000004047229 */ /* 0x000fe40000000004 */
[----:B0-----:R-:W-:-:S08]  /*4050*/  DFMA R10, R12, -R8, 1 ;  /* 0x3ff000000c0a742b */ /* 0x001fd00000000808 */
[----:B------:R-:W-:Y:S01]  /*4060*/  FSETP.GEU.AND P1, PT, |R5|, 6.5827683646048100446e-37, PT ;  /* 0x036000000500780b */ /* 0x000fe20003f2e200 */
[----:B------:R-:W-:-:S08]  /*4070*/  DFMA R10, R10, R10, R10 ;  /* 0x0000000a0a0a722b */ /* 0x000fd0000000000a */
[----:B------:R-:W-:-:S08]  /*4080*/  DFMA R10, R12, R10, R12 ;  /* 0x0000000a0c0a722b */ /* 0x000fd0000000000c */
[----:B------:R-:W-:-:S08]  /*4090*/  DFMA R8, R10, -R8, 1 ;  /* 0x3ff000000a08742b */ /* 0x000fd00000000808 */
[----:B------:R-:W-:-:S08]  /*40a0*/  DFMA R10, R10, R8, R10 ;  /* 0x000000080a0a722b */ /* 0x000fd0000000000a */
[----:B------:R-:W-:-:S08]  /*40b0*/  DMUL R8, R4, R10 ;  /* 0x0000000a04087228 */ /* 0x000fd00000000000 */
[----:B------:R-:W-:-:S08]  /*40c0*/  DFMA R6, R8, -3, R4 ;  /* 0xc00800000806782b */ /* 0x000fd00000000004 */
[----:B------:R-:W-:-:S10]  /*40d0*/  DFMA R40, R10, R6, R8 ;  /* 0x000000060a28722b */ /* 0x000fd40000000008 */
[----:B------:R-:W-:-:S05]  /*40e0*/  FFMA R0, RZ, 2.125, R41 ;  /* 0x40080000ff007823 */ /* 0x000fca0000000029 */
[----:B------:R-:W-:-:S13]  /*40f0*/  FSETP.GT.AND P0, PT, |R0|, 1.469367938527859385e-39, PT ;  /* 0x001000000000780b */ /* 0x000fda0003f04200 */
[----:B------:R-:W-:Y:S05]  /*4100*/  @P0 BRA P1, `(.L_x_63) ;  /* 0x0000000000180947 */ /* 0x000fea0000800000 */
[----:B------:R-:W-:Y:S01]  /*4110*/  IMAD.MOV.U32 R6, RZ, RZ, RZ ;  /* 0x000000ffff067224 */ /* 0x000fe200078e00ff */
[----:B------:R-:W-:Y:S01]  /*4120*/  MOV R0, 0x4150 ;  /* 0x0000415000007802 */ /* 0x000fe20000000f00 */
[----:B------:R-:W-:-:S07]  /*4130*/  IMAD.MOV.U32 R7, RZ, RZ, 0x40080000 ;  /* 0x40080000ff077424 */ /* 0x000fce00078e00ff */
[----:B------:R-:W-:Y:S05]  /*4140*/  CALL.REL.NOINC `($__internal_0_$__cuda_sm20_div_rn_f64_full) ;  /* 0x00000080001c7944 */ /* 0x000fea0003c00000 */
[----:B------:R-:W-:Y:S02]  /*4150*/  IMAD.MOV.U32 R40, RZ, RZ, R58 ;  /* 0x000000ffff287224 */ /* 0x000fe400078e003a */
[----:B------:R-:W-:-:S07]  /*4160*/  IMAD.MOV.U32 R41, RZ, RZ, R59 ;  /* 0x000000ffff297224 */ /* 0x000fce00078e003b */
.L_x_63:
[----:B------:R-:W-:Y:S05]  /*4170*/  BSYNC.RECONVERGENT B3 ;  /* 0x0000000000037941 */ /* 0x000fea0003800200 */
.L_x_62:
[----:B------:R-:W-:Y:S05]  /*4180*/  BRA `(.L_x_61) ;  /* 0x0000000000047947 */ /* 0x000fea0003800000 */
.L_x_60:
[----:B--2---:R-:W-:-:S11]  /*4190*/  DFMA R40, R6, -4, R4 ;  /* 0xc01000000628782b */ /* 0x004fd60000000004 */
.L_x_61:
[----:B------:R-:W-:-:S05]  /*41a0*/  IMAD R3, R14, 0x8, R23 ;  /* 0x000000080e037824 */ /* 0x000fca00078e0217 */
[----:B------:R3:W-:Y:S02]  /*41b0*/  STS.64 [R3], R40 ;  /* 0x0000002803007388 */ /* 0x0007e40000000a00 */
.L_x_59:
[----:B------:R-:W-:Y:S05]  /*41c0*/  BSYNC.RECONVERGENT B2 ;  /* 0x0000000000027941 */ /* 0x000fea0003800200 */
.L_x_58:
[----:B------:R-:W-:Y:S01]  /*41d0*/  ISETP.NE.AND P0, PT, R51, 0x1, PT ;  /* 0x000000013300780c */ /* 0x000fe20003f05270 */
[----:B------:R-:W-:-:S12]  /*41e0*/  IMAD.MOV.U32 R14, RZ, RZ, R25 ;  /* 0x000000ffff0e7224 */ /* 0x000fd800078e0019 */
[----:B------:R-:W-:Y:S05]  /*41f0*/  @!P0 BRA `(.L_x_57) ;  /* 0x0000000400cc8947 */ /* 0x000fea0003800000 */
[----:B------:R-:W-:Y:S02]  /*4200*/  R2UR UR4, R26 ;  /* 0x000000001a0472ca */ /* 0x000fe400000e0000 */
[----:B------:R-:W-:-:S13]  /*4210*/  R2UR UR5, R27 ;  /* 0x000000001b0572ca */ /* 0x000fda00000e0000 */
[----:B------:R-:W4:Y:S01]  /*4220*/  LDG.E.CONSTANT R14, desc[UR4][R32.64] ;  /* 0x00000004200e7981 */ /* 0x000f22000c1e9900 */
[----:B------:R-:W5:Y:S01]  /*4230*/  LDCU.U8 UR4, c[0x0][0x3d8] ;  /* 0x00007b00ff0477ac */ /* 0x000f620008000000 */
[----:B------:R-:W-:Y:S01]  /*4240*/  IMAD R20, R22, 0x8, R17 ;  /* 0x0000000816147824 */ /* 0x000fe200078e0211 */
[----:B------:R-:W-:Y:S01]  /*4250*/  BSSY.RECONVERGENT B2, `(.L_x_64) ;  /* 0x0000032000027945 */ /* 0x000fe20003800200 */
[----:B------:R-:W4:Y:S02]  /*4260*/  LDCU UR5, c[0x0][0x3b0] ;  /* 0x00007600ff0577ac */ /* 0x000f240008000800 */
[----:B------:R-:W-:Y:S01]  /*4270*/  IMAD R20, R19, 0x8, R20 ;  /* 0x0000000813147824 */ /* 0x000fe200078e0214 */
[----:B-----5:R-:W-:-:S06]  /*4280*/  UPRMT UR4, UR4, 0x8880, URZ ;  /* 0x0000888004047896 */ /* 0x020fcc00080000ff */
[----:B------:R-:W-:Y:S02]  /*4290*/  ISETP.NE.AND P1, PT, RZ, UR4, PT ;  /* 0x00000004ff007c0c */ /* 0x000fe4000bf25270 */
[----:B----4-:R-:W-:-:S04]  /*42a0*/  ISETP.GE.AND P0, PT, R14, UR5, PT ;  /* 0x000000050e007c0c */ /* 0x010fc8000bf06270 */
[----:B------:R-:W-:-:S13]  /*42b0*/  ISETP.LT.OR P0, PT, R14, RZ, P0 ;  /* 0x000000ff0e00720c */ /* 0x000fda0000701670 */
[----:B------:R-:W-:Y:S05]  /*42c0*/  @P0 BRA P1, `(.L_x_65) ;  /* 0x0000000000a80947 */ /* 0x000fea0000800000 */
[----:B------:R-:W4:Y:S01]  /*42d0*/  S2UR UR5, SR_CgaCtaId ;  /* 0x00000000000579c3 */ /* 0x000f220000008800 */
[----:B------:R-:W-:Y:S01]  /*42e0*/  UMOV UR4, 0x400 ;  /* 0x0000040000047882 */ /* 0x000fe20000000000 */
[----:B01----:R0:W1:Y:S01]  /*42f0*/  LDS.64 R4, [R20] ;  /* 0x0000000014047984 */ /* 0x0030620000000a00 */
[----:B------:R-:W-:-:S04]  /*4300*/  UIADD3 UR4, UPT, UPT, UR4, 0x10, URZ ;  /* 0x0000001004047890 */ /* 0x000fc8000fffe0ff */
[----:B----4-:R-:W-:-:S06]  /*4310*/  ULEA UR4, UR5, UR4, 0x18 ;  /* 0x0000000405047291 */ /* 0x010fcc000f8ec0ff */
[----:B--2---:R-:W-:-:S05]  /*4320*/  LEA R6, R14, UR4, 0x3 ;  /* 0x000000040e067c11 */ /* 0x004fca000f8e18ff */
[----:B------:R-:W2:Y:S01]  /*4330*/  LDCU UR4, c[0x0][0x3c0] ;  /* 0x00007800ff0477ac */ /* 0x000ea20008000800 */
[----:B------:R-:W4:Y:S01]  /*4340*/  LDS.64 R6, [R6] ;  /* 0x0000000006067984 */ /* 0x000f220000000a00 */
[----:B--2---:R-:W-:-:S09]  /*4350*/  UISETP.NE.AND UP0, UPT, UR4, 0x4, UPT ;  /* 0x000000040400788c */ /* 0x004fd2000bf05270 */
[----:B01----:R-:W-:Y:S05]  /*4360*/  BRA.U !UP0, `(.L_x_66) ;  /* 0x0000000108747547 */ /* 0x003fea000b800000 */
[----:B------:R-:W-:-:S09]  /*4370*/  UISETP.NE.AND UP0, UPT, UR4, 0x6, UPT ;  /* 0x000000060400788c */ /* 0x000fd2000bf05270 */
[----:B------:R-:W-:Y:S05]  /*4380*/  BRA.U UP0, `(.L_x_67) ;  /* 0x0000000100707547 */ /* 0x000fea000b800000 */
[----:B------:R-:W0:Y:S01]  /*4390*/  MUFU.RCP64H R13, 3 ;  /* 0x40080000000d7908 */ /* 0x000e220000001800 */
[----:B------:R-:W-:Y:S01]  /*43a0*/  IMAD.MOV.U32 R10, RZ, RZ, 0x0 ;  /* 0x00000000ff0a7424 */ /* 0x000fe200078e00ff */
[----:B----4-:R-:W-:Y:S01]  /*43b0*/  DFMA R4, R6, -6, R4 ;  /* 0xc01800000604782b */ /* 0x010fe20000000004 */
        /* <DEDUP_REMOVED lines=12> */
[----:B---3--:R-:W-:-:S10]  /*4480*/  DFMA R40, R8, R6, R10 ;  /* 0x000000060828722b */ /* 0x008fd4000000000a */
        /* <DEDUP_REMOVED lines=9> */
.L_x_69:
[----:B------:R-:W-:Y:S05]  /*4520*/  BSYNC.RECONVERGENT B3 ;  /* 0x0000000000037941 */ /* 0x000fea0003800200 */
.L_x_68:
[----:B------:R-:W-:Y:S05]  /*4530*/  BRA `(.L_x_67) ;  /* 0x0000000000047947 */ /* 0x000fea0003800000 */
.L_x_66:
[----:B---34-:R-:W-:-:S11]  /*4540*/  DFMA R40, R6, -4, R4 ;  /* 0xc01000000628782b */ /* 0x018fd60000000004 */
.L_x_67:
[----:B---3--:R-:W-:-:S05]  /*4550*/  IMAD R3, R14, 0x8, R23 ;  /* 0x000000080e037824 */ /* 0x008fca00078e0217 */
[----:B------:R0:W-:Y:S02]  /*4560*/  STS.64 [R3], R40 ;  /* 0x0000002803007388 */ /* 0x0001e40000000a00 */
.L_x_65:
[----:B------:R-:W-:Y:S05]  /*4570*/  BSYNC.RECONVERGENT B2 ;  /* 0x0000000000027941 */ /* 0x000fea0003800200 */
.L_x_64:
[----:B------:R-:W-:Y:S01]  /*4580*/  ISETP.NE.AND P0, PT, R51, 0x2, PT ;  /* 0x000000023300780c */ /* 0x000fe20003f05270 */
[----:B------:R-:W-:-:S12]  /*4590*/  IMAD.MOV.U32 R14, RZ, RZ, R46 ;  /* 0x000000ffff0e7224 */ /* 0x000fd800078e002e */
[----:B------:R-:W-:Y:S05]  /*45a0*/  @!P0 BRA `(.L_x_57) ;  /* 0x0000000000e08947 */ /* 0x000fea0003800000 */
[----:B------:R-:W-:Y:S02]  /*45b0*/  R2UR UR4, R26 ;  /* 0x000000001a0472ca */ /* 0x000fe400000e0000 */
[----:B------:R-:W-:-:S13]  /*45c0*/  R2UR UR5, R27 ;  /* 0x000000001b0572ca */ /* 0x000fda00000e0000 */
[----:B------:R0:W5:Y:S01]  /*45d0*/  LDG.E.CONSTANT R62, desc[UR4][R38.64] ;  /* 0x00000004263e7981 */ /* 0x000162000c1e9900 */
[----:B------:R-:W1:Y:S02]  /*45e0*/  LDCU.U8 UR4, c[0x0][0x3d8] ;  /* 0x00007b00ff0477ac */ /* 0x000e640008000000 */
[----:B-1----:R-:W-:-:S04]  /*45f0*/  UPRMT UR4, UR4, 0x8880, URZ ;  /* 0x0000888004047896 */ /* 0x002fc800080000ff */
[----:B------:R-:W-:-:S09]  /*4600*/  UISETP.NE.AND UP0, UPT, UR4, URZ, UPT ;  /* 0x000000ff0400728c */ /* 0x000fd2000bf05270 */
[----:B0-----:R-:W-:Y:S05]  /*4610*/  BRA.U !UP0, `(.L_x_70) ;  /* 0x0000000108147547 */ /* 0x001fea000b800000 */
[----:B------:R-:W0:Y:S01]  /*4620*/  LDCU UR4, c[0x0][0x3b0] ;  /* 0x00007600ff0477ac */ /* 0x000e220008000800 */
[----:B------:R-:W-:Y:S01]  /*4630*/  IMAD.MOV.U32 R14, RZ, RZ, R49 ;  /* 0x000000ffff0e7224 */ /* 0x000fe200078e0031 */
[----:B0----5:R-:W-:-:S04]  /*4640*/  ISETP.GE.AND P0, PT, R62, UR4, PT ;  /* 0x000000043e007c0c */ /* 0x021fc8000bf06270 */
[----:B------:R-:W-:-:S13]  /*4650*/  ISETP.LT.OR P0, PT, R62, RZ, P0 ;  /* 0x000000ff3e00720c */ /* 0x000fda0000701670 */
[----:B------:R-:W-:Y:S05]  /*4660*/  @P0 BRA `(.L_x_57) ;  /* 0x0000000000b00947 */ /* 0x000fea0003800000 */
.L_x_70:
[----:B------:R-:W0:Y:S01]  /*4670*/  S2UR UR5, SR_CgaCtaId ;  /* 0x00000000000579c3 */ /* 0x000e220000008800 */
[----:B------:R-:W-:Y:S01]  /*4680*/  UMOV UR4, 0x400 ;  /* 0x0000040000047882 */ /* 0x000fe20000000000 */
[----:B------:R-:W-:Y:S01]  /*4690*/  IMAD R4, R19, 0x8, R20 ;  /* 0x0000000813047824 */ /* 0x000fe200078e0214 */
[----:B------:R-:W-:-:S05]  /*46a0*/  UIADD3 UR4, UPT, UPT, UR4, 0x10, URZ ;  /* 0x0000001004047890 */ /* 0x000fca000fffe0ff */
[----:B------:R-:W1:Y:S01]  /*46b0*/  LDS.64 R4, [R4] ;  /* 0x0000000004047984 */ /* 0x000e620000000a00 */
[----:B0-----:R-:W-:-:S06]  /*46c0*/  ULEA UR4, UR5, UR4, 0x18 ;  /* 0x0000000405047291 */ /* 0x001fcc000f8ec0ff */
[----:B--2-45:R-:W-:-:S05]  /*46d0*/  LEA R6, R62, UR4, 0x3 ;  /* 0x000000043e067c11 */ /* 0x034fca000f8e18ff */
[----:B------:R-:W0:Y:S01]  /*46e0*/  LDCU UR4, c[0x0][0x3c0] ;  /* 0x00007800ff0477ac */ /* 0x000e220008000800 */
[----:B------:R-:W2:Y:S01]  /*46f0*/  LDS.64 R6, [R6] ;  /* 0x0000000006067984 */ /* 0x000ea20000000a00 */
[----:B0-----:R-:W-:-:S09]  /*4700*/  UISETP.NE.AND UP0, UPT, UR4, 0x4, UPT ;  /* 0x000000040400788c */ /* 0x001fd2000bf05270 */
[----:B-1----:R-:W-:Y:S05]  /*4710*/  BRA.U !UP0, `(.L_x_71) ;  /* 0x0000000108747547 */ /* 0x002fea000b800000 */
        /* <DEDUP_REMOVED lines=27> */
.L_x_74:
[----:B------:R-:W-:Y:S05]  /*48d0*/  BSYNC.RECONVERGENT B2 ;  /* 0x0000000000027941 */ /* 0x000fea0003800200 */
.L_x_73:
[----:B------:R-:W-:Y:S05]  /*48e0*/  BRA `(.L_x_72) ;  /* 0x0000000000047947 */ /* 0x000fea0003800000 */
.L_x_71:
[----:B--23--:R-:W-:-:S11]  /*48f0*/  DFMA R40, R6, -4, R4 ;  /* 0xc01000000628782b */ /* 0x00cfd60000000004 */
.L_x_72:
[----:B---3--:R-:W-:Y:S02]  /*4900*/  IMAD R3, R62, 0x8, R23 ;  /* 0x000000083e037824 */ /* 0x008fe400078e0217 */
[----:B------:R-:W-:-:S03]  /*4910*/  IMAD.MOV.U32 R14, RZ, RZ, R49 ;  /* 0x000000ffff0e7224 */ /* 0x000fc600078e0031 */
[----:B------:R0:W-:Y:S04]  /*4920*/  STS.64 [R3], R40 ;  /* 0x0000002803007388 */ /* 0x0001e80000000a00 */
.L_x_57:
[----:B------:R-:W-:Y:S05]  /*4930*/  BSYNC.RECONVERGENT B1 ;  /* 0x0000000000017941 */ /* 0x000fea0003800200 */
.L_x_56:
[----:B------:R-:W-:-:S13]  /*4940*/  ISETP.GE.U32.AND P0, PT, R24, 0x3, PT ;  /* 0x000000031800780c */ /* 0x000fda0003f06070 */
[----:B------:R-:W-:Y:S05]  /*4950*/  @!P0 BRA `(.L_x_55) ;  /* 0x0000000c00ac8947 */ /* 0x000fea0003800000 */
.L_x_98:
[----:B------:R-:W5:Y:S01]  /*4960*/  LDC.64 R20, c[0x0][0x388] ;  /* 0x0000e200ff147b82 */ /* 0x000f620000000a00 */
[----:B------:R-:W-:Y:S02]  /*4970*/  R2UR UR4, R26 ;  /* 0x000000001a0472ca */ /* 0x000fe400000e0000 */
[----:B------:R-:W-:Y:S01]  /*4980*/  R2UR UR5, R27 ;  /* 0x000000001b0572ca */ /* 0x000fe200000e0000 */
[----:B-----5:R-:W-:-:S12]  /*4990*/  IMAD.WIDE.U32 R20, R14, 0x4, R20 ;  /* 0x000000040e147825 */ /* 0x020fd800078e0014 */
[----:B------:R-:W5:Y:S01]  /*49a0*/  LDG.E.CONSTANT R20, desc[UR4][R20.64] ;  /* 0x0000000414147981 */ /* 0x000f62000c1e9900 */
[----:B0-----:R-:W0:Y:S01]  /*49b0*/  LDCU.U8 UR4, c[0x0][0x3d8] ;  /* 0x00007b00ff0477ac */ /* 0x001e220008000000 */
[----:B------:R-:W-:Y:S01]  /*49c0*/  BSSY.RECONVERGENT B1, `(.L_x_75) ;  /* 0x0000032000017945 */ /* 0x000fe20003800200 */
[----:B------:R-:W5:Y:S01]  /*49d0*/  LDCU UR5, c[0x0][0x3b0] ;  /* 0x00007600ff0577ac */ /* 0x000f620008000800 */
[----:B0-----:R-:W-:-:S06]  /*49e0*/  UPRMT UR4, UR4, 0x8880, URZ ;  /* 0x0000888004047896 */ /* 0x001fcc00080000ff */
[----:B------:R-:W-:Y:S02]  /*49f0*/  ISETP.NE.AND P1, PT, RZ, UR4, PT ;  /* 0x00000004ff007c0c */ /* 0x000fe4000bf25270 */
[----:B-----5:R-:W-:-:S04]  /*4a00*/  ISETP.GE.AND P0, PT, R20, UR5, PT ;  /* 0x0000000514007c0c */ /* 0x020fc8000bf06270 */
[----:B------:R-:W-:-:S13]  /*4a10*/  ISETP.LT.OR P0, PT, R20, RZ, P0 ;  /* 0x000000ff1400720c */ /* 0x000fda0000701670 */
[----:B-1----:R-:W-:Y:S05]  /*4a20*/  @P0 BRA P1, `(.L_x_76) ;  /* 0x0000000000ac0947 */ /* 0x002fea0000800000 */
[----:B------:R-:W0:Y:S01]  /*4a30*/  S2UR UR5, SR_CgaCtaId ;  /* 0x00000000000579c3 */ /* 0x000e220000008800 */
[----:B------:R-:W-:Y:S01]  /*4a40*/  UMOV UR4, 0x400 ;  /* 0x0000040000047882 */ /* 0x000fe20000000000 */
[----:B-1----:R-:W-:Y:S01]  /*4a50*/  IMAD R4, R14, 0x8, R17 ;  /* 0x000000080e047824 */ /* 0x002fe200078e0211 */
[----:B------:R-:W-:-:S05]  /*4a60*/  UIADD3 UR4, UPT, UPT, UR4, 0x10, URZ ;  /* 0x0000001004047890 */ /* 0x000fca000fffe0ff */
[----:B------:R-:W1:Y:S01]  /*4a70*/  LDS.64 R4, [R4] ;  /* 0x0000000004047984 */ /* 0x000e620000000a00 */
[----:B0-----:R-:W-:-:S06]  /*4a80*/  ULEA UR4, UR5, UR4, 0x18 ;  /* 0x0000000405047291 */ /* 0x001fcc000f8ec0ff */
[----:B--2-4-:R-:W-:-:S05]  /*4a90*/  LEA R6, R20, UR4, 0x3 ;  /* 0x0000000414067c11 */ /* 0x014fca000f8e18ff */
[----:B------:R-:W0:Y:S01]  /*4aa0*/  LDCU UR4, c[0x0][0x3c0] ;  /* 0x00007800ff0477ac */ /* 0x000e220008000800 */
[----:B------:R-:W2:Y:S01]  /*4ab0*/  LDS.64 R6, [R6] ;  /* 0x0000000006067984 */ /* 0x000ea20000000a00 */
[----:B0-----:R-:W-:-:S09]  /*4ac0*/  UISETP.NE.AND UP0, UPT, UR4, 0x6, UPT ;  /* 0x000000060400788c */ /* 0x001fd2000bf05270 */
[----:B-1----:R-:W-:Y:S05]  /*4ad0*/  BRA.U !UP0, `(.L_x_77) ;  /* 0x0000000108107547 */ /* 0x002fea000b800000 */
[----:B------:R-:W-:-:S09]  /*4ae0*/  UISETP.NE.AND UP0, UPT, UR4, 0x4, UPT ;  /* 0x000000040400788c */ /* 0x000fd2000bf05270 */
[----:B------:R-:W-:Y:S05]  /*4af0*/  BRA.U UP0, `(.L_x_78) ;  /* 0x0000000100707547 */ /* 0x000fea000b800000 */
[----:B--23--:R-:W-:Y:S01]  /*4b00*/  DFMA R40, R6, -4, R4 ;  /* 0xc01000000628782b */ /* 0x00cfe20000000004 */
[----:B------:R-:W-:Y:S10]  /*4b10*/  BRA `(.L_x_78) ;  /* 0x0000000000687947 */ /* 0x000ff40003800000 */
.L_x_77:
        /* <DEDUP_REMOVED lines=25> */
.L_x_79:
[----:B------:R-:W-:Y:S05]  /*4cb0*/  BSYNC.RECONVERGENT B2 ;  /* 0x0000000000027941 */ /* 0x000fea0003800200 */
.L_x_78:
[----:B---3--:R-:W-:-:S05]  /*4cc0*/  IMAD R3, R20, 0x8, R23 ;  /* 0x0000000814037824 */ /* 0x008fca00078e0217 */
[----:B------:R0:W-:Y:S02]  /*4cd0*/  STS.64 [R3], R40 ;  /* 0x0000002803007388 */ /* 0x0001e40000000a00 */
.L_x_76:
[----:B------:R-:W-:Y:S05]  /*4ce0*/  BSYNC.RECONVERGENT B1 ;  /* 0x0000000000017941 */ /* 0x000fea0003800200 */
.L_x_75:
[----:B-1----:R-:W1:Y:S01]  /*4cf0*/  LDC.64 R4, c[0x0][0x388] ;  /* 0x0000e200ff047b82 */ /* 0x002e620000000a00 */
[----:B------:R-:W-:Y:S01]  /*4d00*/  R2UR UR4, R26 ;  /* 0x000000001a0472ca */ /* 0x000fe200000e0000 */
[----:B------:R-:W-:Y:S01]  /*4d10*/  IMAD.IADD R14, R19, 0x1, R14 ;  /* 0x00000001130e7824 */ /* 0x000fe200078e020e */
[----:B------:R-:W-:-:S03]  /*4d20*/  R2UR UR5, R27 ;  /* 0x000000001b0572ca */ /* 0x000fc600000e0000 */
[----:B-1----:R-:W-:-:S10]  /*4d30*/  IMAD.WIDE.U32 R4, R14, 0x4, R4 ;  /* 0x000000040e047825 */ /* 0x002fd400078e0004 */
[----:B------:R-:W5:Y:S01]  /*4d40*/  LDG.E.CONSTANT R20, desc[UR4][R4.64] ;  /* 0x0000000404147981 */ /* 0x000f62000c1e9900 */
[----:B------:R-:W1:Y:S01]  /*4d50*/  LDCU.U8 UR4, c[0x0][0x3d8] ;  /* 0x00007b00ff0477ac */ /* 0x000e620008000000 */
[----:B------:R-:W-:Y:S01]  /*4d60*/  BSSY.RECONVERGENT B1, `(.L_x_80) ;  /* 0x0000032000017945 */ /* 0x000fe20003800200 */
[----:B------:R-:W5:Y:S01]  /*4d70*/  LDCU UR5, c[0x0][0x3b0] ;  /* 0x00007600ff0577ac */ /* 0x000f620008000800 */
[----:B-1----:R-:W-:-:S06]  /*4d80*/  UPRMT UR4, UR4, 0x8880, URZ ;  /* 0x0000888004047896 */ /* 0x002fcc00080000ff */
[----:B------:R-:W-:Y:S02]  /*4d90*/  ISETP.NE.AND P1, PT, RZ, UR4, PT ;  /* 0x00000004ff007c0c */ /* 0x000fe4000bf25270 */
[----:B-----5:R-:W-:-:S04]  /*4da0*/  ISETP.GE.AND P0, PT, R20, UR5, PT ;  /* 0x0000000514007c0c */ /* 0x020fc8000bf06270 */
[----:B------:R-:W-:-:S13]  /*4db0*/  ISETP.LT.OR P0, PT, R20, RZ, P0 ;  /* 0x000000ff1400720c */ /* 0x000fda0000701670 */
[----:B------:R-:W-:Y:S05]  /*4dc0*/  @P0 BRA P1, `(.L_x_81) ;  /* 0x0000000000ac0947 */ /* 0x000fea0000800000 */
[----:B------:R-:W1:Y:S01]  /*4dd0*/  S2UR UR5, SR_CgaCtaId ;  /* 0x00000000000579c3 */ /* 0x000e620000008800 */
[----:B------:R-:W-:Y:S01]  /*4de0*/  UMOV UR4, 0x400 ;  /* 0x0000040000047882 */ /* 0x000fe20000000000 */
[----:B------:R-:W-:Y:S01]  /*4df0*/  IMAD R4, R14, 0x8, R17 ;  /* 0x000000080e047824 */ /* 0x000fe200078e0211 */
[----:B------:R-:W-:-:S05]  /*4e00*/  UIADD3 UR4, UPT, UPT, UR4, 0x10, URZ ;  /* 0x0000001004047890 */ /* 0x000fca000fffe0ff */
[----:B------:R-:W0:Y:S01]  /*4e10*/  LDS.64 R4, [R4] ;  /* 0x0000000004047984 */ /* 0x000e220000000a00 */
[----:B-1----:R-:W-:-:S06]  /*4e20*/  ULEA UR4, UR5, UR4, 0x18 ;  /* 0x0000000405047291 */ /* 0x002fcc000f8ec0ff */
[----:B--2-4-:R-:W-:-:S05]  /*4e30*/  LEA R6, R20, UR4, 0x3 ;  /* 0x0000000414067c11 */ /* 0x014fca000f8e18ff */
        /* <DEDUP_REMOVED lines=31> */
.L_x_85:
[----:B------:R-:W-:Y:S05]  /*5030*/  BSYNC.RECONVERGENT B2 ;  /* 0x0000000000027941 */ /* 0x000fea0003800200 */
.L_x_84:
[----:B------:R-:W-:Y:S05]  /*5040*/  BRA `(.L_x_83) ;  /* 0x0000000000047947 */ /* 0x000fea0003800000 */
.L_x_82:
[----:B--23--:R-:W-:-:S11]  /*5050*/  DFMA R40, R6, -4, R4 ;  /* 0xc01000000628782b */ /* 0x00cfd60000000004 */
.L_x_83:
[----:B---3--:R-:W-:-:S05]  /*5060*/  IMAD R3, R20, 0x8, R23 ;  /* 0x0000000814037824 */ /* 0x008fca00078e0217 */
[----:B------:R1:W-:Y:S02]  /*5070*/  STS.64 [R3], R40 ;  /* 0x0000002803007388 */ /* 0x0003e40000000a00 */
.L_x_81:
[----:B------:R-:W-:Y:S05]  /*5080*/  BSYNC.RECONVERGENT B1 ;  /* 0x0000000000017941 */ /* 0x000fea0003800200 */
.L_x_80:
[----:B------:R-:W5:Y:S01]  /*5090*/  LDC.64 R4, c[0x0][0x388] ;  /* 0x0000e200ff047b82 */ /* 0x000f620000000a00 */
[----:B------:R-:W-:Y:S01]  /*50a0*/  R2UR UR4, R26 ;  /* 0x000000001a0472ca */ /* 0x000fe200000e0000 */
[----:B------:R-:W-:Y:S01]  /*50b0*/  IMAD.IADD R14, R14, 0x1, R19 ;  /* 0x000000010e0e7824 */ /* 0x000fe200078e0213 */
[----:B------:R-:W-:-:S03]  /*50c0*/  R2UR UR5, R27 ;  /* 0x000000001b0572ca */ /* 0x000fc600000e0000 */
[----:B-----5:R-:W-:-:S10]  /*50d0*/  IMAD.WIDE.U32 R4, R14, 0x4, R4 ;  /* 0x000000040e047825 */ /* 0x020fd400078e0004 */
[----:B------:R-:W5:Y:S01]  /*50e0*/  LDG.E.CONSTANT R20, desc[UR4][R4.64] ;  /* 0x0000000404147981 */ /* 0x000f62000c1e9900 */
[----:B------:R-:W0:Y:S01]  /*50f0*/  LDCU.U8 UR4, c[0x0][0x3d8] ;  /* 0x00007b00ff0477ac */ /* 0x000e220008000000 */
[----:B------:R-:W-:Y:S01]  /*5100*/  BSSY.RECONVERGENT B1, `(.L_x_86) ;  /* 0x0000032000017945 */ /* 0x000fe20003800200 */
[----:B------:R-:W5:Y:S01]  /*5110*/  LDCU UR5, c[0x0][0x3b0] ;  /* 0x00007600ff0577ac */ /* 0x000f620008000800 */
[----:B0-----:R-:W-:-:S06]  /*5120*/  UPRMT UR4, UR4, 0x8880, URZ ;  /* 0x0000888004047896 */ /* 0x001fcc00080000ff */
[----:B------:R-:W-:Y:S02]  /*5130*/  ISETP.NE.AND P1, PT, RZ, UR4, PT ;  /* 0x00000004ff007c0c */ /* 0x000fe4000bf25270 */
[----:B-----5:R-:W-:-:S04]  /*5140*/  ISETP.GE.AND P0, PT, R20, UR5, PT ;  /* 0x0000000514007c0c */ /* 0x020fc8000bf06270 */
[----:B------:R-:W-:-:S13]  /*5150*/  ISETP.LT.OR P0, PT, R20, RZ, P0 ;  /* 0x000000ff1400720c */ /* 0x000fda0000701670 */
[----:B------:R-:W-:Y:S05]  /*5160*/  @P0 BRA P1, `(.L_x_87) ;  /* 0x0000000000ac0947 */ /* 0x000fea0000800000 */
[----:B------:R-:W0:Y:S01]  /*5170*/  S2UR UR5, SR_CgaCtaId ;  /* 0x00000000000579c3 */ /* 0x000e220000008800 */
[----:B------:R-:W-:Y:S01]  /*5180*/  UMOV UR4, 0x400 ;  /* 0x0000040000047882 */ /* 0x000fe20000000000 */
[----:B------:R-:W-:Y:S01]  /*5190*/  IMAD R4, R14, 0x8, R17 ;  /* 0x000000080e047824 */ /* 0x000fe200078e0211 */
        /* <DEDUP_REMOVED lines=35> */
.L_x_91:
[----:B------:R-:W-:Y:S05]  /*53d0*/  BSYNC.RECONVERGENT B2 ;  /* 0x0000000000027941 */ /* 0x000fea0003800200 */
.L_x_90:
[----:B------:R-:W-:Y:S05]  /*53e0*/  BRA `(.L_x_89) ;  /* 0x0000000000047947 */ /* 0x000fea0003800000 */
.L_x_88:
[----:B--23--:R-:W-:-:S11]  /*53f0*/  DFMA R40, R6, -4, R4 ;  /* 0xc01000000628782b */ /* 0x00cfd60000000004 */
.L_x_89:
[----:B---3--:R-:W-:-:S05]  /*5400*/  IMAD R3, R20, 0x8, R23 ;  /* 0x0000000814037824 */ /* 0x008fca00078e0217 */
[----:B------:R0:W-:Y:S02]  /*5410*/  STS.64 [R3], R40 ;  /* 0x0000002803007388 */ /* 0x0001e40000000a00 */
.L_x_87:
[----:B------:R-:W-:Y:S05]  /*5420*/  BSYNC.RECONVERGENT B1 ;  /* 0x0000000000017941 */ /* 0x000fea0003800200 */
.L_x_86:
[----:B------:R-:W5:Y:S01]  /*5430*/  LDC.64 R4, c[0x0][0x388] ;  /* 0x0000e200ff047b82 */ /* 0x000f620000000a00 */
[----:B------:R-:W-:Y:S01]  /*5440*/  R2UR UR4, R26 ;  /* 0x000000001a0472ca */ /* 0x000fe200000e0000 */
[----:B------:R-:W-:Y:S01]  /*5450*/  IMAD.IADD R14, R14, 0x1, R19 ;  /* 0x000000010e0e7824 */ /* 0x000fe200078e0213 */
[----:B------:R-:W-:-:S03]  /*5460*/  R2UR UR5, R27 ;  /* 0x000000001b0572ca */ /* 0x000fc600000e0000 */
[----:B-----5:R-:W-:-:S10]  /*5470*/  IMAD.WIDE.U32 R4, R14, 0x4, R4 ;  /* 0x000000040e047825 */ /* 0x020fd400078e0004 */
        /* <DEDUP_REMOVED lines=47> */
.L_x_97:
[----:B------:R-:W-:Y:S05]  /*5770*/  BSYNC.RECONVERGENT B2 ;  /* 0x0000000000027941 */ /* 0x000fea0003800200 */
.L_x_96:
[----:B------:R-:W-:Y:S05]  /*5780*/  BRA `(.L_x_95) ;  /* 0x0000000000047947 */ /* 0x000fea0003800000 */
.L_x_94:
[----:B--23--:R-:W-:-:S11]  /*5790*/  DFMA R40, R6, -4, R4 ;  /* 0xc01000000628782b */ /* 0x00cfd60000000004 */
.L_x_95:
[----:B---3--:R-:W-:-:S05]  /*57a0*/  IMAD R3, R20, 0x8, R23 ;  /* 0x0000000814037824 */ /* 0x008fca00078e0217 */
[----:B------:R1:W-:Y:S02]  /*57b0*/  STS.64 [R3], R40 ;  /* 0x0000002803007388 */ /* 0x0003e40000000a00 */
.L_x_93:
[----:B------:R-:W-:Y:S05]  /*57c0*/  BSYNC.RECONVERGENT B1 ;  /* 0x0000000000017941 */ /* 0x000fea0003800200 */
.L_x_92:
[----:B------:R-:W5:Y:S01]  /*57d0*/  LDCU UR4, c[0x0][0x3b4] ;  /* 0x00007680ff0477ac */ /* 0x000f620008000800 */
[----:B------:R-:W-:-:S05]  /*57e0*/  IMAD.IADD R14, R14, 0x1, R19 ;  /* 0x000000010e0e7824 */ /* 0x000fca00078e0213 */
[----:B-----5:R-:W-:-:S13]  /*57f0*/  ISETP.GE.AND P0, PT, R14, UR4, PT ;  /* 0x000000040e007c0c */ /* 0x020fda000bf06270 */
[----:B------:R-:W-:Y:S05]  /*5800*/  @!P0 BRA `(.L_x_98) ;  /* 0xfffffff000548947 */ /* 0x000fea000383ffff */
.L_x_55:
[----:B------:R-:W-:Y:S01]  /*5810*/  ISETP.NE.AND P0, PT, R54, RZ, PT ;  /* 0x000000ff3600720c */ /* 0x000fe20003f05270 */
[----:B------:R-:W-:Y:S05]  /*5820*/  WARPSYNC.ALL ;  /* 0x0000000000007948 */ /* 0x000fea0003800000 */
[----:B------:R-:W-:Y:S06]  /*5830*/  BAR.SYNC.DEFER_BLOCKING 0x0 ;  /* 0x0000000000007b1d */ /* 0x000fec0000010000 */
[----:B------:R-:W-:Y:S04]  /*5840*/  BSSY.RECONVERGENT B6, `(.L_x_99) ;  /* 0x000001e000067945 */ /* 0x000fe80003800200 */
[----:B------:R-:W-:Y:S05]  /*5850*/  @!P0 BRA `(.L_x_100) ;  /* 0x0000000000708947 */ /* 0x000fea0003800000 */
[----:B01----:R-:W0:Y:S01]  /*5860*/  LDC.64 R4, c[0x0][0x388] ;  /* 0x0000e200ff047b82 */ /* 0x003e220000000a00 */
[C---:B------:R-:W-:Y:S02]  /*5870*/  R2UR UR4, R26.reuse ;  /* 0x000000001a0472ca */ /* 0x040fe400000e0000 */
[C---:B------:R-:W-:Y:S02]  /*5880*/  R2UR UR5, R27.reuse ;  /* 0x000000001b0572ca */ /* 0x040fe400000e0000 */
[C---:B------:R-:W-:Y:S02]  /*5890*/  R2UR UR6, R26.reuse ;  /* 0x000000001a0672ca */ /* 0x040fe400000e0000 */
[C---:B------:R-:W-:Y:S02]  /*58a0*/  R2UR UR7, R27.reuse ;  /* 0x000000001b0772ca */ /* 0x040fe400000e0000 */
[----:B------:R-:W-:Y:S02]  /*58b0*/  R2UR UR8, R26 ;  /* 0x000000001a0872ca */ /* 0x000fe400000e0000 */
[----:B------:R-:W-:-:S05]  /*58c0*/  R2UR UR9, R27 ;  /* 0x000000001b0972ca */ /* 0x000fca00000e0000 */
[----:B0-----:R-:W5:Y:S01]  /*58d0*/  LDG.E.CONSTANT R10, desc[UR4][R4.64] ;  /* 0x00000004040a7981 */ /* 0x001f62000c1e9900 */
[----:B------:R-:W-:Y:S01]  /*58e0*/  MOV R8, 0x0 ;  /* 0x0000000000087802 */ /* 0x000fe20000000f00 */
[----:B------:R-:W0:Y:S02]  /*58f0*/  LDCU.64 UR4, c[0x4][0x50] ;  /* 0x01000a00ff0477ac */ /* 0x000e240008000a00 */
[----:B------:R-:W3:Y:S04]  /*5900*/  LDG.E.CONSTANT R12, desc[UR6][R4.64+0x4] ;  /* 0x00000406040c7981 */ /* 0x000ee8000c1e9900 */
[----:B------:R0:W3:Y:S01]  /*5910*/  LDG.E.CONSTANT R14, desc[UR8][R4.64+0x8] ;  /* 0x00000808040e7981 */ /* 0x0000e2000c1e9900 */
[----:B------:R-:W1:Y:S01]  /*5920*/  LDC.64 R8, c[0x4][R8] ;  /* 0x0100000008087b82 */ /* 0x000e620000000a00 */
[----:B--2-4-:R-:W-:-:S02]  /*5930*/  IMAD.MOV.U32 R6, RZ, RZ, R2 ;  /* 0x000000ffff067224 */ /* 0x014fc400078e0002 */
[----:B------:R-:W-:Y:S02]  /*5940*/  IMAD.MOV.U32 R7, RZ, RZ, R16 ;  /* 0x000000ffff077224 */ /* 0x000fe400078e0010 */
[----:B0-----:R-:W-:Y:S02]  /*5950*/  IMAD.U32 R4, RZ, RZ, UR4 ;  /* 0x00000004ff047e24 */ /* 0x001fe4000f8e00ff */
[----:B------:R-:W-:Y:S02]  /*5960*/  IMAD.U32 R5, RZ, RZ, UR5 ;  /* 0x00000005ff057e24 */ /* 0x000fe4000f8e00ff */
[--C-:B-----5:R-:W-:Y:S02]  /*5970*/  IMAD R10, R10, 0x8, R23.reuse ;  /* 0x000000080a0a7824 */ /* 0x120fe400078e0217 */
[----:B---3--:R-:W-:-:S04]  /*5980*/  IMAD R12, R12, 0x8, R23 ;  /* 0x000000080c0c7824 */ /* 0x008fc800078e0217 */
[----:B------:R-:W0:Y:S01]  /*5990*/  LDS.64 R10, [R10] ;  /* 0x000000000a0a7984 */ /* 0x000e220000000a00 */
[----:B------:R-:W-:-:S03]  /*59a0*/  IMAD R14, R14, 0x8, R23 ;  /* 0x000000080e0e7824 */ /* 0x000fc600078e0217 */
[----:B------:R-:W2:Y:S04]  /*59b0*/  LDS.64 R12, [R12] ;  /* 0x000000000c0c7984 */ /* 0x000ea80000000a00 */
[----:B------:R-:W3:Y:S04]  /*59c0*/  LDS.64 R14, [R14] ;  /* 0x000000000e0e7984 */ /* 0x000ee80000000a00 */
[----:B0-----:R0:W-:Y:S04]  /*59d0*/  STL.64 [R1], R10 ;  /* 0x0000000a01007387 */ /* 0x0011e80000100a00 */
[----:B--2---:R0:W-:Y:S04]  /*59e0*/  STL.64 [R1+0x8], R12 ;  /* 0x0000080c01007387 */ /* 0x0041e80000100a00 */
[----:B-1-3--:R0:W-:Y:S02]  /*59f0*/  STL.64 [R1+0x10], R14 ;  /* 0x0000100e01007387 */ /* 0x00a1e40000100a00 */
[----:B------:R-:W-:-:S07]  /*5a00*/  LEPC R20, `(.L_x_100) ;  /* 0x000000001014794e */ /* 0x000fce0000000000 */
[----:B0-----:R-:W-:Y:S05]  /*5a10*/  CALL.ABS.NOINC R8 ;  /* 0x0000000008007343 */ /* 0x001fea0003c00000 */
.L_x_100:
[----:B------:R-:W-:Y:S05]  /*5a20*/  BSYNC.RECONVERGENT B6 ;  /* 0x0000000000067941 */ /* 0x000fea0003800200 */
.L_x_99:
[----:B------:R-:W-:Y:S01]  /*5a30*/  ISETP.GE.AND P6, PT, R22, R53, PT ;  /* 0x000000351600720c */ /* 0x000fe20003fc6270 */
[----:B------:R-:W-:-:S12]  /*5a40*/  BSSY.RECONVERGENT B0, `(.L_x_101) ;  /* 0x0000160000007945 */ /* 0x000fd80003800200 */
[----:B------:R-:W-:Y:S05]  /*5a50*/  @P6 BRA `(.L_x_102) ;  /* 0x0000001400786947 */ /* 0x000fea0003800000 */
[----:B------:R-:W5:Y:S02]  /*5a60*/  LDCU.U8 UR4, c[0x0][0x3d8] ;  /* 0x00007b00ff0477ac */ /* 0x000f640008000000 */
[----:B-----5:R-:W-:-:S04]  /*5a70*/  UPRMT UR4, UR4, 0x8880, URZ ;  /* 0x0000888004047896 */ /* 0x020fc800080000ff */
[----:B------:R-:W-:-:S06]  /*5a80*/  UISETP.NE.AND UP0, UPT, UR4, URZ, UPT ;  /* 0x000000ff0400728c */ /* 0x000fcc000bf05270 */
[----:B------:R-:W-:-:S04]  /*5a90*/  PLOP3.LUT P0, PT, PT, PT, UP0, 0x80, 0x8 ;  /* 0x000000000008781c */ /* 0x000fc80003f0f008 */
[----:B------:R-:W-:-:S09]  /*5aa0*/  P2R R55, PR, RZ, 0x1 ;  /* 0x00000001ff377803 */ /* 0x000fd20000000000 */
[----:B------:R-:W-:Y:S05]  /*5ab0*/  @P0 BRA `(.L_x_103) ;  /* 0x0000000800500947 */ /* 0x000fea0003800000 */
[----:B------:R-:W-:Y:S01]  /*5ac0*/  ISETP.NE.AND P1, PT, R51, RZ, PT ;  /* 0x000000ff3300720c */ /* 0x000fe20003f25270 */
[----:B------:R-:W-:Y:S01]  /*5ad0*/  BSSY.RECONVERGENT B1, `(.L_x_104) ;  /* 0x000003e000017945 */ /* 0x000fe20003800200 */
[----:B------:R-:W-:Y:S01]  /*5ae0*/  ISETP.GE.U32.AND P0, PT, R24, 0x3, PT ;  /* 0x000000031800780c */ /* 0x000fe20003f06070 */
[----:B01-3--:R-:W-:-:S10]  /*5af0*/  IMAD.MOV.U32 R3, RZ, RZ, R22 ;  /* 0x000000ffff037224 */ /* 0x00bfd400078e0016 */
[----:B------:R-:W-:Y:S05]  /*5b00*/  @!P1 BRA `(.L_x_105) ;  /* 0x0000000000e89947 */ /* 0x000fea0003800000 */
[----:B------:R-:W-:Y:S02]  /*5b10*/  R2UR UR4, R26 ;  /* 0x000000001a0472ca */ /* 0x000fe400000e0000 */
[----:B------:R-:W-:-:S13]  /*5b20*/  R2UR UR5, R27 ;  /* 0x000000001b0572ca */ /* 0x000fda00000e0000 */
[----:B------:R-:W3:Y:S01]  /*5b30*/  LDG.E.CONSTANT R3, desc[UR4][R28.64] ;  /* 0x000000041c037981 */ /* 0x000ee2000c1e9900 */
[----:B------:R-:W-:Y:S01]  /*5b40*/  MOV R0, 0x400 ;  /* 0x0000040000007802 */ /* 0x000fe20000000f00 */
[----:B------:R-:W0:Y:S04]  /*5b50*/  S2R R5, SR_CgaCtaId ;  /* 0x0000000000057919 */ /* 0x000e280000008800 */
[----:B------:R-:W-:-:S05]  /*5b60*/  VIADD R0, R0, 0x10 ;  /* 0x0000001000007836 */ /* 0x000fca0000000000 */
[----:B0-----:R-:W-:Y:S02]  /*5b70*/  LEA R0, R5, R0, 0x18 ;  /* 0x0000000005007211 */ /* 0x001fe400078ec0ff */
[----:B------:R-:W0:Y:S01]  /*5b80*/  LDC.64 R4, c[0x0][0x3c8] ;  /* 0x0000f200ff047b82 */ /* 0x000e220000000a00 */
[C---:B---3--:R-:W-:Y:S02]  /*5b90*/  IMAD R10, R3.reuse, 0x8, R23 ;  /* 0x00000008030a7824 */ /* 0x048fe400078e0217 */
[----:B------:R-:W-:Y:S02]  /*5ba0*/  IMAD R11, R3, 0x8, R0 ;  /* 0x00000008030b7824 */ /* 0x000fe400078e0200 */
[----:B------:R-:W-:Y:S01]  /*5bb0*/  IMAD.MOV.U32 R3, RZ, RZ, RZ ;  /* 0x000000ffff037224 */ /* 0x000fe200078e00ff */
[----:B--2-4-:R-:W-:Y:S04]  /*5bc0*/  LDS.64 R6, [R10] ;  /* 0x000000000a067984 */ /* 0x014fe80000000a00 */
[----:B------:R-:W0:Y:S02]  /*5bd0*/  LDS.64 R8, [R11] ;  /* 0x000000000b087984 */ /* 0x000e240000000a00 */
[----:B0-----:R-:W-:-:S08]  /*5be0*/  DFMA R6, R6, R4, R8 ;  /* 0x000000040606722b */ /* 0x001fd00000000008 */
[----:B------:R-:W-:Y:S02]  /*5bf0*/  DSETP.MAX.AND P1, P2, RZ, R6, PT ;  /* 0x00000006ff00722a */ /* 0x000fe40003a2f000 */
[----:B------:R-:W-:-:S04]  /*5c00*/  IMAD.MOV.U32 R8, RZ, RZ, R7 ;  /* 0x000000ffff087224 */ /* 0x000fc800078e0007 */
[C---:B------:R-:W-:Y:S02]  /*5c10*/  SEL R6, R3.reuse, R6, P1 ;  /* 0x0000000603067207 */ /* 0x040fe40000800000 */
[----:B------:R-:W-:Y:S01]  /*5c20*/  FSEL R9, R3, R8, P1 ;  /* 0x0000000803097208 */ /* 0x000fe20000800000 */
[----:B------:R-:W-:Y:S01]  /*5c30*/  IMAD.MOV.U32 R3, RZ, RZ, R25 ;  /* 0x000000ffff037224 */ /* 0x000fe200078e0019 */
[----:B------:R-:W-:-:S04]  /*5c40*/  ISETP.NE.AND P1, PT, R51, 0x1, PT ;  /* 0x000000013300780c */ /* 0x000fc80003f25270 */
[----:B------:R-:W-:-:S05]  /*5c50*/  @P2 LOP3.LUT R9, R8, 0x80000, RZ, 0xfc, !PT ;  /* 0x0008000008092812 */ /* 0x000fca00078efcff */
[----:B------:R-:W-:-:S05]  /*5c60*/  IMAD.MOV.U32 R7, RZ, RZ, R9 ;  /* 0x000000ffff077224 */ /* 0x000fca00078e0009 */
[----:B------:R0:W-:Y:S01]  /*5c70*/  STS.64 [R11], R6 ;  /* 0x000000060b007388 */ /* 0x0001e20000000a00 */
[----:B------:R-:W-:Y:S05]  /*5c80*/  @!P1 BRA `(.L_x_105) ;  /* 0x0000000000889947 */ /* 0x000fea0003800000 */
[----:B------:R-:W-:Y:S02]  /*5c90*/  R2UR UR4, R26 ;  /* 0x000000001a0472ca */ /* 0x000fe400000e0000 */
[----:B------:R-:W-:-:S13]  /*5ca0*/  R2UR UR5, R27 ;  /* 0x000000001b0572ca */ /* 0x000fda00000e0000 */
[----:B------:R-:W2:Y:S01]  /*5cb0*/  LDG.E.CONSTANT R3, desc[UR4][R32.64] ;  /* 0x0000000420037981 */ /* 0x000ea2000c1e9900 */
[----:B------:R-:W-:-:S13]  /*5cc0*/  ISETP.NE.AND P1, PT, R51, 0x2, PT ;  /* 0x000000023300780c */ /* 0x000fda0003f25270 */
[----:B------:R-:W-:Y:S02]  /*5cd0*/  @P1 R2UR UR4, R26 ;  /* 0x000000001a0412ca */ /* 0x000fe400000e0000 */
[----:B------:R-:W-:-:S13]  /*5ce0*/  @P1 R2UR UR5, R27 ;  /* 0x000000001b0512ca */ /* 0x000fda00000e0000 */
[----:B0-----:R-:W3:Y:S01]  /*5cf0*/  @P1 LDG.E.CONSTANT R11, desc[UR4][R38.64] ;  /* 0x00000004260b1981 */ /* 0x001ee2000c1e9900 */
[----:B------:R-:W-:Y:S01]  /*5d00*/  CS2R R14, SRZ ;  /* 0x00000000000e7805 */ /* 0x000fe2000001ff00 */
[C---:B--2---:R-:W-:Y:S02]  /*5d10*/  IMAD R10, R3.reuse, 0x8, R23 ;  /* 0x00000008030a7824 */ /* 0x044fe400078e0217 */
[----:B------:R-:W-:-:S03]  /*5d20*/  IMAD R3, R3, 0x8, R0 ;  /* 0x0000000803037824 */ /* 0x000fc600078e0200 */
[----:B------:R-:W-:Y:S04]  /*5d30*/  LDS.64 R6, [R10] ;  /* 0x000000000a067984 */ /* 0x000fe80000000a00 */
[----:B------:R-:W0:Y:S01]  /*5d40*/  LDS.64 R8, [R3] ;  /* 0x0000000003087984 */ /* 0x000e220000000a00 */
[C---:B---3--:R-:W-:Y:S02]  /*5d50*/  @P1 IMAD R12, R11.reuse, 0x8, R23 ;  /* 0x000000080b0c1824 */ /* 0x048fe400078e0217 */
[----:B------:R-:W-:Y:S01]  /*5d60*/  @P1 IMAD R13, R11, 0x8, R0 ;  /* 0x000000080b0d1824 */ /* 0x000fe200078e0200 */
[----:B0-----:R-:W-:-:S08]  /*5d70*/  DFMA R6, R6, R4, R8 ;  /* 0x000000040606722b */ /* 0x001fd00000000008 */
[----:B------:R-:W-:Y:S02]  /*5d80*/  DSETP.MAX.AND P2, P3, RZ, R6, PT ;  /* 0x00000006ff00722a */ /* 0x000fe40003b4f000 */
[----:B------:R-:W-:-:S04]  /*5d90*/  IMAD.MOV.U32 R8, RZ, RZ, R7 ;  /* 0x000000ffff087224 */ /* 0x000fc800078e0007 */
[----:B------:R-:W-:Y:S02]  /*5da0*/  SEL R6, R14, R6, P2 ;  /* 0x000000060e067207 */ /* 0x000fe40001000000 */
[----:B------:R-:W-:-:S06]  /*5db0*/  FSEL R9, R15, R8, P2 ;  /* 0x000000080f097208 */ /* 0x000fcc0001000000 */
[----:B------:R-:W-:-:S05]  /*5dc0*/  @P3 LOP3.LUT R9, R8, 0x80000, RZ, 0xfc, !PT ;  /* 0x0008000008093812 */ /* 0x000fca00078efcff */
[----:B------:R-:W-:-:S05]  /*5dd0*/  IMAD.MOV.U32 R7, RZ, RZ, R9 ;  /* 0x000000ffff077224 */ /* 0x000fca00078e0009 */
[----:B------:R0:W-:Y:S04]  /*5de0*/  STS.64 [R3], R6 ;  /* 0x0000000603007388 */ /* 0x0001e80000000a00 */
[----:B------:R-:W-:Y:S04]  /*5df0*/  @P1 LDS.64 R8, [R12] ;  /* 0x000000000c081984 */ /* 0x000fe80000000a00 */
[----:B------:R-:W1:Y:S01]  /*5e00*/  @P1 LDS.64 R10, [R13] ;  /* 0x000000000d0a1984 */ /* 0x000e620000000a00 */
[----:B0-----:R-:W-:Y:S02]  /*5e10*/  IMAD.MOV.U32 R3, RZ, RZ, R46 ;  /* 0x000000ffff037224 */ /* 0x001fe400078e002e */
[----:B------:R-:W-:Y:S01]  /*5e20*/  @P1 IMAD.MOV.U32 R3, RZ, RZ, R49 ;  /* 0x000000ffff031224 */ /* 0x000fe200078e0031 */
[----:B-1----:R-:W-:-:S08]  /*5e30*/  @P1 DFMA R8, R8, R4, R10 ;  /* 0x000000040808122b */ /* 0x002fd0000000000a */
[----:B------:R-:W-:Y:S02]  /*5e40*/  @P1 DSETP.MAX.AND P2, P3, RZ, R8, PT ;  /* 0x00000008ff00122a */ /* 0x000fe40003b4f000 */
[----:B------:R-:W-:-:S04]  /*5e50*/  @P1 IMAD.MOV.U32 R0, RZ, RZ, R9 ;  /* 0x000000ffff001224 */ /* 0x000fc800078e0009 */
[----:B------:R-:W-:Y:S02]  /*5e60*/  @P1 SEL R4, R14, R8, P2 ;  /* 0x000000080e041207 */ /* 0x000fe40001000000 */
[----:B------:R-:W-:Y:S02]  /*5e70*/  @P1 FSEL R15, R15, R0, P2 ;  /* 0x000000000f0f1208 */ /* 0x000fe40001000000 */
[----:B------:R-:W-:-:S04]  /*5e80*/  @P1 LOP3.LUT R0, R0, 0x80000, RZ, 0xfc, !PT ;  /* 0x0008000000001812 */ /* 0x000fc800078efcff */
[----:B------:R-:W-:-:S05]  /*5e90*/  @P1 SEL R5, R0, R15, P3 ;  /* 0x0000000f00051207 */ /* 0x000fca0001800000 */
[----:B------:R1:W-:Y:S02]  /*5ea0*/  @P1 STS.64 [R13], R4 ;  /* 0x000000040d001388 */ /* 0x0003e40000000a00 */
.L_x_105:
[----:B------:R-:W-:Y:S05]  /*5eb0*/  BSYNC.RECONVERGENT B1 ;  /* 0x0000000000017941 */ /* 0x000fea0003800200 */
.L_x_104:
[----:B------:R-:W-:Y:S04]  /*5ec0*/  BSSY.RECONVERGENT B1, `(.L_x_106) ;  /* 0x0000052000017945 */ /* 0x000fe80003800200 */
[----:B------:R-:W-:Y:S05]  /*5ed0*/  @!P0 BRA `(.L_x_107) ;  /* 0x0000000400408947 */ /* 0x000fea0003800000 */
[----:B-1----:R-:W1:Y:S01]  /*5ee0*/  S2R R5, SR_CgaCtaId ;  /* 0x0000000000057919 */ /* 0x002e620000008800 */
[----:B------:R-:W-:-:S05]  /*5ef0*/  MOV R0, 0x400 ;  /* 0x0000040000007802 */ /* 0x000fca0000000f00 */
[----:B------:R-:W-:-:S05]  /*5f00*/  VIADD R0, R0, 0x10 ;  /* 0x0000001000007836 */ /* 0x000fca0000000000 */
[----:B-1----:R-:W-:-:S07]  /*5f10*/  LEA R0, R5, R0, 0x18 ;  /* 0x0000000005007211 */ /* 0x002fce00078ec0ff */
.L_x_108:
[----:B---3--:R-:W1:Y:S01]  /*5f20*/  LDC.64 R4, c[0x0][0x388] ;  /* 0x0000e200ff047b82 */ /* 0x008e620000000a00 */
[----:B------:R-:W-:Y:S02]  /*5f30*/  R2UR UR4, R26 ;  /* 0x000000001a0472ca */ /* 0x000fe400000e0000 */
[----:B------:R-:W-:Y:S01]  /*5f40*/  R2UR UR5, R27 ;  /* 0x000000001b0572ca */ /* 0x000fe200000e0000 */
[----:B-1----:R-:W-:-:S12]  /*5f50*/  IMAD.WIDE.U32 R8, R3, 0x4, R4 ;  /* 0x0000000403087825 */ /* 0x002fd800078e0004 */
[----:B------:R1:W3:Y:S01]  /*5f60*/  LDG.E.CONSTANT R13, desc[UR4][R8.64] ;  /* 0x00000004080d7981 */ /* 0x0002e2000c1e9900 */
[----:B------:R-:W-:-:S04]  /*5f70*/  IMAD.IADD R3, R19, 0x1, R3 ;  /* 0x0000000113037824 */ /* 0x000fc800078e0203 */
[----:B0-2-4-:R-:W-:-:S05]  /*5f80*/  IMAD.WIDE.U32 R6, R3, 0x4, R4 ;  /* 0x0000000403067825 */ /* 0x015fca00078e0004 */
[----:B------:R-:W2:Y:S01]  /*5f90*/  LDG.E.CONSTANT R15, desc[UR4][R6.64] ;  /* 0x00000004060f7981 */ /* 0x000ea2000c1e9900 */
[----:B------:R-:W-:-:S04]  /*5fa0*/  IMAD.IADD R3, R3, 0x1, R19 ;  /* 0x0000000103037824 */ /* 0x000fc800078e0213 */
[----:B------:R-:W-:-:S06]  /*5fb0*/  IMAD.WIDE.U32 R10, R3, 0x4, R4 ;  /* 0x00000004030a7825 */ /* 0x000fcc00078e0004 */
[----:B------:R0:W4:Y:S01]  /*5fc0*/  LDG.E.CONSTANT R11, desc[UR4][R10.64] ;  /* 0x000000040a0b7981 */ /* 0x000122000c1e9900 */
[----:B------:R-:W-:-:S04]  /*5fd0*/  IMAD.IADD R3, R3, 0x1, R19 ;  /* 0x0000000103037824 */ /* 0x000fc800078e0213 */
[----:B-1----:R-:W-:-:S05]  /*5fe0*/  IMAD.WIDE.U32 R8, R3, 0x4, R4 ;  /* 0x0000000403087825 */ /* 0x002fca00078e0004 */
[----:B------:R1:W5:Y:S01]  /*5ff0*/  LDG.E.CONSTANT R12, desc[UR4][R8.64] ;  /* 0x00000004080c7981 */ /* 0x000362000c1e9900 */
[----:B------:R-:W2:Y:S01]  /*6000*/  LDCU.64 UR4, c[0x0][0x3c8] ;  /* 0x00007900ff0477ac */ /* 0x000ea20008000a00 */
[----:B0-----:R-:W-:Y:S02]  /*6010*/  IMAD.MOV.U32 R10, RZ, RZ, RZ ;  /* 0x000000ffff0a7224 */ /* 0x001fe400078e00ff */
[----:B------:R-:W-:Y:S02]  /*6020*/  IMAD.IADD R3, R3, 0x1, R19 ;  /* 0x0000000103037824 */ /* 0x000fe400078e0213 */
[----:B-1----:R-:W-:Y:S02]  /*6030*/  IMAD.MOV.U32 R8, RZ, RZ, RZ ;  /* 0x000000ffff087224 */ /* 0x002fe400078e00ff */
[C---:B---3--:R-:W-:Y:S02]  /*6040*/  IMAD R14, R13.reuse, 0x8, R23 ;  /* 0x000000080d0e7824 */ /* 0x048fe400078e0217 */
[----:B------:R-:W-:-:S03]  /*6050*/  IMAD R13, R13, 0x8, R0 ;  /* 0x000000080d0d7824 */ /* 0x000fc600078e0200 */
[----:B------:R2:W-:Y:S04]  /*6060*/  LDS.64 R4, [R14] ;  /* 0x000000000e047984 */ /* 0x0005e80000000a00 */
[----:B------:R-:W0:Y:S01]  /*6070*/  LDS.64 R6, [R13] ;  /* 0x000000000d067984 */ /* 0x000e220000000a00 */
[C---:B--2---:R-:W-:Y:S02]  /*6080*/  IMAD R14, R15.reuse, 0x8, R23 ;  /* 0x000000080f0e7824 */ /* 0x044fe400078e0217 */
[----:B------:R-:W-:Y:S01]  /*6090*/  IMAD R15, R15, 0x8, R0 ;  /* 0x000000080f0f7824 */ /* 0x000fe200078e0200 */
[----:B0-----:R-:W-:Y:S01]  /*60a0*/  DFMA R4, R4, UR4, R6 ;  /* 0x0000000404047c2b */ /* 0x001fe20008000006 */
[----:B------:R-:W-:-:S07]  /*60b0*/  IMAD.MOV.U32 R6, RZ, RZ, RZ ;  /* 0x000000ffff067224 */ /* 0x000fce00078e00ff */
[----:B------:R-:W-:Y:S02]  /*60c0*/  DSETP.MAX.AND P0, P1, RZ, R4, PT ;  /* 0x00000004ff00722a */ /* 0x000fe4000390f000 */
[----:B------:R-:W-:-:S04]  /*60d0*/  IMAD.MOV.U32 R7, RZ, RZ, R5 ;  /* 0x000000ffff077224 */ /* 0x000fc800078e0005 */
[----:B------:R-:W-:Y:S02]  /*60e0*/  SEL R8, R8, R4, P0 ;  /* 0x0000000408087207 */ /* 0x000fe40000000000 */
[----:B------:R-:W-:-:S06]  /*60f0*/  FSEL R9, R6, R7, P0 ;  /* 0x0000000706097208 */ /* 0x000fcc0000000000 */
[----:B------:R-:W-:-:S05]  /*6100*/  @P1 LOP3.LUT R9, R7, 0x80000, RZ, 0xfc, !PT ;  /* 0x0008000007091812 */ /* 0x000fca00078efcff */
[----:B------:R4:W-:Y:S04]  /*6110*/  STS.64 [R13], R8 ;  /* 0x000000080d007388 */ /* 0x0009e80000000a00 */
[----:B------:R-:W-:Y:S04]  /*6120*/  LDS.64 R4, [R14] ;  /* 0x000000000e047984 */ /* 0x000fe80000000a00 */
[----:B------:R-:W0:Y:S01]  /*6130*/  LDS.64 R6, [R15] ;  /* 0x000000000f067984 */ /* 0x000e220000000a00 */
[C---:B----4-:R-:W-:Y:S02]  /*6140*/  IMAD R8, R11.reuse, 0x8, R23 ;  /* 0x000000080b087824 */ /* 0x050fe400078e0217 */
        /* <DEDUP_REMOVED lines=8> */
[----:B------:R-:W-:-:S05]  /*61d0*/  IMAD.MOV.U32 R11, RZ, RZ, R21 ;  /* 0x000000ffff0b7224 */ /* 0x000fca00078e0015 */
[----:B------:R5:W-:Y:S04]  /*61e0*/  STS.64 [R15], R10 ;  /* 0x0000000a0f007388 */ /* 0x000be80000000a00 */
[----:B------:R-:W-:Y:S04]  /*61f0*/  LDS.64 R4, [R8] ;  /* 0x0000000008047984 */ /* 0x000fe80000000a00 */
[----:B------:R-:W0:Y:S01]  /*6200*/  LDS.64 R6, [R13] ;  /* 0x000000000d067984 */ /* 0x000e220000000a00 */
[C---:B-----5:R-:W-:Y:S02]  /*6210*/  IMAD R10, R12.reuse, 0x8, R23 ;  /* 0x000000080c0a7824 */ /* 0x060fe400078e0217 */
[----:B------:R-:W-:Y:S01]  /*6220*/  IMAD R11, R12, 0x8, R0 ;  /* 0x000000080c0b7824 */ /* 0x000fe200078e0200 */
[----:B0-----:R-:W-:Y:S01]  /*6230*/  DFMA R4, R4, UR4, R6 ;  /* 0x0000000404047c2b */ /* 0x001fe20008000006 */
[----:B------:R-:W-:-:S07]  /*6240*/  IMAD.MOV.U32 R6, RZ, RZ, RZ ;  /* 0x000000ffff067224 */ /* 0x000fce00078e00ff */
[----:B------:R-:W-:Y:S02]  /*6250*/  DSETP.MAX.AND P0, P1, RZ, R4, PT ;  /* 0x00000004ff00722a */ /* 0x000fe4000390f000 */
[----:B------:R-:W-:Y:S02]  /*6260*/  IMAD.MOV.U32 R9, RZ, RZ, R5 ;  /* 0x000000ffff097224 */ /* 0x000fe400078e0005 */
[----:B------:R-:W-:Y:S02]  /*6270*/  IMAD.MOV.U32 R7, RZ, RZ, R4 ;  /* 0x000000ffff077224 */ /* 0x000fe400078e0004 */
[----:B------:R-:W-:Y:S01]  /*6280*/  IMAD.MOV.U32 R4, RZ, RZ, RZ ;  /* 0x000000ffff047224 */ /* 0x000fe200078e00ff */
[----:B------:R-:W-:-:S04]  /*6290*/  FSEL R21, R6, R9, P0 ;  /* 0x0000000906157208 */ /* 0x000fc80000000000 */
[----:B------:R-:W-:-:S03]  /*62a0*/  SEL R4, R4, R7, P0 ;  /* 0x0000000704047207 */ /* 0x000fc60000000000 */
[----:B------:R-:W-:-:S05]  /*62b0*/  @P1 LOP3.LUT R21, R9, 0x80000, RZ, 0xfc, !PT ;  /* 0x0008000009151812 */ /* 0x000fca00078efcff */
[----:B------:R-:W-:-:S05]  /*62c0*/  IMAD.MOV.U32 R5, RZ, RZ, R21 ;  /* 0x000000ffff057224 */ /* 0x000fca00078e0015 */
[----:B------:R-:W-:Y:S04]  /*62d0*/  STS.64 [R13], R4 ;  /* 0x000000040d007388 */ /* 0x000fe80000000a00 */
[----:B------:R-:W-:Y:S04]  /*62e0*/  LDS.64 R6, [R10] ;  /* 0x000000000a067984 */ /* 0x000fe80000000a00 */
[----:B------:R-:W0:Y:S02]  /*62f0*/  LDS.64 R8, [R11] ;  /* 0x000000000b087984 */ /* 0x000e240000000a00 */
[----:B0-----:R-:W-:Y:S01]  /*6300*/  DFMA R6, R6, UR4, R8 ;  /* 0x0000000406067c2b */ /* 0x001fe20008000008 */
[----:B------:R-:W0:Y:S01]  /*6310*/  LDCU UR4, c[0x0][0x3b4] ;  /* 0x00007680ff0477ac */ /* 0x000e220008000800 */
[----:B------:R-:W-:-:S06]  /*6320*/  IMAD.MOV.U32 R8, RZ, RZ, RZ ;  /* 0x000000ffff087224 */ /* 0x000fcc00078e00ff */
[----:B------:R-:W-:Y:S02]  /*6330*/  DSETP.MAX.AND P0, P1, RZ, R6, PT ;  /* 0x00000006ff00722a */ /* 0x000fe4000390f000 */
[----:B------:R-:W-:Y:S02]  /*6340*/  IMAD.MOV.U32 R15, RZ, RZ, R7 ;  /* 0x000000ffff0f7224 */ /* 0x000fe400078e0007 */
[----:B------:R-:W-:Y:S02]  /*6350*/  IMAD.MOV.U32 R9, RZ, RZ, R6 ;  /* 0x000000ffff097224 */ /* 0x000fe400078e0006 */
[----:B------:R-:W-:Y:S01]  /*6360*/  IMAD.MOV.U32 R6, RZ, RZ, RZ ;  /* 0x000000ffff067224 */ /* 0x000fe200078e00ff */
[----:B------:R-:W-:-:S04]  /*6370*/  FSEL R21, R8, R15, P0 ;  /* 0x0000000f08157208 */ /* 0x000fc80000000000 */
[----:B------:R-:W-:Y:S02]  /*6380*/  SEL R4, R6, R9, P0 ;  /* 0x0000000906047207 */ /* 0x000fe40000000000 */
[----:B0-----:R-:W-:Y:S02]  /*6390*/  ISETP.GE.AND P0, PT, R3, UR4, PT ;  /* 0x0000000403007c0c */ /* 0x001fe4000bf06270 */
[----:B------:R-:W-:-:S05]  /*63a0*/  @P1 LOP3.LUT R21, R15, 0x80000, RZ, 0xfc, !PT ;  /* 0x000800000f151812 */ /* 0x000fca00078efcff */
[----:B------:R-:W-:-:S05]  /*63b0*/  IMAD.MOV.U32 R5, RZ, RZ, R21 ;  /* 0x000000ffff057224 */ /* 0x000fca00078e0015 */
[----:B------:R3:W-:Y:S01]  /*63c0*/  STS.64 [R11], R4 ;  /* 0x000000040b007388 */ /* 0x0007e20000000a00 */
[----:B------:R-:W-:Y:S05]  /*63d0*/  @!P0 BRA `(.L_x_108) ;  /* 0xfffffff800d08947 */ /* 0x000fea000383ffff */
.L_x_107:
[----:B------:R-:W-:Y:S05]  /*63e0*/  BSYNC.RECONVERGENT B1 ;  /* 0x0000000000017941 */ /* 0x000fea0003800200 */
.L_x_106:
[----:B------:R-:W-:Y:S05]  /*63f0*/  BRA `(.L_x_102) ;  /* 0x0000000c00107947 */ /* 0x000fea0003800000 */
.L_x_103:
[----:B------:R-:W-:Y:S01]  /*6400*/  ISETP.NE.AND P0, PT, R51, RZ, PT ;  /* 0x000000ff3300720c */ /* 0x000fe20003f05270 */
[----:B------:R-:W-:Y:S01]  /*6410*/  BSSY.RECONVERGENT B1, `(.L_x_109) ;  /* 0x0000058000017945 */ /* 0x000fe20003800200 */
[----:B01-3--:R-:W-:-:S11]  /*6420*/  IMAD.MOV.U32 R3, RZ, RZ, R22 ;  /* 0x000000ffff037224 */ /* 0x00bfd600078e0016 */
[----:B------:R-:W-:Y:S05]  /*6430*/  @!P0 BRA `(.L_x_110) ;  /* 0x0000000400548947 */ /* 0x000fea0003800000 */
[----:B------:R-:W-:Y:S01]  /*6440*/  R2UR UR4, R26 ;  /* 0x000000001a0472ca */ /* 0x000fe200000e0000 */
[----:B------:R-:W0:Y:S01]  /*6450*/  LDC R0, c[0x0][0x3b0] ;  /* 0x0000ec00ff007b82 */ /* 0x000e220000000800 */
[----:B------:R-:W-:-:S13]  /*6460*/  R2UR UR5, R27 ;  /* 0x000000001b0572ca */ /* 0x000fda00000e0000 */
[----:B------:R-:W0:Y:S01]  /*6470*/  LDG.E.CONSTANT R3, desc[UR4][R28.64] ;  /* 0x000000041c037981 */ /* 0x000e22000c1e9900 */
[----:B------:R-:W-:Y:S01]  /*6480*/  BSSY.RECONVERGENT B2, `(.L_x_111) ;  /* 0x0000017000027945 */ /* 0x000fe20003800200 */
[----:B------:R-:W-:Y:S02]  /*6490*/  ISETP.NE.AND P1, PT, R51, 0x1, PT ;  /* 0x000000013300780c */ /* 0x000fe40003f25270 */
[----:B0-----:R-:W-:-:S04]  /*64a0*/  ISETP.GE.AND P0, PT, R3, R0, PT ;  /* 0x000000000300720c */ /* 0x001fc80003f06270 */
[----:B------:R-:W-:-:S13]  /*64b0*/  ISETP.LT.OR P0, PT, R3, RZ, P0 ;  /* 0x000000ff0300720c */ /* 0x000fda0000701670 */
[----:B------:R-:W-:Y:S05]  /*64c0*/  @P0 BRA `(.L_x_112) ;  /* 0x0000000000480947 */ /* 0x000fea0003800000 */
[----:B------:R-:W0:Y:S01]  /*64d0*/  S2UR UR5, SR_CgaCtaId ;  /* 0x00000000000579c3 */ /* 0x000e220000008800 */
[----:B------:R-:W-:Y:S01]  /*64e0*/  UMOV UR4, 0x400 ;  /* 0x0000040000047882 */ /* 0x000fe20000000000 */
[----:B------:R-:W-:Y:S01]  /*64f0*/  IMAD R8, R3, 0x8, R23 ;  /* 0x0000000803087824 */ /* 0x000fe200078e0217 */
[----:B------:R-:W-:-:S04]  /*6500*/  UIADD3 UR4, UPT, UPT, UR4, 0x10, URZ ;  /* 0x0000001004047890 */ /* 0x000fc8000fffe0ff */
[----:B------:R-:W-:Y:S01]  /*6510*/  LDS.64 R4, [R8] ;  /* 0x0000000008047984 */ /* 0x000fe20000000a00 */
[----:B0-----:R-:W-:-:S06]  /*6520*/  ULEA UR4, UR5, UR4, 0x18 ;  /* 0x0000000405047291 */ /* 0x001fcc000f8ec0ff */
[----:B------:R-:W-:-:S05]  /*6530*/  LEA R3, R3, UR4, 0x3 ;  /* 0x0000000403037c11 */ /* 0x000fca000f8e18ff */
[----:B--2-4-:R-:W0:Y:S01]  /*6540*/  LDS.64 R6, [R3] ;  /* 0x0000000003067984 */ /* 0x014e220000000a00 */
[----:B------:R-:W0:Y:S02]  /*6550*/  LDCU.64 UR4, c[0x0][0x3c8] ;  /* 0x00007900ff0477ac */ /* 0x000e240008000a00 */
[----:B0-----:R-:W-:Y:S01]  /*6560*/  DFMA R4, R4, UR4, R6 ;  /* 0x0000000404047c2b */ /* 0x001fe20008000006 */
[----:B------:R-:W-:-:S07]  /*6570*/  IMAD.MOV.U32 R6, RZ, RZ, RZ ;  /* 0x000000ffff067224 */ /* 0x000fce00078e00ff */
[----:B------:R-:W-:Y:S02]  /*6580*/  DSETP.MAX.AND P0, P2, RZ, R4, PT ;  /* 0x00000004ff00722a */ /* 0x000fe40003a0f000 */
[----:B------:R-:W-:-:S04]  /*6590*/  IMAD.MOV.U32 R7, RZ, RZ, R5 ;  /* 0x000000ffff077224 */ /* 0x000fc800078e0005 */
[C---:B------:R-:W-:Y:S02]  /*65a0*/  SEL R4, R6.reuse, R4, P0 ;  /* 0x0000000406047207 */ /* 0x040fe40000000000 */
[----:B------:R-:W-:-:S06]  /*65b0*/  FSEL R9, R6, R7, P0 ;  /* 0x0000000706097208 */ /* 0x000fcc0000000000 */
[----:B------:R-:W-:-:S05]  /*65c0*/  @P2 LOP3.LUT R9, R7, 0x80000, RZ, 0xfc, !PT ;  /* 0x0008000007092812 */ /* 0x000fca00078efcff */
[----:B------:R-:W-:-:S05]  /*65d0*/  IMAD.MOV.U32 R5, RZ, RZ, R9 ;  /* 0x000000ffff057224 */ /* 0x000fca00078e0009 */
[----:B------:R0:W-:Y:S02]  /*65e0*/  STS.64 [R3], R4 ;  /* 0x0000000403007388 */ /* 0x0001e40000000a00 */
.L_x_112:
[----:B------:R-:W-:Y:S05]  /*65f0*/  BSYNC.RECONVERGENT B2 ;  /* 0x0000000000027941 */ /* 0x000fea0003800200 */
.L_x_111:
[----:B0-----:R-:W-:Y:S01]  /*6600*/  IMAD.MOV.U32 R3, RZ, RZ, R25 ;  /* 0x000000ffff037224 */ /* 0x001fe200078e0019 */
[----:B------:R-:W-:Y:S06]  /*6610*/  @!P1 BRA `(.L_x_110) ;  /* 0x0000000000dc9947 */ /* 0x000fec0003800000 */
[----:B------:R-:W-:Y:S02]  /*6620*/  R2UR UR4, R26 ;  /* 0x000000001a0472ca */ /* 0x000fe400000e0000 */
[----:B------:R-:W-:-:S13]  /*6630*/  R2UR UR5, R27 ;  /* 0x000000001b0572ca */ /* 0x000fda00000e0000 */
[----:B------:R-:W3:Y:S01]  /*6640*/  LDG.E.CONSTANT R3, desc[UR4][R32.64] ;  /* 0x0000000420037981 */ /* 0x000ee2000c1e9900 */
[----:B------:R-:W-:Y:S01]  /*6650*/  BSSY.RECONVERGENT B2, `(.L_x_113) ;  /* 0x0000017000027945 */ /* 0x000fe20003800200 */
[----:B------:R-:W-:Y:S02]  /*6660*/  ISETP.NE.AND P1, PT, R51, 0x2, PT ;  /* 0x000000023300780c */ /* 0x000fe40003f25270 */
[----:B---3--:R-:W-:-:S04]  /*6670*/  ISETP.GE.AND P0, PT, R3, R0, PT ;  /* 0x000000000300720c */ /* 0x008fc80003f06270 */
        /* <DEDUP_REMOVED lines=20> */
.L_x_114:
[----:B------:R-:W-:Y:S05]  /*67c0*/  BSYNC.RECONVERGENT B2 ;  /* 0x0000000000027941 */ /* 0x000fea0003800200 */
.L_x_113:
[----:B0-----:R-:W-:Y:S01]  /*67d0*/  IMAD.MOV.U32 R3, RZ, RZ, R46 ;  /* 0x000000ffff037224 */ /* 0x001fe200078e002e */
[----:B------:R-:W-:Y:S06]  /*67e0*/  @!P1 BRA `(.L_x_110) ;  /* 0x0000000000689947 */ /* 0x000fec0003800000 */
[----:B------:R-:W-:Y:S02]  /*67f0*/  R2UR UR4, R26 ;  /* 0x000000001a0472ca */ /* 0x000fe400000e0000 */
[----:B------:R-:W-:-:S13]  /*6800*/  R2UR UR5, R27 ;  /* 0x000000001b0572ca */ /* 0x000fda00000e0000 */
[----:B------:R-:W3:Y:S01]  /*6810*/  LDG.E.CONSTANT R4, desc[UR4][R38.64] ;  /* 0x0000000426047981 */ /* 0x000ee2000c1e9900 */
[----:B------:R-:W-:Y:S01]  /*6820*/  IMAD.MOV.U32 R3, RZ, RZ, R49 ;  /* 0x000000ffff037224 */ /* 0x000fe200078e0031 */
[----:B---3--:R-:W-:-:S04]  /*6830*/  ISETP.GE.AND P0, PT, R4, R0, PT ;  /* 0x000000000400720c */ /* 0x008fc80003f06270 */
[----:B------:R-:W-:-:S13]  /*6840*/  ISETP.LT.OR P0, PT, R4, RZ, P0 ;  /* 0x000000ff0400720c */ /* 0x000fda0000701670 */
[----:B------:R-:W-:Y:S05]  /*6850*/  @P0 BRA `(.L_x_110) ;  /* 0x00000000004c0947 */ /* 0x000fea0003800000 */
[----:B------:R-:W0:Y:S01]  /*6860*/  S2UR UR5, SR_CgaCtaId ;  /* 0x00000000000579c3 */ /* 0x000e220000008800 */
[----:B------:R-:W-:Y:S01]  /*6870*/  UMOV UR4, 0x400 ;  /* 0x0000040000047882 */ /* 0x000fe20000000000 */
[----:B------:R-:W-:Y:S01]  /*6880*/  IMAD R0, R4, 0x8, R23 ;  /* 0x0000000804007824 */ /* 0x000fe200078e0217 */
[----:B------:R-:W-:Y:S01]  /*6890*/  UIADD3 UR4, UPT, UPT, UR4, 0x10, URZ ;  /* 0x0000001004047890 */ /* 0x000fe2000fffe0ff */
[----:B------:R-:W-:-:S03]  /*68a0*/  IMAD.MOV.U32 R3, RZ, RZ, RZ ;  /* 0x000000ffff037224 */ /* 0x000fc600078e00ff */
[----:B0-----:R-:W-:-:S06]  /*68b0*/  ULEA UR4, UR5, UR4, 0x18 ;  /* 0x0000000405047291 */ /* 0x001fcc000f8ec0ff */
[----:B------:R-:W-:Y:S02]  /*68c0*/  LEA R9, R4, UR4, 0x3 ;  /* 0x0000000404097c11 */ /* 0x000fe4000f8e18ff */
[----:B------:R-:W-:Y:S03]  /*68d0*/  LDS.64 R4, [R0] ;  /* 0x0000000000047984 */ /* 0x000fe60000000a00 */
[----:B------:R-:W0:Y:S01]  /*68e0*/  LDCU.64 UR4, c[0x0][0x3c8] ;  /* 0x00007900ff0477ac */ /* 0x000e220008000a00 */
[----:B--2-4-:R-:W0:Y:S02]  /*68f0*/  LDS.64 R6, [R9] ;  /* 0x0000000009067984 */ /* 0x014e240000000a00 */
[----:B0-----:R-:W-:-:S08]  /*6900*/  DFMA R4, R4, UR4, R6 ;  /* 0x0000000404047c2b */ /* 0x001fd00008000006 */
[----:B------:R-:W-:Y:S02]  /*6910*/  DSETP.MAX.AND P0, P1, RZ, R4, PT ;  /* 0x00000004ff00722a */ /* 0x000fe4000390f000 */
[----:B------:R-:W-:-:S04]  /*6920*/  IMAD.MOV.U32 R6, RZ, RZ, R5 ;  /* 0x000000ffff067224 */ /* 0x000fc800078e0005 */
[C---:B------:R-:W-:Y:S02]  /*6930*/  SEL R4, R3.reuse, R4, P0 ;  /* 0x0000000403047207 */ /* 0x040fe40000000000 */
[----:B------:R-:W-:Y:S01]  /*6940*/  FSEL R7, R3, R6, P0 ;  /* 0x0000000603077208 */ /* 0x000fe20000000000 */
[----:B------:R-:W-:-:S05]  /*6950*/  IMAD.MOV.U32 R3, RZ, RZ, R49 ;  /* 0x000000ffff037224 */ /* 0x000fca00078e0031 */
[----:B------:R-:W-:-:S05]  /*6960*/  @P1 LOP3.LUT R7, R6, 0x80000, RZ, 0xfc, !PT ;  /* 0x0008000006071812 */ /* 0x000fca00078efcff */
[----:B------:R-:W-:-:S05]  /*6970*/  IMAD.MOV.U32 R5, RZ, RZ, R7 ;  /* 0x000000ffff057224 */ /* 0x000fca00078e0007 */
[----:B------:R0:W-:Y:S02]  /*6980*/  STS.64 [R9], R4 ;  /* 0x0000000409007388 */ /* 0x0001e40000000a00 */
.L_x_110:
[----:B------:R-:W-:Y:S05]  /*6990*/  BSYNC.RECONVERGENT B1 ;  /* 0x0000000000017941 */ /* 0x000fea0003800200 */
.L_x_109:
[----:B------:R-:W-:-:S13]  /*69a0*/  ISETP.GE.U32.AND P0, PT, R24, 0x3, PT ;  /* 0x000000031800780c */ /* 0x000fda0003f06070 */
[----:B------:R-:W-:Y:S05]  /*69b0*/  @!P0 BRA `(.L_x_102) ;  /* 0x0000000400a08947 */ /* 0x000fea0003800000 */
.L_x_117:
[----:B01----:R-:W2:Y:S01]  /*69c0*/  LDC.64 R4, c[0x0][0x388] ;  /* 0x0000e200ff047b82 */ /* 0x003ea20000000a00 */
[----:B------:R-:W-:Y:S02]  /*69d0*/  R2UR UR4, R26 ;  /* 0x000000001a0472ca */ /* 0x000fe400000e0000 */
[----:B------:R-:W-:Y:S01]  /*69e0*/  R2UR UR5, R27 ;  /* 0x000000001b0572ca */ /* 0x000fe200000e0000 */
[----:B--2-4-:R-:W-:-:S12]  /*69f0*/  IMAD.WIDE.U32 R6, R3, 0x4, R4 ;  /* 0x0000000403067825 */ /* 0x014fd800078e0004 */
[----:B------:R-:W2:Y:S01]  /*6a00*/  LDG.E.CONSTANT R6, desc[UR4][R6.64] ;  /* 0x0000000406067981 */ /* 0x000ea2000c1e9900 */
[----:B------:R-:W-:-:S04]  /*6a10*/  IMAD.IADD R0, R19, 0x1, R3 ;  /* 0x0000000113007824 */ /* 0x000fc800078e0203 */
[----:B------:R-:W-:-:S06]  /*6a20*/  IMAD.WIDE.U32 R20, R0, 0x4, R4 ;  /* 0x0000000400147825 */ /* 0x000fcc00078e0004 */
[----:B------:R-:W3:Y:S01]  /*6a30*/  LDG.E.CONSTANT R20, desc[UR4][R20.64] ;  /* 0x0000000414147981 */ /* 0x000ee2000c1e9900 */
[----:B------:R-:W-:-:S04]  /*6a40*/  IMAD.IADD R0, R0, 0x1, R19 ;  /* 0x0000000100007824 */ /* 0x000fc800078e0213 */
[----:B------:R-:W-:-:S06]  /*6a50*/  IMAD.WIDE.U32 R14, R0, 0x4, R4 ;  /* 0x00000004000e7825 */ /* 0x000fcc00078e0004 */
[----:B------:R0:W4:Y:S01]  /*6a60*/  LDG.E.CONSTANT R14, desc[UR4][R14.64] ;  /* 0x000000040e0e7981 */ /* 0x000122000c1e9900 */
[----:B------:R-:W-:-:S04]  /*6a70*/  IMAD.IADD R0, R0, 0x1, R19 ;  /* 0x0000000100007824 */ /* 0x000fc800078e0213 */
[----:B------:R-:W-:-:S06]  /*6a80*/  IMAD.WIDE.U32 R12, R0, 0x4, R4 ;  /* 0x00000004000c7825 */ /* 0x000fcc00078e0004 */
[----:B------:R1:W5:Y:S01]  /*6a90*/  LDG.E.CONSTANT R12, desc[UR4][R12.64] ;  /* 0x000000040c0c7981 */ /* 0x000362000c1e9900 */
[----:B------:R-:W2:Y:S01]  /*6aa0*/  LDCU UR4, c[0x0][0x3b0] ;  /* 0x00007600ff0477ac */ /* 0x000ea20008000800 */
[----:B------:R-:W-:Y:S01]  /*6ab0*/  BSSY.RECONVERGENT B1, `(.L_x_115) ;  /* 0x0000054000017945 */ /* 0x000fe20003800200 */
[----:B--2---:R-:W-:-:S04]  /*6ac0*/  ISETP.GE.AND P0, PT, R6, UR4, PT ;  /* 0x0000000406007c0c */ /* 0x004fc8000bf06270 */
[----:B------:R-:W-:Y:S02]  /*6ad0*/  ISETP.LT.OR P1, PT, R6, RZ, P0 ;  /* 0x000000ff0600720c */ /* 0x000fe40000721670 */
[----:B---3--:R-:W-:-:S04]  /*6ae0*/  ISETP.GE.AND P0, PT, R20, UR4, PT ;  /* 0x0000000414007c0c */ /* 0x008fc8000bf06270 */
[----:B------:R-:W-:-:S07]  /*6af0*/  ISETP.LT.OR P0, PT, R20, RZ, P0 ;  /* 0x000000ff1400720c */ /* 0x000fce0000701670 */
[----:B------:R-:W0:Y:S01]  /*6b00*/  @!P1 S2R R4, SR_CgaCtaId ;  /* 0x0000000000049919 */ /* 0x000e220000008800 */
[----:B------:R-:W-:Y:S01]  /*6b10*/  @!P1 MOV R3, 0x400 ;  /* 0x0000040000039802 */ /* 0x000fe20000000f00 */
[----:B------:R-:W2:Y:S01]  /*6b20*/  @!P1 LDC.64 R8, c[0x0][0x3c8] ;  /* 0x0000f200ff089b82 */ /* 0x000ea20000000a00 */
[----:B------:R-:W-:-:S03]  /*6b30*/  @!P1 IMAD.MOV.U32 R10, RZ, RZ, RZ ;  /* 0x000000ffff0a9224 */ /* 0x000fc600078e00ff */
[----:B------:R-:W-:Y:S01]  /*6b40*/  @!P1 VIADD R3, R3, 0x10 ;  /* 0x0000001003039836 */ /* 0x000fe20000000000 */
[----:B------:R-:W1:Y:S04]  /*6b50*/  @!P0 S2R R11, SR_CgaCtaId ;  /* 0x00000000000b8919 */ /* 0x000e680000008800 */
[----:B0-----:R-:W-:Y:S01]  /*6b60*/  @!P1 LEA R15, R4, R3, 0x18 ;  /* 0x00000003040f9211 */ /* 0x001fe200078ec0ff */
[----:B------:R-:W-:-:S04]  /*6b70*/  @!P1 IMAD R3, R6, 0x8, R23 ;  /* 0x0000000806039824 */ /* 0x000fc800078e0217 */
[----:B------:R-:W-:Y:S01]  /*6b80*/  @!P1 IMAD R15, R6, 0x8, R15 ;  /* 0x00000008060f9824 */ /* 0x000fe200078e020f */
[----:B------:R0:W-:Y:S04]  /*6b90*/  @!P1 LDS.64 R4, [R3] ;  /* 0x0000000003049984 */ /* 0x0001e80000000a00 */
[----:B------:R-:W2:Y:S01]  /*6ba0*/  @!P1 LDS.64 R6, [R15] ;  /* 0x000000000f069984 */ /* 0x000ea20000000a00 */
[----:B0-----:R-:W-:Y:S01]  /*6bb0*/  @!P1 IMAD.MOV.U32 R3, RZ, RZ, RZ ;  /* 0x000000ffff039224 */ /* 0x001fe200078e00ff */
[----:B--2---:R-:W-:Y:S01]  /*6bc0*/  @!P1 DFMA R4, R4, R8, R6 ;  /* 0x000000080404922b */ /* 0x004fe20000000006 */
[----:B------:R-:W-:Y:S01]  /*6bd0*/  @!P0 MOV R6, 0x400 ;  /* 0x0000040000068802 */ /* 0x000fe20000000f00 */
[----:B------:R-:W0:Y:S04]  /*6be0*/  @!P0 LDC.64 R8, c[0x0][0x3c8] ;  /* 0x0000f200ff088b82 */ /* 0x000e280000000a00 */
[----:B------:R-:W-:-:S02]  /*6bf0*/  @!P0 VIADD R6, R6, 0x10 ;  /* 0x0000001006068836 */ /* 0x000fc40000000000 */
[----:B------:R-:W-:Y:S02]  /*6c00*/  @!P1 DSETP.MAX.AND P2, P3, RZ, R4, PT ;  /* 0x00000004ff00922a */ /* 0x000fe40003b4f000 */
[----:B------:R-:W-:Y:S01]  /*6c10*/  @!P1 IMAD.MOV.U32 R7, RZ, RZ, R4 ;  /* 0x000000ffff079224 */ /* 0x000fe200078e0004 */
[----:B------:R-:W-:Y:S02]  /*6c20*/  @!P1 LOP3.LUT R4, R5, 0x80000, RZ, 0xfc, !PT ;  /* 0x0008000005049812 */ /* 0x000fe400078efcff */
[----:B-1----:R-:W-:Y:S02]  /*6c30*/  @!P0 LEA R13, R11, R6, 0x18 ;  /* 0x000000060b0d8211 */ /* 0x002fe400078ec0ff */
[----:B------:R-:W-:Y:S02]  /*6c40*/  @!P1 FSEL R3, R3, R5, P2 ;  /* 0x0000000503039208 */ /* 0x000fe40001000000 */
[----:B------:R-:W-:Y:S01]  /*6c50*/  @!P1 SEL R10, R10, R7, P2 ;  /* 0x000000070a0a9207 */ /* 0x000fe20001000000 */
[----:B------:R-:W-:Y:S01]  /*6c60*/  @!P0 IMAD R13, R20, 0x8, R13 ;  /* 0x00000008140d8824 */ /* 0x000fe200078e020d */
[----:B------:R-:W-:Y:S01]  /*6c70*/  @!P1 SEL R11, R4, R3, P3 ;  /* 0x00000003040b9207 */ /* 0x000fe20001800000 */
[----:B------:R-:W-:-:S04]  /*6c80*/  @!P0 IMAD R3, R20, 0x8, R23 ;  /* 0x0000000814038824 */ /* 0x000fc800078e0217 */
[----:B------:R-:W-:Y:S01]  /*6c90*/  @!P1 STS.64 [R15], R10 ;  /* 0x0000000a0f009388 */ /* 0x000fe20000000a00 */
[----:B----4-:R-:W-:-:S03]  /*6ca0*/  ISETP.GE.AND P1, PT, R14, UR4, PT ;  /* 0x000000040e007c0c */ /* 0x010fc6000bf26270 */
[----:B------:R1:W-:Y:S01]  /*6cb0*/  @!P0 LDS.64 R4, [R3] ;  /* 0x0000000003048984 */ /* 0x0003e20000000a00 */
[----:B------:R-:W-:-:S03]  /*6cc0*/  ISETP.LT.OR P1, PT, R14, RZ, P1 ;  /* 0x000000ff0e00720c */ /* 0x000fc60000f21670 */
[----:B------:R-:W0:Y:S01]  /*6cd0*/  @!P0 LDS.64 R6, [R13] ;  /* 0x000000000d068984 */ /* 0x000e220000000a00 */
[----:B-1----:R-:W-:Y:S02]  /*6ce0*/  @!P0 IMAD.MOV.U32 R3, RZ, RZ, RZ ;  /* 0x000000ffff038224 */ /* 0x002fe400078e00ff */
[----:B------:R-:W-:-:S07]  /*6cf0*/  @!P0 IMAD.MOV.U32 R10, RZ, RZ, RZ ;  /* 0x000000ffff0a8224 */ /* 0x000fce00078e00ff */
[----:B------:R-:W1:Y:S01]  /*6d00*/  @!P1 S2R R21, SR_CgaCtaId ;  /* 0x0000000000159919 */ /* 0x000e620000008800 */
[----:B0-----:R-:W-:Y:S01]  /*6d10*/  @!P0 DFMA R4, R4, R8, R6 ;  /* 0x000000080404822b */ /* 0x001fe20000000006 */
[----:B------:R-:W-:Y:S01]  /*6d20*/  @!P1 MOV R6, 0x400 ;  /* 0x0000040000069802 */ /* 0x000fe20000000f00 */
[----:B------:R-:W0:Y:S04]  /*6d30*/  @!P1 LDC.64 R8, c[0x0][0x3c8] ;  /* 0x0000f200ff089b82 */ /* 0x000e280000000a00 */
[----:B------:R-:W-:Y:S02]  /*6d40*/  @!P1 VIADD R6, R6, 0x10 ;  /* 0x0000001006069836 */ /* 0x000fe40000000000 */
[----:B------:R-:W-:Y:S02]  /*6d50*/  @!P0 DSETP.MAX.AND P2, P3, RZ, R4, PT ;  /* 0x00000004ff00822a */ /* 0x000fe40003b4f000 */
[----:B------:R-:W-:Y:S01]  /*6d60*/  @!P0 IMAD.MOV.U32 R7, RZ, RZ, R4 ;  /* 0x000000ffff078224 */ /* 0x000fe200078e0004 */
[----:B------:R-:W-:-:S02]  /*6d70*/  @!P0 LOP3.LUT R4, R5, 0x80000, RZ, 0xfc, !PT ;  /* 0x0008000005048812 */ /* 0x000fc400078efcff */
[----:B-1----:R-:W-:Y:S02]  /*6d80*/  @!P1 LEA R15, R21, R6, 0x18 ;  /* 0x00000006150f9211 */ /* 0x002fe400078ec0ff */
[----:B------:R-:W-:Y:S02]  /*6d90*/  @!P0 FSEL R3, R3, R5, P2 ;  /* 0x0000000503038208 */ /* 0x000fe40001000000 */
[----:B------:R-:W-:Y:S01]  /*6da0*/  @!P0 SEL R10, R10, R7, P2 ;  /* 0x000000070a0a8207 */ /* 0x000fe20001000000 */
[----:B------:R-:W-:Y:S01]  /*6db0*/  @!P1 IMAD R15, R14, 0x8, R15 ;  /* 0x000000080e0f9824 */ /* 0x000fe200078e020f */
[----:B------:R-:W-:Y:S01]  /*6dc0*/  @!P0 SEL R11, R4, R3, P3 ;  /* 0x00000003040b8207 */ /* 0x000fe20001800000 */
[----:B------:R-:W-:-:S04]  /*6dd0*/  @!P1 IMAD R3, R14, 0x8, R23 ;  /* 0x000000080e039824 */ /* 0x000fc800078e0217 */
[----:B------:R-:W-:Y:S01]  /*6de0*/  @!P0 STS.64 [R13], R10 ;  /* 0x0000000a0d008388 */ /* 0x000fe20000000a00 */
[----:B-----5:R-:W-:-:S03]  /*6df0*/  ISETP.GE.AND P0, PT, R12, UR4, PT ;  /* 0x000000040c007c0c */ /* 0x020fc6000bf06270 */
[----:B------:R-:W-:Y:S01]  /*6e00*/  @!P1 LDS.64 R4, [R3] ;  /* 0x0000000003049984 */ /* 0x000fe20000000a00 */
[----:B------:R-:W-:-:S03]  /*6e10*/  ISETP.LT.OR P0, PT, R12, RZ, P0 ;  /* 0x000000ff0c00720c */ /* 0x000fc60000701670 */
[----:B------:R-:W0:Y:S02]  /*6e20*/  @!P1 LDS.64 R6, [R15] ;  /* 0x000000000f069984 */ /* 0x000e240000000a00 */
[----:B0-----:R-:W-:-:S08]  /*6e30*/  @!P1 DFMA R4, R4, R8, R6 ;  /* 0x000000080404922b */ /* 0x001fd00000000006 */
[----:B------:R-:W-:Y:S02]  /*6e40*/  @!P1 DSETP.MAX.AND P2, P3, RZ, R4, PT ;  /* 0x00000004ff00922a */ /* 0x000fe40003b4f000 */
[----:B------:R-:W-:Y:S02]  /*6e50*/  @!P1 IMAD.MOV.U32 R7, RZ, RZ, R4 ;  /* 0x000000ffff079224 */ /* 0x000fe400078e0004 */
[----:B------:R-:W-:-:S05]  /*6e60*/  @!P1 IMAD.MOV.U32 R4, RZ, RZ, RZ ;  /* 0x000000ffff049224 */ /* 0x000fca00078e00ff */
[C---:B------:R-:W-:Y:S02]  /*6e70*/  @!P1 FSEL R6, R4.reuse, R5, P2 ;  /* 0x0000000504069208 */ /* 0x040fe40001000000 */
[----:B------:R-:W-:Y:S02]  /*6e80*/  @!P1 LOP3.LUT R5, R5, 0x80000, RZ, 0xfc, !PT ;  /* 0x0008000005059812 */ /* 0x000fe400078efcff */
[----:B------:R-:W-:Y:S02]  /*6e90*/  @!P1 SEL R4, R4, R7, P2 ;  /* 0x0000000704049207 */ /* 0x000fe40001000000 */
[----:B------:R-:W-:-:S05]  /*6ea0*/  @!P1 SEL R5, R5, R6, P3 ;  /* 0x0000000605059207 */ /* 0x000fca0001800000 */
[----:B------:R0:W-:Y:S01]  /*6eb0*/  @!P1 STS.64 [R15], R4 ;  /* 0x000000040f009388 */ /* 0x0001e20000000a00 */
[----:B------:R-:W-:Y:S05]  /*6ec0*/  @P0 BRA `(.L_x_116) ;  /* 0x0000000000480947 */ /* 0x000fea0003800000 */
[----:B------:R-:W1:Y:S01]  /*6ed0*/  S2UR UR5, SR_CgaCtaId ;  /* 0x00000000000579c3 */ /* 0x000e620000008800 */
[----:B------:R-:W-:Y:S01]  /*6ee0*/  UMOV UR4, 0x400 ;  /* 0x0000040000047882 */ /* 0x000fe20000000000 */
[----:B------:R-:W-:Y:S01]  /*6ef0*/  IMAD R3, R12, 0x8, R23 ;  /* 0x000000080c037824 */ /* 0x000fe200078e0217 */
[----:B------:R-:W-:-:S04]  /*6f00*/  UIADD3 UR4, UPT, UPT, UR4, 0x10, URZ ;  /* 0x0000001004047890 */ /* 0x000fc8000fffe0ff */
[----:B0-----:R-:W-:Y:S01]  /*6f10*/  LDS.64 R4, [R3] ;  /* 0x0000000003047984 */ /* 0x001fe20000000a00 */
[----:B-1----:R-:W-:-:S06]  /*6f20*/  ULEA UR4, UR5, UR4, 0x18 ;  /* 0x0000000405047291 */ /* 0x002fcc000f8ec0ff */
[----:B------:R-:W-:-:S05]  /*6f30*/  LEA R9, R12, UR4, 0x3 ;  /* 0x000000040c097c11 */ /* 0x000fca000f8e18ff */
[----:B------:R-:W0:Y:S01]  /*6f40*/  LDS.64 R6, [R9] ;  /* 0x0000000009067984 */ /* 0x000e220000000a00 */
        /* <DEDUP_REMOVED lines=10> */
.L_x_116:
[----:B------:R-:W-:Y:S05]  /*6ff0*/  BSYNC.RECONVERGENT B1 ;  /* 0x0000000000017941 */ /* 0x000fea0003800200 */
.L_x_115:
[----:B------:R-:W2:Y:S01]  /*7000*/  LDCU UR4, c[0x0][0x3b4] ;  /* 0x00007680ff0477ac */ /* 0x000ea20008000800 */
[----:B------:R-:W-:-:S05]  /*7010*/  IMAD.IADD R3, R0, 0x1, R19 ;  /* 0x0000000100037824 */ /* 0x000fca00078e0213 */
[----:B--2---:R-:W-:-:S13]  /*7020*/  ISETP.GE.AND P0, PT, R3, UR4, PT ;  /* 0x0000000403007c0c */ /* 0x004fda000bf06270 */
[----:B------:R-:W-:Y:S05]  /*7030*/  @!P0 BRA `(.L_x_117) ;  /* 0xfffffff800608947 */ /* 0x000fea000383ffff */
.L_x_102:
[----:B------:R-:W-:Y:S05]  /*7040*/  BSYNC.RECONVERGENT B0 ;  /* 0x0000000000007941 */ /* 0x000fea0003800200 */
.L_x_101:
[----:B------:R-:W0:Y:S02]  /*7050*/  LDCU UR4, c[0x0][0x3b8] ;  /* 0x00007700ff0477ac */ /* 0x000e240008000800 */
[----:B01-3--:R-:W-:-:S05]  /*7060*/  IMAD.U32 R3, RZ, RZ, UR4 ;  /* 0x00000004ff037e24 */ /* 0x00bfca000f8e00ff */
[----:B------:R-:W-:-:S13]  /*7070*/  ISETP.GE.AND P0, PT, R22, R3, PT ;  /* 0x000000031600720c */ /* 0x000fda0003f06270 */
[----:B------:R-:W-:Y:S05]  /*7080*/  @P0 BRA `(.L_x_118) ;  /* 0x00000018006c0947 */ /* 0x000fea0003800000 */
[----:B------:R-:W-:Y:S01]  /*7090*/  ISETP.NE.AND P1, PT, R55, RZ, PT ;  /* 0x000000ff3700720c */ /* 0x000fe20003f25270 */
[----:B------:R-:W-:-:S04]  /*70a0*/  IMAD.WIDE R4, R19, 0x4, R34 ;  /* 0x0000000413047825 */ /* 0x000fc800078e0222 */
[----:B--2-4-:R-:W-:-:S08]  /*70b0*/  IMAD.WIDE R6, R19, 0x4, R36 ;  /* 0x0000000413067825 */ /* 0x014fd000078e0224 */
[----:B------:R-:W-:Y:S05]  /*70c0*/  @P1 BRA `(.L_x_119) ;  /* 0x0000000800a01947 */ /* 0x000fea0003800000 */
[----:B------:R-:W-:Y:S01]  /*70d0*/  ISETP.NE.AND P1, PT, R52, RZ, PT ;  /* 0x000000ff3400720c */ /* 0x000fe20003f25270 */
[----:B------:R-:W-:Y:S01]  /*70e0*/  BSSY.RECONVERGENT B0, `(.L_x_120) ;  /* 0x000004a000007945 */ /* 0x000fe20003800200 */
[----:B------:R-:W-:Y:S01]  /*70f0*/  ISETP.GE.U32.AND P0, PT, R42, 0x3, PT ;  /* 0x000000032a00780c */ /* 0x000fe20003f06070 */
[----:B------:R-:W-:-:S10]  /*7100*/  IMAD.MOV.U32 R13, RZ, RZ, R22 ;  /* 0x000000ffff0d7224 */ /* 0x000fd400078e0016 */
[----:B------:R-:W-:Y:S05]  /*7110*/  @!P1 BRA `(.L_x_121) ;  /* 0x0000000400189947 */ /* 0x000fea0003800000 */
[C---:B------:R-:W-:Y:S02]  /*7120*/  R2UR UR4, R26.reuse ;  /* 0x000000001a0472ca */ /* 0x040fe400000e0000 */
[C---:B------:R-:W-:Y:S02]  /*7130*/  R2UR UR5, R27.reuse ;  /* 0x000000001b0572ca */ /* 0x040fe400000e0000 */
[----:B------:R-:W-:Y:S02]  /*7140*/  R2UR UR6, R26 ;  /* 0x000000001a0672ca */ /* 0x000fe400000e0000 */
[----:B------:R-:W-:-:S09]  /*7150*/  R2UR UR7, R27 ;  /* 0x000000001b0772ca */ /* 0x000fd200000e0000 */
[----:B------:R-:W2:Y:S04]  /*7160*/  LDG.E.CONSTANT R8, desc[UR4][R36.64] ;  /* 0x0000000424087981 */ /* 0x000ea8000c1e9900 */
[----:B------:R-:W3:Y:S01]  /*7170*/  LDG.E.CONSTANT R9, desc[UR6][R34.64] ;  /* 0x0000000622097981 */ /* 0x000ee2000c1e9900 */
[----:B------:R-:W-:Y:S01]  /*7180*/  MOV R0, 0x400 ;  /* 0x0000040000007802 */ /* 0x000fe20000000f00 */
[----:B------:R-:W0:Y:S04]  /*7190*/  S2R R11, SR_CgaCtaId ;  /* 0x00000000000b7919 */ /* 0x000e280000008800 */
[----:B------:R-:W-:-:S05]  /*71a0*/  VIADD R0, R0, 0x10 ;  /* 0x0000001000007836 */ /* 0x000fca0000000000 */
[----:B0-----:R-:W-:Y:S01]  /*71b0*/  LEA R0, R11, R0, 0x18 ;  /* 0x000000000b007211 */ /* 0x001fe200078ec0ff */
[----:B--2---:R-:W-:-:S04]  /*71c0*/  IMAD R14, R8, 0x8, R23 ;  /* 0x00000008080e7824 */ /* 0x004fc800078e0217 */
[----:B---3--:R-:W-:Y:S01]  /*71d0*/  IMAD R15, R9, 0x8, R0 ;  /* 0x00000008090f7824 */ /* 0x008fe200078e0200 */
[----:B------:R-:W-:Y:S01]  /*71e0*/  LDS.64 R10, [R14] ;  /* 0x000000000e0a7984 */ /* 0x000fe20000000a00 */
[----:B------:R-:W0:Y:S03]  /*71f0*/  LDC.64 R8, c[0x0][0x3c8] ;  /* 0x0000f200ff087b82 */ /* 0x000e260000000a00 */
[----:B------:R-:W0:Y:S02]  /*7200*/  LDS.64 R12, [R15] ;  /* 0x000000000f0c7984 */ /* 0x000e240000000a00 */
[----:B0-----:R-:W-:Y:S01]  /*7210*/  DFMA R10, R10, R8, R12 ;  /* 0x000000080a0a722b */ /* 0x001fe2000000000c */
[----:B------:R-:W-:-:S07]  /*7220*/  IMAD.MOV.U32 R12, RZ, RZ, RZ ;  /* 0x000000ffff0c7224 */ /* 0x000fce00078e00ff */
[----:B------:R-:W-:Y:S02]  /*7230*/  DSETP.MAX.AND P1, P2, RZ, R10, PT ;  /* 0x0000000aff00722a */ /* 0x000fe40003a2f000 */
[----:B------:R-:W-:-:S04]  /*7240*/  IMAD.MOV.U32 R13, RZ, RZ, R11 ;  /* 0x000000ffff0d7224 */ /* 0x000fc800078e000b */
[C---:B------:R-:W-:Y:S02]  /*7250*/  SEL R10, R12.reuse, R10, P1 ;  /* 0x0000000a0c0a7207 */ /* 0x040fe40000800000 */
[----:B------:R-:W-:Y:S02]  /*7260*/  FSEL R21, R12, R13, P1 ;  /* 0x0000000d0c157208 */ /* 0x000fe40000800000 */
[----:B------:R-:W-:-:S04]  /*7270*/  ISETP.NE.AND P1, PT, R52, 0x1, PT ;  /* 0x000000013400780c */ /* 0x000fc80003f25270 */
[----:B------:R-:W-:Y:S01]  /*7280*/  @P2 LOP3.LUT R21, R13, 0x80000, RZ, 0xfc, !PT ;  /* 0x000800000d152812 */ /* 0x000fe200078efcff */
[----:B------:R-:W-:-:S04]  /*7290*/  IMAD.MOV.U32 R13, RZ, RZ, R25 ;  /* 0x000000ffff0d7224 */ /* 0x000fc800078e0019 */
[----:B------:R-:W-:-:S05]  /*72a0*/  IMAD.MOV.U32 R11, RZ, RZ, R21 ;  /* 0x000000ffff0b7224 */ /* 0x000fca00078e0015 */
[----:B------:R0:W-:Y:S01]  /*72b0*/  STS.64 [R15], R10 ;  /* 0x0000000a0f007388 */ /* 0x0001e20000000a00 */
[----:B------:R-:W-:Y:S05]  /*72c0*/  @!P1 BRA `(.L_x_121) ;  /* 0x0000000000ac9947 */ /* 0x000fea0003800000 */
[C---:B------:R-:W-:Y:S02]  /*72d0*/  R2UR UR6, R26.reuse ;  /* 0x000000001a0672ca */ /* 0x040fe400000e0000 */
[C---:B------:R-:W-:Y:S02]  /*72e0*/  R2UR UR7, R27.reuse ;  /* 0x000000001b0772ca */ /* 0x040fe400000e0000 */
[----:B------:R-:W-:Y:S02]  /*72f0*/  R2UR UR4, R26 ;  /* 0x000000001a0472ca */ /* 0x000fe400000e0000 */
[----:B------:R-:W-:-:S09]  /*7300*/  R2UR UR5, R27 ;  /* 0x000000001b0572ca */ /* 0x000fd200000e0000 */
[----:B0-----:R-:W2:Y:S04]  /*7310*/  LDG.E.CONSTANT R15, desc[UR6][R4.64] ;  /* 0x00000006040f7981 */ /* 0x001ea8000c1e9900 */
[----:B------:R-:W3:Y:S01]  /*7320*/  LDG.E.CONSTANT R14, desc[UR4][R6.64] ;  /* 0x00000004060e7981 */ /* 0x000ee2000c1e9900 */
[----:B------:R-:W-:-:S13]  /*7330*/  ISETP.NE.AND P1, PT, R52, 0x2, PT ;  /* 0x000000023400780c */ /* 0x000fda0003f25270 */
[C---:B------:R-:W-:Y:S01]  /*7340*/  @P1 R2UR UR4, R26.reuse ;  /* 0x000000001a0412ca */ /* 0x040fe200000e0000 */
[----:B------:R-:W-:Y:S01]  /*7350*/  @P1 IMAD.WIDE R10, R19, 0x4, R6 ;  /* 0x00000004130a1825 */ /* 0x000fe200078e0206 */
[----:B------:R-:W-:Y:S02]  /*7360*/  @P1 R2UR UR5, R27 ;  /* 0x000000001b0512ca */ /* 0x000fe400000e0000 */
[----:B------:R-:W-:Y:S01]  /*7370*/  @P1 R2UR UR6, R26 ;  /* 0x000000001a0612ca */ /* 0x000fe200000e0000 */
[----:B------:R-:W-:Y:S01]  /*7380*/  @P1 IMAD.WIDE R12, R19, 0x4, R4 ;  /* 0x00000004130c1825 */ /* 0x000fe200078e0204 */
[----:B------:R-:W-:-:S09]  /*7390*/  @P1 R2UR UR7, R27 ;  /* 0x000000001b0712ca */ /* 0x000fd200000e0000 */
[----:B------:R-:W4:Y:S04]  /*73a0*/  @P1 LDG.E.CONSTANT R10, desc[UR4][R10.64] ;  /* 0x000000040a0a1981 */ /* 0x000f28000c1e9900 */
[----:B------:R4:W5:Y:S01]  /*73b0*/  @P1 LDG.E.CONSTANT R13, desc[UR6][R12.64] ;  /* 0x000000060c0d1981 */ /* 0x000962000c1e9900 */
[----:B------:R-:W-:Y:S02]  /*73c0*/  IMAD.MOV.U32 R53, RZ, RZ, RZ ;  /* 0x000000ffff357224 */ /* 0x000fe400078e00ff */
[----:B------:R-:W-:Y:S02]  /*73d0*/  IMAD.MOV.U32 R20, RZ, RZ, RZ ;  /* 0x000000ffff147224 */ /* 0x000fe400078e00ff */
[----:B--2---:R-:W-:Y:S02]  /*73e0*/  IMAD R15, R15, 0x8, R0 ;  /* 0x000000080f0f7824 */ /* 0x004fe400078e0200 */
[----:B---3--:R-:W-:-:S03]  /*73f0*/  IMAD R14, R14, 0x8, R23 ;  /* 0x000000080e0e7824 */ /* 0x008fc600078e0217 */
[----:B------:R-:W-:Y:S04]  /*7400*/  LDS.64 R4, [R15] ;  /* 0x000000000f047984 */ /* 0x000fe80000000a00 */
[----:B------:R-:W0:Y:S01]  /*7410*/  LDS.64 R6, [R14] ;  /* 0x000000000e067984 */ /* 0x000e220000000a00 */
[----:B----4-:R-:W-:Y:S02]  /*7420*/  @P1 IMAD R12, R10, 0x8, R23 ;  /* 0x000000080a0c1824 */ /* 0x010fe400078e0217 */
[----:B-----5:R-:W-:Y:S02]  /*7430*/  @P1 IMAD R21, R13, 0x8, R0 ;  /* 0x000000080d151824 */ /* 0x020fe400078e0200 */
[----:B------:R-:W-:Y:S02]  /*7440*/  IMAD.MOV.U32 R13, RZ, RZ, R46 ;  /* 0x000000ffff0d7224 */ /* 0x000fe400078e002e */
[----:B------:R-:W-:Y:S01]  /*7450*/  @P1 IMAD.MOV.U32 R13, RZ, RZ, R49 ;  /* 0x000000ffff0d1224 */ /* 0x000fe200078e0031 */
[----:B0-----:R-:W-:-:S08]  /*7460*/  DFMA R4, R6, R8, R4 ;  /* 0x000000080604722b */ /* 0x001fd00000000004 */
[----:B------:R-:W-:Y:S02]  /*7470*/  DSETP.MAX.AND P2, P3, RZ, R4, PT ;  /* 0x00000004ff00722a */ /* 0x000fe40003b4f000 */
[----:B------:R-:W-:-:S04]  /*7480*/  IMAD.MOV.U32 R6, RZ, RZ, R5 ;  /* 0x000000ffff067224 */ /* 0x000fc800078e0005 */
[----:B------:R-:W-:Y:S02]  /*7490*/  SEL R4, R20, R4, P2 ;  /* 0x0000000414047207 */ /* 0x000fe40001000000 */
[----:B------:R-:W-:-:S06]  /*74a0*/  FSEL R7, R53, R6, P2 ;  /* 0x0000000635077208 */ /* 0x000fcc0001000000 */
[----:B------:R-:W-:-:S05]  /*74b0*/  @P3 LOP3.LUT R7, R6, 0x80000, RZ, 0xfc, !PT ;  /* 0x0008000006073812 */ /* 0x000fca00078efcff */
[----:B------:R-:W-:-:S05]  /*74c0*/  IMAD.MOV.U32 R5, RZ, RZ, R7 ;  /* 0x000000ffff057224 */ /* 0x000fca00078e0007 */
[----:B------:R-:W-:Y:S04]  /*74d0*/  STS.64 [R15], R4 ;  /* 0x000000040f007388 */ /* 0x000fe80000000a00 */
[----:B------:R-:W-:Y:S04]  /*74e0*/  @P1 LDS.64 R6, [R12] ;  /* 0x000000000c061984 */ /* 0x000fe80000000a00 */
[----:B------:R-:W0:Y:S02]  /*74f0*/  @P1 LDS.64 R10, [R21] ;  /* 0x00000000150a1984 */ /* 0x000e240000000a00 */
[----:B0-----:R-:W-:-:S08]  /*7500*/  @P1 DFMA R6, R6, R8, R10 ;  /* 0x000000080606122b */ /* 0x001fd0000000000a */
[----:B------:R-:W-:Y:S02]  /*7510*/  @P1 DSETP.MAX.AND P2, P3, RZ, R6, PT ;  /* 0x00000006ff00122a */ /* 0x000fe40003b4f000 */
[----:B------:R-:W-:-:S04]  /*7520*/  @P1 IMAD.MOV.U32 R0, RZ, RZ, R7 ;  /* 0x000000ffff001224 */ /* 0x000fc800078e0007 */
[----:B------:R-:W-:Y:S02]  /*7530*/  @P1 SEL R6, R20, R6, P2 ;  /* 0x0000000614061207 */ /* 0x000fe40001000000 */
[----:B------:R-:W-:Y:S02]  /*7540*/  @P1 FSEL R53, R53, R0, P2 ;  /* 0x0000000035351208 */ /* 0x000fe40001000000 */
[----:B------:R-:W-:-:S04]  /*7550*/  @P1 LOP3.LUT R0, R0, 0x80000, RZ, 0xfc, !PT ;  /* 0x0008000000001812 */ /* 0x000fc800078efcff */
[----:B------:R-:W-:-:S05]  /*7560*/  @P1 SEL R7, R0, R53, P3 ;  /* 0x0000003500071207 */ /* 0x000fca0001800000 */
[----:B------:R1:W-:Y:S02]  /*7570*/  @P1 STS.64 [R21], R6 ;  /* 0x0000000615001388 */ /* 0x0003e40000000a00 */
.L_x_121:
[----:B------:R-:W-:Y:S05]  /*7580*/  BSYNC.RECONVERGENT B0 ;  /* 0x0000000000007941 */ /* 0x000fea0003800200 */
.L_x_120:
[----:B------:R-:W-:Y:S04]  /*7590*/  BSSY.RECONVERGENT B0, `(.L_x_122) ;  /* 0x000005a000007945 */ /* 0x000fe80003800200 */
[----:B------:R-:W-:Y:S05]  /*75a0*/  @!P0 BRA `(.L_x_123) ;  /* 0x0000000400608947 */ /* 0x000fea0003800000 */
[----:B------:R-:W2:Y:S01]  /*75b0*/  S2R R5, SR_CgaCtaId ;  /* 0x0000000000057919 */ /* 0x000ea20000008800 */
[----:B------:R-:W-:-:S05]  /*75c0*/  MOV R0, 0x400 ;  /* 0x0000040000007802 */ /* 0x000fca0000000f00 */
[----:B------:R-:W-:-:S05]  /*75d0*/  VIADD R0, R0, 0x10 ;  /* 0x0000001000007836 */ /* 0x000fca0000000000 */
[----:B--2---:R-:W-:-:S07]  /*75e0*/  LEA R0, R5, R0, 0x18 ;  /* 0x0000000005007211 */ /* 0x004fce00078ec0ff */
.L_x_124:
[----:B-1----:R-:W1:Y:S01]  /*75f0*/  LDC.64 R6, c[0x0][0x398] ;  /* 0x0000e600ff067b82 */ /* 0x002e620000000a00 */
[C---:B------:R-:W-:Y:S02]  /*7600*/  R2UR UR6, R26.reuse ;  /* 0x000000001a0672ca */ /* 0x040fe400000e0000 */
[C---:B------:R-:W-:Y:S02]  /*7610*/  R2UR UR7, R27.reuse ;  /* 0x000000001b0772ca */ /* 0x040fe400000e0000 */
[----:B------:R-:W-:Y:S02]  /*7620*/  R2UR UR4, R26 ;  /* 0x000000001a0472ca */ /* 0x000fe400000e0000 */
[----:B------:R-:W-:Y:S01]  /*7630*/  R2UR UR5, R27 ;  /* 0x000000001b0572ca */ /* 0x000fe200000e0000 */
[----:B------:R-:W0:Y:S01]  /*7640*/  LDC.64 R4, c[0x0][0x3a0] ;  /* 0x0000e800ff047b82 */ /* 0x000e220000000a00 */
[----:B-1----:R-:W-:-:S07]  /*7650*/  IMAD.WIDE.U32 R8, R13, 0x4, R6 ;  /* 0x000000040d087825 */ /* 0x002fce00078e0006 */
[----:B------:R1:W2:Y:S01]  /*7660*/  LDG.E.CONSTANT R55, desc[UR6][R8.64] ;  /* 0x0000000608377981 */ /* 0x0002a2000c1e9900 */
[----:B0-----:R-:W-:-:S05]  /*7670*/  IMAD.WIDE.U32 R10, R13, 0x4, R4 ;  /* 0x000000040d0a7825 */ /* 0x001fca00078e0004 */
[----:B------:R0:W3:Y:S01]  /*7680*/  LDG.E.CONSTANT R58, desc[UR4][R10.64] ;  /* 0x000000040a3a7981 */ /* 0x0000e2000c1e9900 */
[----:B------:R-:W-:-:S04]  /*7690*/  IMAD.IADD R21, R19, 0x1, R13 ;  /* 0x0000000113157824 */ /* 0x000fc800078e020d */
[----:B------:R-:W-:-:S04]  /*76a0*/  IMAD.WIDE.U32 R12, R21, 0x4, R4 ;  /* 0x00000004150c7825 */ /* 0x000fc800078e0004 */
[C---:B------:R-:W-:Y:S01]  /*76b0*/  IMAD.WIDE.U32 R14, R21.reuse, 0x4, R6 ;  /* 0x00000004150e7825 */ /* 0x040fe200078e0006 */
[----:B------:R4:W5:Y:S04]  /*76c0*/  LDG.E.CONSTANT R54, desc[UR4][R12.64] ;  /* 0x000000040c367981 */ /* 0x000968000c1e9900 */
[----:B------:R-:W5:Y:S01]  /*76d0*/  LDG.E.CONSTANT R53, desc[UR6][R14.64] ;  /* 0x000000060e357981 */ /* 0x000f62000c1e9900 */
[----:B------:R-:W-:-:S04]  /*76e0*/  IMAD.IADD R57, R21, 0x1, R19 ;  /* 0x0000000115397824 */ /* 0x000fc800078e0213 */
[----:B-1----:R-:W-:-:S04]  /*76f0*/  IMAD.WIDE.U32 R8, R57, 0x4, R4 ;  /* 0x0000000439087825 */ /* 0x002fc800078e0004 */
[C---:B0-----:R-:W-:Y:S01]  /*7700*/  IMAD.WIDE.U32 R10, R57.reuse, 0x4, R6 ;  /* 0x00000004390a7825 */ /* 0x041fe200078e0006 */
[----:B------:R0:W5:Y:S04]  /*7710*/  LDG.E.CONSTANT R20, desc[UR4][R8.64] ;  /* 0x0000000408147981 */ /* 0x000168000c1e9900 */
[----:B------:R1:W5:Y:S01]  /*7720*/  LDG.E.CONSTANT R21, desc[UR6][R10.64] ;  /* 0x000000060a157981 */ /* 0x000362000c1e9900 */
[----:B----4-:R-:W-:-:S04]  /*7730*/  IMAD.IADD R13, R57, 0x1, R19 ;  /* 0x00000001390d7824 */ /* 0x010fc800078e0213 */
[----:B------:R-:W-:-:S04]  /*7740*/  IMAD.WIDE.U32 R4, R13, 0x4, R4 ;  /* 0x000000040d047825 */ /* 0x000fc800078e0004 */
[----:B------:R-:W-:Y:S01]  /*7750*/  IMAD.WIDE.U32 R6, R13, 0x4, R6 ;  /* 0x000000040d067825 */ /* 0x000fe200078e0006 */
[----:B------:R4:W4:Y:S01]  /*7760*/  LDG.E.CONSTANT R12, desc[UR4][R4.64] ;  /* 0x00000004040c7981 */ /* 0x000922000c1e9900 */
[----:B------:R-:W5:Y:S03]  /*7770*/  LDCU.64 UR4, c[0x0][0x3c8] ;  /* 0x00007900ff0477ac */ /* 0x000f660008000a00 */
[----:B------:R4:W4:Y:S01]  /*7780*/  LDG.E.CONSTANT R15, desc[UR6][R6.64] ;  /* 0x00000006060f7981 */ /* 0x000922000c1e9900 */
[----:B--2---:R-:W-:-:S05]  /*7790*/  IMAD R55, R55, 0x8, R0 ;  /* 0x0000000837377824 */ /* 0x004fca00078e0200 */
[----:B0-----:R-:W-:Y:S01]  /*77a0*/  LDS.64 R8, [R55] ;  /* 0x0000000037087984 */ /* 0x001fe20000000a00 */
[----:B---3--:R-:W-:-:S05]  /*77b0*/  IMAD R58, R58, 0x8, R23 ;  /* 0x000000083a3a7824 */ /* 0x008fca00078e0217 */
[----:B-1----:R-:W0:Y:S01]  /*77c0*/  LDS.64 R10, [R58] ;  /* 0x000000003a0a7984 */ /* 0x002e220000000a00 */
[----:B-----5:R-:W-:Y:S02]  /*77d0*/  IMAD R54, R54, 0x8, R23 ;  /* 0x0000000836367824 */ /* 0x020fe400078e0217 */
[----:B------:R-:W-:Y:S01]  /*77e0*/  IMAD R53, R53, 0x8, R0 ;  /* 0x0000000835357824 */ /* 0x000fe200078e0200 */
[----:B0-----:R-:W-:-:S08]  /*77f0*/  DFMA R8, R10, UR4, R8 ;  /* 0x000000040a087c2b */ /* 0x001fd00008000008 */
[----:B------:R-:W-:Y:S01]  /*7800*/  DSETP.MAX.AND P0, P1, RZ, R8, PT ;  /* 0x00000008ff00722a */ /* 0x000fe2000390f000 */
[----:B------:R-:W-:Y:S02]  /*7810*/  IMAD.MOV.U32 R10, RZ, RZ, RZ ;  /* 0x000000ffff0a7224 */ /* 0x000fe400078e00ff */
[----:B------:R-:W-:Y:S02]  /*7820*/  IMAD.MOV.U32 R11, RZ, RZ, R9 ;  /* 0x000000ffff0b7224 */ /* 0x000fe400078e0009 */
[----:B----4-:R-:W-:Y:S02]  /*7830*/  IMAD.MOV.U32 R5, RZ, RZ, R8 ;  /* 0x000000ffff057224 */ /* 0x010fe400078e0008 */
[----:B------:R-:W-:Y:S01]  /*7840*/  IMAD.MOV.U32 R8, RZ, RZ, RZ ;  /* 0x000000ffff087224 */ /* 0x000fe200078e00ff */
[----:B------:R-:W-:-:S06]  /*7850*/  FSEL R57, R10, R11, P0 ;  /* 0x0000000b0a397208 */ /* 0x000fcc0000000000 */
[----:B------:R-:W-:Y:S02]  /*7860*/  @P1 LOP3.LUT R57, R11, 0x80000, RZ, 0xfc, !PT ;  /* 0x000800000b391812 */ /* 0x000fe400078efcff */
[----:B------:R-:W-:-:S03]  /*7870*/  SEL R8, R8, R5, P0 ;  /* 0x0000000508087207 */ /* 0x000fc60000000000 */
[----:B------:R-:W-:-:S05]  /*7880*/  IMAD.MOV.U32 R9, RZ, RZ, R57 ;  /* 0x000000ffff097224 */ /* 0x000fca00078e0039 */
[----:B------:R-:W-:Y:S04]  /*7890*/  STS.64 [R55], R8 ;  /* 0x0000000837007388 */ /* 0x000fe80000000a00 */
[----:B------:R-:W-:Y:S04]  /*78a0*/  LDS.64 R4, [R54] ;  /* 0x0000000036047984 */ /* 0x000fe80000000a00 */
[----:B------:R-:W0:Y:S01]  /*78b0*/  LDS.64 R6, [R53] ;  /* 0x0000000035067984 */ /* 0x000e220000000a00 */
[----:B------:R-:W-:Y:S02]  /*78c0*/  IMAD R20, R20, 0x8, R23 ;  /* 0x0000000814147824 */ /* 0x000fe400078e0217 */
[----:B------:R-:W-:Y:S01]  /*78d0*/  IMAD R21, R21, 0x8, R0 ;  /* 0x0000000815157824 */ /* 0x000fe200078e0200 */
[----:B0-----:R-:W-:-:S08]  /*78e0*/  DFMA R4, R4, UR4, R6 ;  /* 0x0000000404047c2b */ /* 0x001fd00008000006 */
[----:B------:R-:W-:Y:S01]  /*78f0*/  DSETP.MAX.AND P0, P1, RZ, R4, PT ;  /* 0x00000004ff00722a */ /* 0x000fe2000390f000 */
[----:B------:R-:W-:Y:S02]  /*7900*/  IMAD.MOV.U32 R6, RZ, RZ, RZ ;  /* 0x000000ffff067224 */ /* 0x000fe400078e00ff */
[----:B------:R-:W-:-:S03]  /*7910*/  IMAD.MOV.U32 R7, RZ, RZ, R5 ;  /* 0x000000ffff077224 */ /* 0x000fc600078e0005 */
[----:B------:R-:W-:Y:S02]  /*7920*/  SEL R10, R10, R4, P0 ;  /* 0x000000040a0a7207 */ /* 0x000fe40000000000 */
[----:B------:R-:W-:-:S06]  /*7930*/  FSEL R11, R6, R7, P0 ;  /* 0x00000007060b7208 */ /* 0x000fcc0000000000 */
[----:B------:R-:W-:-:S05]  /*7940*/  @P1 LOP3.LUT R11, R7, 0x80000, RZ, 0xfc, !PT ;  /* 0x00080000070b1812 */ /* 0x000fca00078efcff */
        /* <DEDUP_REMOVED lines=8> */
[----:B------:R-:W-:Y:S02]  /*79d0*/  IMAD.MOV.U32 R9, RZ, RZ, R5 ;  /* 0x000000ffff097224 */ /* 0x000fe400078e0005 */
[----:B------:R-:W-:Y:S02]  /*79e0*/  IMAD.MOV.U32 R7, RZ, RZ, R4 ;  /* 0x000000ffff077224 */ /* 0x000fe400078e0004 */
        /* <DEDUP_REMOVED lines=8> */
[----:B------:R-:W-:Y:S01]  /*7a70*/  IMAD.IADD R13, R13, 0x1, R19 ;  /* 0x000000010d0d7824 */ /* 0x000fe200078e0213 */
[----:B0-----:R-:W-:-:S08]  /*7a80*/  DFMA R6, R6, UR4, R8 ;  /* 0x0000000406067c2b */ /* 0x001fd00008000008 */
[----:B------:R-:W-:Y:S01]  /*7a90*/  DSETP.MAX.AND P0, P1, RZ, R6, PT ;  /* 0x00000006ff00722a */ /* 0x000fe2000390f000 */
[----:B------:R-:W-:Y:S02]  /*7aa0*/  IMAD.MOV.U32 R8, RZ, RZ, RZ ;  /* 0x000000ffff087224 */ /* 0x000fe400078e00ff */
[----:B------:R-:W-:-:S05]  /*7ab0*/  IMAD.MOV.U32 R9, RZ, RZ, R7 ;  /* 0x000000ffff097224 */ /* 0x000fca00078e0007 */
[----:B------:R-:W-:-:S06]  /*7ac0*/  FSEL R11, R8, R9, P0 ;  /* 0x00000009080b7208 */ /* 0x000fcc0000000000 */
[----:B------:R-:W-:Y:S02]  /*7ad0*/  @P1 LOP3.LUT R11, R9, 0x80000, RZ, 0xfc, !PT ;  /* 0x00080000090b1812 */ /* 0x000fe400078efcff */
[----:B------:R-:W-:-:S03]  /*7ae0*/  SEL R6, R8, R6, P0 ;  /* 0x0000000608067207 */ /* 0x000fc60000000000 */
[----:B------:R-:W-:-:S05]  /*7af0*/  IMAD.MOV.U32 R7, RZ, RZ, R11 ;  /* 0x000000ffff077224 */ /* 0x000fca00078e000b */
[----:B------:R2:W-:Y:S01]  /*7b00*/  STS.64 [R15], R6 ;  /* 0x000000060f007388 */ /* 0x0005e20000000a00 */
[----:B------:R-:W-:-:S13]  /*7b10*/  ISETP.GE.AND P0, PT, R13, R3, PT ;  /* 0x000000030d00720c */ /* 0x000fda0003f06270 */
[----:B--2---:R-:W-:Y:S05]  /*7b20*/  @!P0 BRA `(.L_x_124) ;  /* 0xfffffff800b08947 */ /* 0x004fea000383ffff */
.L_x_123:
[----:B------:R-:W-:Y:S05]  /*7b30*/  BSYNC.RECONVERGENT B0 ;  /* 0x0000000000007941 */ /* 0x000fea0003800200 */
.L_x_122:
[----:B------:R-:W-:Y:S05]  /*7b40*/  BRA `(.L_x_118) ;  /* 0x0000000c00bc7947 */ /* 0x000fea0003800000 */
.L_x_119:
[----:B------:R-:W-:Y:S01]  /*7b50*/  ISETP.NE.AND P0, PT, R52, RZ, PT ;  /* 0x000000ff3400720c */ /* 0x000fe20003f05270 */
[----:B------:R-:W-:Y:S01]  /*7b60*/  BSSY.RECONVERGENT B0, `(.L_x_125) ;  /* 0x000006c000007945 */ /* 0x000fe20003800200 */
[----:B------:R-:W-:-:S11]  /*7b70*/  IMAD.MOV.U32 R10, RZ, RZ, R22 ;  /* 0x000000ffff0a7224 */ /* 0x000fd600078e0016 */
[----:B------:R-:W-:Y:S05]  /*7b80*/  @!P0 BRA `(.L_x_126) ;  /* 0x0000000400a48947 */ /* 0x000fea0003800000 */
[C---:B------:R-:W-:Y:S01]  /*7b90*/  R2UR UR4, R26.reuse ;  /* 0x000000001a0472ca */ /* 0x040fe200000e0000 */
[----:B------:R-:W0:Y:S01]  /*7ba0*/  LDC R0, c[0x0][0x3b0] ;  /* 0x0000ec00ff007b82 */ /* 0x000e220000000800 */
[C---:B------:R-:W-:Y:S02]  /*7bb0*/  R2UR UR5, R27.reuse ;  /* 0x000000001b0572ca */ /* 0x040fe400000e0000 */
[----:B------:R-:W-:Y:S02]  /*7bc0*/  R2UR UR6, R26 ;  /* 0x000000001a0672ca */ /* 0x000fe400000e0000 */
[----:B------:R-:W-:-:S09]  /*7bd0*/  R2UR UR7, R27 ;  /* 0x000000001b0772ca */ /* 0x000fd200000e0000 */
[----:B------:R-:W0:Y:S04]  /*7be0*/  LDG.E.CONSTANT R9, desc[UR4][R34.64] ;  /* 0x0000000422097981 */ /* 0x000e28000c1e9900 */
[----:B------:R-:W2:Y:S01]  /*7bf0*/  LDG.E.CONSTANT R8, desc[UR6][R36.64] ;  /* 0x0000000624087981 */ /* 0x000ea2000c1e9900 */
[----:B------:R-:W-:Y:S01]  /*7c00*/  BSSY.RECONVERGENT B1, `(.L_x_127) ;  /* 0x000001a000017945 */ /* 0x000fe20003800200 */
[CC--:B0-----:R-:W-:Y:S02]  /*7c10*/  ISETP.GE.AND P0, PT, R9.reuse, R0.reuse, PT ;  /* 0x000000000900720c */ /* 0x0c1fe40003f06270 */
[----:B--2---:R-:W-:Y:S02]  /*7c20*/  ISETP.GE.AND P1, PT, R8, R0, PT ;  /* 0x000000000800720c */ /* 0x004fe40003f26270 */
[----:B------:R-:W-:-:S02]  /*7c30*/  ISETP.LT.OR P0, PT, R9, RZ, P0 ;  /* 0x000000ff0900720c */ /* 0x000fc40000701670 */
[----:B------:R-:W-:-:S04]  /*7c40*/  ISETP.LT.OR P1, PT, R8, RZ, P1 ;  /* 0x000000ff0800720c */ /* 0x000fc80000f21670 */
[----:B------:R-:W-:Y:S02]  /*7c50*/  PLOP3.LUT P0, PT, P0, P1, PT, 0xf8, 0x8f ;  /* 0x00000000008f781c */ /* 0x000fe40000703f70 */
[----:B------:R-:W-:-:S11]  /*7c60*/  ISETP.NE.AND P1, PT, R52, 0x1, PT ;  /* 0x000000013400780c */ /* 0x000fd60003f25270 */
[----:B------:R-:W-:Y:S05]  /*7c70*/  @P0 BRA `(.L_x_128) ;  /* 0x0000000000480947 */ /* 0x000fea0003800000 */
[----:B------:R-:W0:Y:S01]  /*7c80*/  S2UR UR5, SR_CgaCtaId ;  /* 0x00000000000579c3 */ /* 0x000e220000008800 */
[----:B------:R-:W-:Y:S01]  /*7c90*/  UMOV UR4, 0x400 ;  /* 0x0000040000047882 */ /* 0x000fe20000000000 */
[----:B------:R-:W-:Y:S01]  /*7ca0*/  IMAD R12, R8, 0x8, R23 ;  /* 0x00000008080c7824 */ /* 0x000fe200078e0217 */
[----:B------:R-:W-:-:S04]  /*7cb0*/  UIADD3 UR4, UPT, UPT, UR4, 0x10, URZ ;  /* 0x0000001004047890 */ /* 0x000fc8000fffe0ff */
[----:B0-----:R-:W-:-:S06]  /*7cc0*/  ULEA UR4, UR5, UR4, 0x18 ;  /* 0x0000000405047291 */ /* 0x001fcc000f8ec0ff */
[----:B------:R-:W-:Y:S02]  /*7cd0*/  LEA R13, R9, UR4, 0x3 ;  /* 0x00000004090d7c11 */ /* 0x000fe4000f8e18ff */
[----:B------:R-:W-:Y:S03]  /*7ce0*/  LDS.64 R8, [R12] ;  /* 0x000000000c087984 */ /* 0x000fe60000000a00 */
[----:B------:R-:W0:Y:S01]  /*7cf0*/  LDCU.64 UR4, c[0x0][0x3c8] ;  /* 0x00007900ff0477ac */ /* 0x000e220008000a00 */
[----:B------:R-:W0:Y:S02]  /*7d00*/  LDS.64 R10, [R13] ;  /* 0x000000000d0a7984 */ /* 0x000e240000000a00 */
        /* <DEDUP_REMOVED lines=9> */
.L_x_128:
[----:B------:R-:W-:Y:S05]  /*7da0*/  BSYNC.RECONVERGENT B1 ;  /* 0x0000000000017941 */ /* 0x000fea0003800200 */
.L_x_127:
[----:B------:R-:W-:Y:S01]  /*7db0*/  IMAD.MOV.U32 R10, RZ, RZ, R25 ;  /* 0x000000ffff0a7224 */ /* 0x000fe200078e0019 */
[----:B------:R-:W-:Y:S06]  /*7dc0*/  @!P1 BRA `(.L_x_126) ;  /* 0x0000000400149947 */ /* 0x000fec0003800000 */
[C---:B------:R-:W-:Y:S02]  /*7dd0*/  R2UR UR4, R26.reuse ;  /* 0x000000001a0472ca */ /* 0x040fe400000e0000 */
[C---:B------:R-:W-:Y:S02]  /*7de0*/  R2UR UR5, R27.reuse ;  /* 0x000000001b0572ca */ /* 0x040fe400000e0000 */
[----:B------:R-:W-:Y:S02]  /*7df0*/  R2UR UR6, R26 ;  /* 0x000000001a0672ca */ /* 0x000fe400000e0000 */
[----:B------:R-:W-:-:S09]  /*7e00*/  R2UR UR7, R27 ;  /* 0x000000001b0772ca */ /* 0x000fd200000e0000 */
[----:B0-----:R-:W2:Y:S04]  /*7e10*/  LDG.E.CONSTANT R9, desc[UR4][R4.64] ;  /* 0x0000000404097981 */ /* 0x001ea8000c1e9900 */
[----:B------:R-:W3:Y:S01]  /*7e20*/  LDG.E.CONSTANT R8, desc[UR6][R6.64] ;  /* 0x0000000606087981 */ /* 0x000ee2000c1e9900 */
[----:B------:R-:W-:Y:S01]  /*7e30*/  BSSY.RECONVERGENT B1, `(.L_x_129) ;  /* 0x000001a000017945 */ /* 0x000fe20003800200 */
[CC--:B--2---:R-:W-:Y:S02]  /*7e40*/  ISETP.GE.AND P0, PT, R9.reuse, R0.reuse, PT ;  /* 0x000000000900720c */ /* 0x0c4fe40003f06270 */
[----:B---3--:R-:W-:Y:S02]  /*7e50*/  ISETP.GE.AND P1, PT, R8, R0, PT ;  /* 0x000000000800720c */ /* 0x008fe40003f26270 */
        /* <DEDUP_REMOVED lines=23> */
.L_x_130:
[----:B------:R-:W-:Y:S05]  /*7fd0*/  BSYNC.RECONVERGENT B1 ;  /* 0x0000000000017941 */ /* 0x000fea0003800200 */
.L_x_129:
[----:B------:R-:W-:Y:S01]  /*7fe0*/  IMAD.MOV.U32 R10, RZ, RZ, R46 ;  /* 0x000000ffff0a7224 */ /* 0x000fe200078e002e */
[----:B------:R-:W-:Y:S06]  /*7ff0*/  @!P1 BRA `(.L_x_126) ;  /* 0x0000000000889947 */ /* 0x000fec0003800000 */
[C---:B------:R-:W-:Y:S01]  /*8000*/  R2UR UR4, R26.reuse ;  /* 0x000000001a0472ca */ /* 0x040fe200000e0000 */
[----:B------:R-:W-:Y:S01]  /*8010*/  IMAD.WIDE R4, R19, 0x4, R4 ;  /* 0x0000000413047825 */ /* 0x000fe200078e0204 */
[----:B------:R-:W-:Y:S02]  /*8020*/  R2UR UR5, R27 ;  /* 0x000000001b0572ca */ /* 0x000fe400000e0000 */
[----:B------:R-:W-:Y:S01]  /*8030*/  R2UR UR6, R26 ;  /* 0x000000001a0672ca */ /* 0x000fe200000e0000 */
[----:B------:R-:W-:Y:S01]  /*8040*/  IMAD.WIDE R6, R19, 0x4, R6 ;  /* 0x0000000413067825 */ /* 0x000fe200078e0206 */
[----:B------:R-:W-:-:S09]  /*8050*/  R2UR UR7, R27 ;  /* 0x000000001b0772ca */ /* 0x000fd200000e0000 */
[----:B------:R-:W2:Y:S04]  /*8060*/  LDG.E.CONSTANT R5, desc[UR4][R4.64] ;  /* 0x0000000404057981 */ /* 0x000ea8000c1e9900 */
[----:B------:R-:W3:Y:S01]  /*8070*/  LDG.E.CONSTANT R6, desc[UR6][R6.64] ;  /* 0x0000000606067981 */ /* 0x000ee2000c1e9900 */
[----:B------:R-:W-:Y:S01]  /*8080*/  IMAD.MOV.U32 R10, RZ, RZ, R49 ;  /* 0x000000ffff0a7224 */ /* 0x000fe200078e0031 */
[CC--:B--2---:R-:W-:Y:S02]  /*8090*/  ISETP.GE.AND P0, PT, R5.reuse, R0.reuse, PT ;  /* 0x000000000500720c */ /* 0x0c4fe40003f06270 */
[----:B---3--:R-:W-:Y:S02]  /*80a0*/  ISETP.GE.AND P1, PT, R6, R0, PT ;  /* 0x000000000600720c */ /* 0x008fe40003f26270 */
[----:B------:R-:W-:-:S02]  /*80b0*/  ISETP.LT.OR P0, PT, R5, RZ, P0 ;  /* 0x000000ff0500720c */ /* 0x000fc40000701670 */
[----:B------:R-:W-:-:S04]  /*80c0*/  ISETP.LT.OR P1, PT, R6, RZ, P1 ;  /* 0x000000ff0600720c */ /* 0x000fc80000f21670 */
[----:B------:R-:W-:-:S13]  /*80d0*/  PLOP3.LUT P0, PT, P0, P1, PT, 0xf8, 0x8f ;  /* 0x00000000008f781c */ /* 0x000fda0000703f70 */
[----:B------:R-:W-:Y:S05]  /*80e0*/  @P0 BRA `(.L_x_126) ;  /* 0x00000000004c0947 */ /* 0x000fea0003800000 */
[----:B------:R-:W1:Y:S01]  /*80f0*/  S2UR UR5, SR_CgaCtaId ;  /* 0x00000000000579c3 */ /* 0x000e620000008800 */
[----:B------:R-:W-:Y:S01]  /*8100*/  UMOV UR4, 0x400 ;  /* 0x0000040000047882 */ /* 0x000fe20000000000 */
[----:B------:R-:W-:Y:S01]  /*8110*/  IMAD R0, R6, 0x8, R23 ;  /* 0x0000000806007824 */ /* 0x000fe200078e0217 */
[----:B------:R-:W-:Y:S01]  /*8120*/  UIADD3 UR4, UPT, UPT, UR4, 0x10, URZ ;  /* 0x0000001004047890 */ /* 0x000fe2000fffe0ff */
[----:B------:R-:W-:-:S03]  /*8130*/  IMAD.MOV.U32 R10, RZ, RZ, R49 ;  /* 0x000000ffff0a7224 */ /* 0x000fc600078e0031 */
[----:B-1----:R-:W-:-:S06]  /*8140*/  ULEA UR4, UR5, UR4, 0x18 ;  /* 0x0000000405047291 */ /* 0x002fcc000f8ec0ff */
[----:B0-----:R-:W-:Y:S02]  /*8150*/  LEA R9, R5, UR4, 0x3 ;  /* 0x0000000405097c11 */ /* 0x001fe4000f8e18ff */
        /* <DEDUP_REMOVED lines=12> */
.L_x_126:
[----:B------:R-:W-:Y:S05]  /*8220*/  BSYNC.RECONVERGENT B0 ;  /* 0x0000000000007941 */ /* 0x000fea0003800200 */
.L_x_125:
[----:B------:R-:W-:-:S13]  /*8230*/  ISETP.GE.U32.AND P0, PT, R42, 0x3, PT ;  /* 0x000000032a00780c */ /* 0x000fda0003f06070 */
[----:B------:R-:W-:Y:S05]  /*8240*/  @!P0 BRA `(.L_x_118) ;  /* 0x0000000400fc8947 */ /* 0x000fea0003800000 */
.L_x_133:
[----:B------:R-:W0:Y:S01]  /*8250*/  LDC.64 R6, c[0x0][0x398] ;  /* 0x0000e600ff067b82 */ /* 0x000e220000000a00 */
[C---:B------:R-:W-:Y:S02]  /*8260*/  R2UR UR4, R26.reuse ;  /* 0x000000001a0472ca */ /* 0x040fe400000e0000 */
[C---:B------:R-:W-:Y:S02]  /*8270*/  R2UR UR5, R27.reuse ;  /* 0x000000001b0572ca */ /* 0x040fe400000e0000 */
[----:B------:R-:W-:Y:S02]  /*8280*/  R2UR UR6, R26 ;  /* 0x000000001a0672ca */ /* 0x000fe400000e0000 */
[----:B------:R-:W-:Y:S01]  /*8290*/  R2UR UR7, R27 ;  /* 0x000000001b0772ca */ /* 0x000fe200000e0000 */
[----:B-1----:R-:W1:Y:S01]  /*82a0*/  LDC.64 R4, c[0x0][0x3a0] ;  /* 0x0000e800ff047b82 */ /* 0x002e620000000a00 */
[----:B0-----:R-:W-:-:S07]  /*82b0*/  IMAD.WIDE.U32 R12, R10, 0x4, R6 ;  /* 0x000000040a0c7825 */ /* 0x001fce00078e0006 */
[----:B------:R0:W2:Y:S01]  /*82c0*/  LDG.E.CONSTANT R53, desc[UR4][R12.64] ;  /* 0x000000040c357981 */ /* 0x0000a2000c1e9900 */
[----:B-1----:R-:W-:-:S05]  /*82d0*/  IMAD.WIDE.U32 R8, R10, 0x4, R4 ;  /* 0x000000040a087825 */ /* 0x002fca00078e0004 */
[----:B------:R1:W3:Y:S01]  /*82e0*/  LDG.E.CONSTANT R58, desc[UR6][R8.64] ;  /* 0x00000006083a7981 */ /* 0x0002e2000c1e9900 */
[----:B------:R-:W-:-:S04]  /*82f0*/  IMAD.IADD R3, R19, 0x1, R10 ;  /* 0x0000000113037824 */ /* 0x000fc800078e020a */
[----:B------:R-:W-:-:S04]  /*8300*/  IMAD.WIDE.U32 R14, R3, 0x4, R6 ;  /* 0x00000004030e7825 */ /* 0x000fc800078e0006 */
[C---:B------:R-:W-:Y:S01]  /*8310*/  IMAD.WIDE.U32 R10, R3.reuse, 0x4, R4 ;  /* 0x00000004030a7825 */ /* 0x040fe200078e0004 */
[----:B------:R-:W4:Y:S04]  /*8320*/  LDG.E.CONSTANT R21, desc[UR4][R14.64] ;  /* 0x000000040e157981 */ /* 0x000f28000c1e9900 */
[----:B------:R-:W5:Y:S01]  /*8330*/  LDG.E.CONSTANT R54, desc[UR6][R10.64] ;  /* 0x000000060a367981 */ /* 0x000f62000c1e9900 */
[----:B------:R-:W-:-:S04]  /*8340*/  IMAD.IADD R55, R3, 0x1, R19 ;  /* 0x0000000103377824 */ /* 0x000fc800078e0213 */
[----:B0-----:R-:W-:-:S04]  /*8350*/  IMAD.WIDE.U32 R12, R55, 0x4, R4 ;  /* 0x00000004370c7825 */ /* 0x001fc800078e0004 */
[C---:B-1----:R-:W-:Y:S02]  /*8360*/  IMAD.WIDE.U32 R8, R55.reuse, 0x4, R6 ;  /* 0x0000000437087825 */ /* 0x042fe400078e0006 */
[----:B------:R-:W5:Y:S04]  /*8370*/  LDG.E.CONSTANT R12, desc[UR6][R12.64] ;  /* 0x000000060c0c7981 */ /* 0x000f68000c1e9900 */
[----:B------:R0:W5:Y:S01]  /*8380*/  LDG.E.CONSTANT R3, desc[UR4][R8.64] ;  /* 0x0000000408037981 */ /* 0x000162000c1e9900 */
[----:B------:R-:W-:-:S04]  /*8390*/  IMAD.IADD R0, R55, 0x1, R19 ;  /* 0x0000000137007824 */ /* 0x000fc800078e0213 */
[----:B------:R-:W-:-:S04]  /*83a0*/  IMAD.WIDE.U32 R6, R0, 0x4, R6 ;  /* 0x0000000400067825 */ /* 0x000fc800078e0006 */
[----:B------:R-:W-:Y:S01]  /*83b0*/  IMAD.WIDE.U32 R4, R0, 0x4, R4 ;  /* 0x0000000400047825 */ /* 0x000fe200078e0004 */
[----:B------:R-:W5:Y:S01]  /*83c0*/  LDG.E.CONSTANT R10, desc[UR4][R6.64] ;  /* 0x00000004060a7981 */ /* 0x000f62000c1e9900 */
[----:B------:R-:W2:Y:S03]  /*83d0*/  LDCU UR4, c[0x0][0x3b0] ;  /* 0x00007600ff0477ac */ /* 0x000ea60008000800 */
[----:B------:R1:W5:Y:S01]  /*83e0*/  LDG.E.CONSTANT R20, desc[UR6][R4.64] ;  /* 0x0000000604147981 */ /* 0x000362000c1e9900 */
[----:B--2---:R-:W-:-:S04]  /*83f0*/  ISETP.GE.AND P0, PT, R53, UR4, PT ;  /* 0x0000000435007c0c */ /* 0x004fc8000bf06270 */
[----:B------:R-:W-:Y:S02]  /*8400*/  ISETP.LT.OR P0, PT, R53, RZ, P0 ;  /* 0x000000ff3500720c */ /* 0x000fe40000701670 */
[----:B---3--:R-:W-:-:S04]  /*8410*/  ISETP.GE.AND P1, PT, R58, UR4, PT ;  /* 0x000000043a007c0c */ /* 0x008fc8000bf26270 */
[----:B------:R-:W-:-:S04]  /*8420*/  ISETP.LT.OR P1, PT, R58, RZ, P1 ;  /* 0x000000ff3a00720c */ /* 0x000fc80000f21670 */
[----:B------:R-:W-:-:S13]  /*8430*/  PLOP3.LUT P1, PT, P0, P1, PT, 0xf8, 0x8f ;  /* 0x00000000008f781c */ /* 0x000fda0000723f70 */
[----:B0-----:R-:W0:Y:S01]  /*8440*/  @!P1 S2R R9, SR_CgaCtaId ;  /* 0x0000000000099919 */ /* 0x001e220000008800 */
[----:B------:R-:W-:-:S05]  /*8450*/  @!P1 MOV R8, 0x400 ;  /* 0x0000040000089802 */ /* 0x000fca0000000f00 */
[----:B------:R-:W-:Y:S02]  /*8460*/  @!P1 VIADD R8, R8, 0x10 ;  /* 0x0000001008089836 */ /* 0x000fe40000000000 */
[----:B------:R-:W-:Y:S01]  /*8470*/  @!P1 IMAD R11, R58, 0x8, R23 ;  /* 0x000000083a0b9824 */ /* 0x000fe200078e0217 */
[----:B----4-:R-:W-:-:S04]  /*8480*/  ISETP.GE.AND P0, PT, R21, UR4, PT ;  /* 0x0000000415007c0c */ /* 0x010fc8000bf06270 */
[----:B-1----:R-:W-:Y:S01]  /*8490*/  @!P1 LDS.64 R4, [R11] ;  /* 0x000000000b049984 */ /* 0x002fe20000000a00 */
[----:B-----5:R-:W-:Y:S02]  /*84a0*/  ISETP.GE.AND P2, PT, R54, UR4, PT ;  /* 0x0000000436007c0c */ /* 0x020fe4000bf46270 */
[----:B0-----:R-:W-:-:S05]  /*84b0*/  @!P1 LEA R8, R9, R8, 0x18 ;  /* 0x0000000809089211 */ /* 0x001fca00078ec0ff */
[----:B------:R-:W-:Y:S01]  /*84c0*/  @!P1 IMAD R53, R53, 0x8, R8 ;  /* 0x0000000835359824 */ /* 0x000fe200078e0208 */
[----:B------:R-:W-:Y:S01]  /*84d0*/  ISETP.LT.OR P0, PT, R21, RZ, P0 ;  /* 0x000000ff1500720c */ /* 0x000fe20000701670 */
[----:B------:R-:W0:Y:S03]  /*84e0*/  @!P1 LDC.64 R8, c[0x0][0x3c8] ;  /* 0x0000f200ff089b82 */ /* 0x000e260000000a00 */
[----:B------:R-:W0:Y:S01]  /*84f0*/  @!P1 LDS.64 R6, [R53] ;  /* 0x0000000035069984 */ /* 0x000e220000000a00 */
[----:B------:R-:W-:-:S04]  /*8500*/  ISETP.LT.OR P2, PT, R54, RZ, P2 ;  /* 0x000000ff3600720c */ /* 0x000fc80001741670 */
[----:B------:R-:W-:-:S13]  /*8510*/  PLOP3.LUT P0, PT, P0, P2, PT, 0xf8, 0x8f ;  /* 0x00000000008f781c */ /* 0x000fda0000705f70 */
[----:B------:R-:W1:Y:S01]  /*8520*/  @!P0 S2R R13, SR_CgaCtaId ;  /* 0x00000000000d8919 */ /* 0x000e620000008800 */
[----:B------:R-:W-:Y:S01]  /*8530*/  @!P1 IMAD.MOV.U32 R14, RZ, RZ, RZ ;  /* 0x000000ffff0e9224 */ /* 0x000fe200078e00ff */
[----:B0-----:R-:W-:Y:S01]  /*8540*/  @!P1 DFMA R4, R4, R8, R6 ;  /* 0x000000080404922b */ /* 0x001fe20000000006 */
[----:B------:R-:W-:Y:S01]  /*8550*/  @!P0 MOV R6, 0x400 ;  /* 0x0000040000068802 */ /* 0x000fe20000000f00 */
[----:B------:R-:W-:Y:S01]  /*8560*/  @!P0 IMAD R54, R54, 0x8, R23 ;  /* 0x0000000836368824 */ /* 0x000fe200078e0217 */
[----:B------:R-:W0:Y:S05]  /*8570*/  @!P0 LDC.64 R8, c[0x0][0x3c8] ;  /* 0x0000f200ff088b82 */ /* 0x000e2a0000000a00 */
[----:B------:R-:W-:-:S02]  /*8580*/  @!P1 DSETP.MAX.AND P2, P3, RZ, R4, PT ;  /* 0x00000004ff00922a */ /* 0x000fc40003b4f000 */
[----:B------:R-:W-:Y:S02]  /*8590*/  @!P1 IMAD.MOV.U32 R15, RZ, RZ, R4 ;  /* 0x000000ffff0f9224 */ /* 0x000fe400078e0004 */
[----:B------:R-:W-:Y:S02]  /*85a0*/  @!P1 IMAD.MOV.U32 R4, RZ, RZ, RZ ;  /* 0x000000ffff049224 */ /* 0x000fe400078e00ff */
[----:B------:R-:W-:-:S03]  /*85b0*/  @!P0 VIADD R6, R6, 0x10 ;  /* 0x0000001006068836 */ /* 0x000fc60000000000 */
[----:B------:R-:W-:Y:S02]  /*85c0*/  @!P1 FSEL R4, R4, R5, P2 ;  /* 0x0000000504049208 */ /* 0x000fe40001000000 */
[----:B------:R-:W-:Y:S02]  /*85d0*/  @!P1 LOP3.LUT R5, R5, 0x80000, RZ, 0xfc, !PT ;  /* 0x0008000005059812 */ /* 0x000fe400078efcff */
[----:B-1----:R-:W-:Y:S02]  /*85e0*/  @!P0 LEA R6, R13, R6, 0x18 ;  /* 0x000000060d068211 */ /* 0x002fe400078ec0ff */
[----:B------:R-:W-:Y:S02]  /*85f0*/  @!P1 SEL R14, R14, R15, P2 ;  /* 0x0000000f0e0e9207 */ /* 0x000fe40001000000 */
[----:B------:R-:W-:Y:S01]  /*8600*/  @!P1 SEL R15, R5, R4, P3 ;  /* 0x00000004050f9207 */ /* 0x000fe20001800000 */
[----:B------:R-:W-:-:S04]  /*8610*/  @!P0 IMAD R21, R21, 0x8, R6 ;  /* 0x0000000815158824 */ /* 0x000fc800078e0206 */
[----:B------:R-:W-:Y:S04]  /*8620*/  @!P1 STS.64 [R53], R14 ;  /* 0x0000000e35009388 */ /* 0x000fe80000000a00 */
[----:B------:R-:W-:Y:S04]  /*8630*/  @!P0 LDS.64 R4, [R54] ;  /* 0x0000000036048984 */ /* 0x000fe80000000a00 */
[----:B------:R-:W0:Y:S01]  /*8640*/  @!P0 LDS.64 R6, [R21] ;  /* 0x0000000015068984 */ /* 0x000e220000000a00 */
[----:B------:R-:W-:Y:S02]  /*8650*/  ISETP.GE.AND P1, PT, R3, UR4, PT ;  /* 0x0000000403007c0c */ /* 0x000fe4000bf26270 */
[----:B------:R-:W-:-:S02]  /*8660*/  ISETP.GE.AND P2, PT, R12, UR4, PT ;  /* 0x000000040c007c0c */ /* 0x000fc4000bf46270 */
[----:B------:R-:W-:Y:S02]  /*8670*/  ISETP.LT.OR P1, PT, R3, RZ, P1 ;  /* 0x000000ff0300720c */ /* 0x000fe40000f21670 */
[----:B------:R-:W-:-:S04]  /*8680*/  ISETP.LT.OR P2, PT, R12, RZ, P2 ;  /* 0x000000ff0c00720c */ /* 0x000fc80001741670 */
[----:B------:R-:W-:-:S13]  /*8690*/  PLOP3.LUT P1, PT, P1, P2, PT, 0xf8, 0x8f ;  /* 0x00000000008f781c */ /* 0x000fda0000f25f70 */
[----:B------:R-:W1:Y:S01]  /*86a0*/  @!P1 S2R R11, SR_CgaCtaId ;  /* 0x00000000000b9919 */ /* 0x000e620000008800 */
[----:B0-----:R-:W-:Y:S01]  /*86b0*/  @!P0 DFMA R4, R4, R8, R6 ;  /* 0x000000080404822b */ /* 0x001fe20000000006 */
[----:B------:R-:W-:-:S07]  /*86c0*/  @!P1 MOV R6, 0x400 ;  /* 0x0000040000069802 */ /* 0x000fce0000000f00 */
[----:B------:R-:W-:Y:S02]  /*86d0*/  @!P0 DSETP.MAX.AND P2, P3, RZ, R4, PT ;  /* 0x00000004ff00822a */ /* 0x000fe40003b4f000 */
[----:B------:R-:W-:Y:S02]  /*86e0*/  @!P0 IMAD.MOV.U32 R7, RZ, RZ, R4 ;  /* 0x000000ffff078224 */ /* 0x000fe400078e0004 */
[----:B------:R-:W-:Y:S02]  /*86f0*/  @!P0 IMAD.MOV.U32 R4, RZ, RZ, RZ ;  /* 0x000000ffff048224 */ /* 0x000fe400078e00ff */
[----:B------:R-:W-:-:S03]  /*8700*/  @!P1 VIADD R6, R6, 0x10 ;  /* 0x0000001006069836 */ /* 0x000fc60000000000 */
[----:B------:R-:W-:Y:S02]  /*8710*/  @!P0 FSEL R8, R4, R5, P2 ;  /* 0x0000000504088208 */ /* 0x000fe40001000000 */
[----:B------:R-:W-:Y:S02]  /*8720*/  @!P0 LOP3.LUT R5, R5, 0x80000, RZ, 0xfc, !PT ;  /* 0x0008000005058812 */ /* 0x000fe400078efcff */
[----:B-1----:R-:W-:Y:S01]  /*8730*/  @!P1 LEA R6, R11, R6, 0x18 ;  /* 0x000000060b069211 */ /* 0x002fe200078ec0ff */
[----:B------:R-:W-:Y:S01]  /*8740*/  @!P1 IMAD R11, R12, 0x8, R23 ;  /* 0x000000080c0b9824 */ /* 0x000fe200078e0217 */
[----:B------:R-:W-:Y:S01]  /*8750*/  @!P0 SEL R4, R4, R7, P2 ;  /* 0x0000000704048207 */ /* 0x000fe20001000000 */
[----:B------:R-:W0:Y:S01]  /*8760*/  @!P1 LDC.64 R12, c[0x0][0x3c8] ;  /* 0x0000f200ff0c9b82 */ /* 0x000e220000000a00 */
[----:B------:R-:W-:Y:S01]  /*8770*/  @!P0 SEL R5, R5, R8, P3 ;  /* 0x0000000805058207 */ /* 0x000fe20001800000 */
[----:B------:R-:W-:-:S04]  /*8780*/  @!P1 IMAD R3, R3, 0x8, R6 ;  /* 0x0000000803039824 */ /* 0x000fc800078e0206 */
[----:B------:R1:W-:Y:S04]  /*8790*/  @!P0 STS.64 [R21], R4 ;  /* 0x0000000415008388 */ /* 0x0003e80000000a00 */
[----:B------:R-:W-:Y:S04]  /*87a0*/  @!P1 LDS.64 R6, [R11] ;  /* 0x000000000b069984 */ /* 0x000fe80000000a00 */
[----:B------:R-:W0:Y:S01]  /*87b0*/  @!P1 LDS.64 R8, [R3] ;  /* 0x0000000003089984 */ /* 0x000e220000000a00 */
[----:B-1----:R-:W-:Y:S01]  /*87c0*/  @!P1 IMAD.MOV.U32 R4, RZ, RZ, RZ ;  /* 0x000000ffff049224 */ /* 0x002fe200078e00ff */
[----:B------:R-:W-:-:S02]  /*87d0*/  ISETP.GE.AND P0, PT, R10, UR4, PT ;  /* 0x000000040a007c0c */ /* 0x000fc4000bf06270 */
[----:B------:R-:W-:Y:S02]  /*87e0*/  ISETP.GE.AND P2, PT, R20, UR4, PT ;  /* 0x0000000414007c0c */ /* 0x000fe4000bf46270 */
[----:B------:R-:W-:Y:S02]  /*87f0*/  ISETP.LT.OR P0, PT, R10, RZ, P0 ;  /* 0x000000ff0a00720c */ /* 0x000fe40000701670 */
[----:B------:R-:W-:Y:S01]  /*8800*/  ISETP.LT.OR P2, PT, R20, RZ, P2 ;  /* 0x000000ff1400720c */ /* 0x000fe20001741670 */
[----:B0-----:R-:W-:-:S08]  /*8810*/  @!P1 DFMA R6, R6, R12, R8 ;  /* 0x0000000c0606922b */ /* 0x001fd00000000008 */
[----:B------:R-:W-:Y:S02]  /*8820*/  @!P1 DSETP.MAX.AND P3, P4, RZ, R6, PT ;  /* 0x00000006ff00922a */ /* 0x000fe40003c6f000 */
[----:B------:R-:W-:Y:S01]  /*8830*/  @!P1 IMAD.MOV.U32 R9, RZ, RZ, R6 ;  /* 0x000000ffff099224 */ /* 0x000fe200078e0006 */
[----:B------:R-:W-:-:S03]  /*8840*/  @!P1 LOP3.LUT R6, R7, 0x80000, RZ, 0xfc, !PT ;  /* 0x0008000007069812 */ /* 0x000fc600078efcff */
[C---:B------:R-:W-:Y:S02]  /*8850*/  @!P1 FSEL R5, R4.reuse, R7, P3 ;  /* 0x0000000704059208 */ /* 0x040fe40001800000 */
[----:B------:R-:W-:Y:S02]  /*8860*/  @!P1 SEL R4, R4, R9, P3 ;  /* 0x0000000904049207 */ /* 0x000fe40001800000 */
[----:B------:R-:W-:-:S05]  /*8870*/  @!P1 SEL R5, R6, R5, P4 ;  /* 0x0000000506059207 */ /* 0x000fca0002000000 */
[----:B------:R0:W-:Y:S01]  /*8880*/  @!P1 STS.64 [R3], R4 ;  /* 0x0000000403009388 */ /* 0x0001e20000000a00 */
[----:B------:R-:W-:Y:S01]  /*8890*/  PLOP3.LUT P0, PT, P0, P2, PT, 0xf8, 0x8f ;  /* 0x00000000008f781c */ /* 0x000fe20000705f70 */
[----:B------:R-:W-:-:S12]  /*88a0*/  BSSY.RECONVERGENT B0, `(.L_x_131) ;  /* 0x0000014000007945 */ /* 0x000fd80003800200 */
[----:B0-----:R-:W-:Y:S05]  /*88b0*/  @P0 BRA `(.L_x_132) ;  /* 0x0000000000480947 */ /* 0x001fea0003800000 */
[----:B------:R-:W0:Y:S01]  /*88c0*/  S2UR UR5, SR_CgaCtaId ;  /* 0x00000000000579c3 */ /* 0x000e220000008800 */
[----:B------:R-:W-:Y:S01]  /*88d0*/  UMOV UR4, 0x400 ;  /* 0x0000040000047882 */ /* 0x000fe20000000000 */
[----:B------:R-:W-:Y:S01]  /*88e0*/  IMAD R20, R20, 0x8, R23 ;  /* 0x0000000814147824 */ /* 0x000fe200078e0217 */
[----:B------:R-:W-:-:S04]  /*88f0*/  UIADD3 UR4, UPT, UPT, UR4, 0x10, URZ ;  /* 0x0000001004047890 */ /* 0x000fc8000fffe0ff */
[----:B------:R-:W-:Y:S01]  /*8900*/  LDS.64 R4, [R20] ;  /* 0x0000000014047984 */ /* 0x000fe20000000a00 */
[----:B0-----:R-:W-:-:S06]  /*8910*/  ULEA UR4, UR5, UR4, 0x18 ;  /* 0x0000000405047291 */ /* 0x001fcc000f8ec0ff */
        /* <DEDUP_REMOVED lines=12> */
.L_x_132:
[----:B------:R-:W-:Y:S05]  /*89e0*/  BSYNC.RECONVERGENT B0 ;  /* 0x0000000000007941 */ /* 0x000fea0003800200 */
.L_x_131:
[----:B------:R-:W0:Y:S01]  /*89f0*/  LDCU UR4, c[0x0][0x3b8] ;  /* 0x00007700ff0477ac */ /* 0x000e220008000800 */
[----:B------:R-:W-:Y:S02]  /*8a00*/  IMAD.IADD R10, R0, 0x1, R19 ;  /* 0x00000001000a7824 */ /* 0x000fe400078e0213 */
[----:B0-----:R-:W-:-:S05]  /*8a10*/  IMAD.U32 R3, RZ, RZ, UR4 ;  /* 0x00000004ff037e24 */ /* 0x001fca000f8e00ff */
[----:B------:R-:W-:-:S13]  /*8a20*/  ISETP.GE.AND P0, PT, R10, R3, PT ;  /* 0x000000030a00720c */ /* 0x000fda0003f06270 */
[----:B------:R-:W-:Y:S05]  /*8a30*/  @!P0 BRA `(.L_x_133) ;  /* 0xfffffff800048947 */ /* 0x000fea000383ffff */
.L_x_118:
[----:B------:R-:W-:Y:S01]  /*8a40*/  ISETP.NE.AND P0, PT, R56, RZ, PT ;  /* 0x000000ff3800720c */ /* 0x000fe20003f05270 */
[----:B------:R-:W-:Y:S05]  /*8a50*/  WARPSYNC.ALL ;  /* 0x0000000000007948 */ /* 0x000fea0003800000 */
[----:B------:R-:W-:Y:S07]  /*8a60*/  BAR.SYNC.DEFER_BLOCKING 0x0 ;  /* 0x0000000000007b1d */ /* 0x000fee0000010000 */
[----:B------:R-:W-:Y:S05]  /*8a70*/  @!P0 BRA `(.L_x_134) ;  /* 0x0000000400388947 */ /* 0x000fea0003800000 */
[----:B------:R-:W-:-:S13]  /*8a80*/  ISETP.NE.AND P0, PT, R22, RZ, PT ;  /* 0x000000ff1600720c */ /* 0x000fda0003f05270 */
[----:B------:R-:W-:Y:S05]  /*8a90*/  @P0 BRA `(.L_x_135) ;  /* 0x0000003000d40947 */ /* 0x000fea0003800000 */
[----:B-1----:R-:W0:Y:S01]  /*8aa0*/  LDC.64 R4, c[0x0][0x388] ;  /* 0x0000e200ff047b82 */ /* 0x002e220000000a00 */
[C---:B------:R-:W-:Y:S02]  /*8ab0*/  R2UR UR4, R26.reuse ;  /* 0x000000001a0472ca */ /* 0x040fe400000e0000 */
[C---:B------:R-:W-:Y:S02]  /*8ac0*/  R2UR UR5, R27.reuse ;  /* 0x000000001b0572ca */ /* 0x040fe400000e0000 */
[C---:B------:R-:W-:Y:S02]  /*8ad0*/  R2UR UR8, R26.reuse ;  /* 0x000000001a0872ca */ /* 0x040fe400000e0000 */
[C---:B------:R-:W-:Y:S02]  /*8ae0*/  R2UR UR9, R27.reuse ;  /* 0x000000001b0972ca */ /* 0x040fe400000e0000 */
[----:B------:R-:W-:Y:S02]  /*8af0*/  R2UR UR6, R26 ;  /* 0x000000001a0672ca */ /* 0x000fe400000e0000 */
[----:B------:R-:W-:-:S05]  /*8b00*/  R2UR UR7, R27 ;  /* 0x000000001b0772ca */ /* 0x000fca00000e0000 */
[----:B0-----:R-:W3:Y:S01]  /*8b10*/  LDG.E.CONSTANT R10, desc[UR4][R4.64] ;  /* 0x00000004040a7981 */ /* 0x001ee2000c1e9900 */
[----:B--2-4-:R-:W0:Y:S01]  /*8b20*/  S2R R7, SR_CgaCtaId ;  /* 0x0000000000077919 */ /* 0x014e220000008800 */
[----:B------:R-:W-:Y:S01]  /*8b30*/  MOV R53, 0x400 ;  /* 0x0000040000357802 */ /* 0x000fe20000000f00 */
[----:B------:R-:W1:Y:S01]  /*8b40*/  LDCU.64 UR4, c[0x4][0x58] ;  /* 0x01000b00ff0477ac */ /* 0x000e620008000a00 */
[----:B------:R-:W2:Y:S04]  /*8b50*/  LDG.E.CONSTANT R12, desc[UR8][R4.64+0x8] ;  /* 0x00000808040c7981 */ /* 0x000ea8000c1e9900 */
[----:B------:R1:W4:Y:S01]  /*8b60*/  LDG.E.CONSTANT R14, desc[UR6][R4.64+0x4] ;  /* 0x00000406040e7981 */ /* 0x000322000c1e9900 */
[----:B------:R-:W-:Y:S01]  /*8b70*/  VIADD R0, R53, 0x10 ;  /* 0x0000001035007836 */ /* 0x000fe20000000000 */
[----:B------:R-:W-:Y:S01]  /*8b80*/  MOV R8, 0x0 ;  /* 0x0000000000087802 */ /* 0x000fe20000000f00 */
[----:B------:R-:W-:Y:S01]  /*8b90*/  IMAD.MOV.U32 R6, RZ, RZ, R2 ;  /* 0x000000ffff067224 */ /* 0x000fe200078e0002 */
[----:B------:R-:W-:-:S04]  /*8ba0*/  ISETP.GE.AND P0, PT, R3, 0x1, PT ;  /* 0x000000010300780c */ /* 0x000fc80003f06270 */
[----:B------:R-:W2:Y:S01]  /*8bb0*/  LDC.64 R8, c[0x4][R8] ;  /* 0x0100000008087b82 */ /* 0x000ea20000000a00 */
[----:B------:R-:W-:Y:S01]  /*8bc0*/  P2R R54, PR, RZ, 0x1 ;  /* 0x00000001ff367803 */ /* 0x000fe20000000000 */
[----:B-1----:R-:W-:Y:S02]  /*8bd0*/  IMAD.U32 R4, RZ, RZ, UR4 ;  /* 0x00000004ff047e24 */ /* 0x002fe4000f8e00ff */
[----:B------:R-:W-:Y:S01]  /*8be0*/  IMAD.U32 R5, RZ, RZ, UR5 ;  /* 0x00000005ff057e24 */ /* 0x000fe2000f8e00ff */
[----:B0-----:R-:W-:-:S05]  /*8bf0*/  LEA R7, R7, R0, 0x18 ;  /* 0x0000000007077211 */ /* 0x001fca00078ec0ff */
[----:B---3--:R-:W-:-:S06]  /*8c00*/  IMAD R10, R10, 0x8, R7 ;  /* 0x000000080a0a7824 */ /* 0x008fcc00078e0207 */
[----:B------:R-:W0:Y:S01]  /*8c10*/  LDS.64 R10, [R10] ;  /* 0x000000000a0a7984 */ /* 0x000e220000000a00 */
[--C-:B--2---:R-:W-:Y:S02]  /*8c20*/  IMAD R12, R12, 0x8, R7.reuse ;  /* 0x000000080c0c7824 */ /* 0x104fe400078e0207 */
[----:B----4-:R-:W-:-:S04]  /*8c30*/  IMAD R14, R14, 0x8, R7 ;  /* 0x000000080e0e7824 */ /* 0x010fc800078e0207 */
[----:B------:R-:W1:Y:S01]  /*8c40*/  LDS.64 R12, [R12] ;  /* 0x000000000c0c7984 */ /* 0x000e620000000a00 */
[----:B------:R-:W-:-:S03]  /*8c50*/  IMAD.MOV.U32 R7, RZ, RZ, R16 ;  /* 0x000000ffff077224 */ /* 0x000fc600078e0010 */
[----:B------:R-:W2:Y:S04]  /*8c60*/  LDS.64 R14, [R14] ;  /* 0x000000000e0e7984 */ /* 0x000ea80000000a00 */
[----:B0-----:R0:W-:Y:S04]  /*8c70*/  STL.64 [R1], R10 ;  /* 0x0000000a01007387 */ /* 0x0011e80000100a00 */
[----:B-1----:R0:W-:Y:S04]  /*8c80*/  STL.64 [R1+0x10], R12 ;  /* 0x0000100c01007387 */ /* 0x0021e80000100a00 */
[----:B--2---:R0:W-:Y:S02]  /*8c90*/  STL.64 [R1+0x8], R14 ;  /* 0x0000080e01007387 */ /* 0x0041e40000100a00 */
[----:B------:R-:W-:-:S07]  /*8ca0*/  LEPC R20, `(.L_x_136) ;  /* 0x000000001014794e */ /* 0x000fce0000000000 */
[----:B0-----:R-:W-:Y:S05]  /*8cb0*/  CALL.ABS.NOINC R8 ;  /* 0x0000000008007343 */ /* 0x001fea0003c00000 */
.L_x_136:
[----:B------:R-:W-:Y:S01]  /*8cc0*/  ISETP.NE.AND P6, PT, R54, RZ, PT ;  /* 0x000000ff3600720c */ /* 0x000fe20003fc5270 */
[----:B------:R-:W-:-:S12]  /*8cd0*/  BSSY.RECONVERGENT B6, `(.L_x_137) ;  /* 0x0000027000067945 */ /* 0x000fd80003800200 */
[----:B------:R-:W-:Y:S05]  /*8ce0*/  @!P6 BRA `(.L_x_138) ;  /* 0x000000000094e947 */ /* 0x000fea0003800000 */
[----:B------:R-:W0:Y:S01]  /*8cf0*/  LDC.64 R4, c[0x0][0x398] ;  /* 0x0000e600ff047b82 */ /* 0x000e220000000a00 */
[----:B------:R-:W-:Y:S02]  /*8d00*/  R2UR UR4, R26 ;  /* 0x000000001a0472ca */ /* 0x000fe400000e0000 */
[----:B------:R-:W-:-:S13]  /*8d10*/  R2UR UR5, R27 ;  /* 0x000000001b0572ca */ /* 0x000fda00000e0000 */
[----:B0-----:R-:W2:Y:S01]  /*8d20*/  LDG.E.CONSTANT R10, desc[UR4][R4.64] ;  /* 0x00000004040a7981 */ /* 0x001ea2000c1e9900 */
[----:B------:R-:W-:Y:S01]  /*8d30*/  VIADD R53, R53, 0x10 ;  /* 0x0000001035357836 */ /* 0x000fe20000000000 */
[----:B------:R-:W-:Y:S02]  /*8d40*/  MOV R8, 0x0 ;  /* 0x0000000000087802 */ /* 0x000fe40000000f00 */
[----:B------:R-:W-:Y:S01]  /*8d50*/  CS2R R12, SRZ ;  /* 0x00000000000c7805 */ /* 0x000fe2000001ff00 */
[----:B------:R-:W0:Y:S01]  /*8d60*/  S2R R0, SR_CgaCtaId ;  /* 0x0000000000007919 */ /* 0x000e220000008800 */
[----:B------:R-:W-:Y:S02]  /*8d70*/  CS2R R14, SRZ ;  /* 0x00000000000e7805 */ /* 0x000fe4000001ff00 */
[----:B0-----:R-:W-:Y:S02]  /*8d80*/  LEA R53, R0, R53, 0x18 ;  /* 0x0000003500357211 */ /* 0x001fe400078ec0ff */
[----:B------:R-:W0:Y:S02]  /*8d90*/  LDC R0, c[0x0][0x3b8] ;  /* 0x0000ee00ff007b82 */ /* 0x000e240000000800 */
[----:B0-----:R-:W-:Y:S01]  /*8da0*/  ISETP.NE.AND P0, PT, R0, 0x1, PT ;  /* 0x000000010000780c */ /* 0x001fe20003f05270 */
[----:B--2---:R-:W-:-:S06]  /*8db0*/  IMAD R10, R10, 0x8, R53 ;  /* 0x000000080a0a7824 */ /* 0x004fcc00078e0235 */
[----:B------:R-:W0:Y:S06]  /*8dc0*/  LDS.64 R10, [R10] ;  /* 0x000000000a0a7984 */ /* 0x000e2c0000000a00 */
[----:B------:R-:W-:Y:S05]  /*8dd0*/  @!P0 BRA `(.L_x_139) ;  /* 0x00000000002c8947 */ /* 0x000fea0003800000 */
[----:B------:R-:W-:Y:S02]  /*8de0*/  ISETP.GE.U32.AND P0, PT, R0, 0x3, PT ;  /* 0x000000030000780c */ /* 0x000fe40003f06070 */
[----:B------:R-:W-:Y:S02]  /*8df0*/  R2UR UR4, R26 ;  /* 0x000000001a0472ca */ /* 0x000fe400000e0000 */
[----:B------:R-:W-:-:S09]  /*8e00*/  R2UR UR5, R27 ;  /* 0x000000001b0572ca */ /* 0x000fd200000e0000 */
[----:B------:R-:W-:Y:S02]  /*8e10*/  @P0 R2UR UR6, R26 ;  /* 0x000000001a0602ca */ /* 0x000fe400000e0000 */
[----:B------:R-:W-:Y:S02]  /*8e20*/  @P0 R2UR UR7, R27 ;  /* 0x000000001b0702ca */ /* 0x000fe400000e0000 */
[----:B------:R-:W2:Y:S11]  /*8e30*/  LDG.E.CONSTANT R14, desc[UR4][R4.64+0x4] ;  /* 0x00000404040e7981 */ /* 0x000eb6000c1e9900 */
[----:B------:R-:W3:Y:S01]  /*8e40*/  @P0 LDG.E.CONSTANT R0, desc[UR6][R4.64+0x8] ;  /* 0x0000080604000981 */ /* 0x000ee2000c1e9900 */
[----:B--2---:R-:W-:-:S06]  /*8e50*/  IMAD R14, R14, 0x8, R53 ;  /* 0x000000080e0e7824 */ /* 0x004fcc00078e0235 */
[----:B------:R-:W1:Y:S01]  /*8e60*/  LDS.64 R14, [R14] ;  /* 0x000000000e0e7984 */ /* 0x000e620000000a00 */
[----:B---3--:R-:W-:-:S05]  /*8e70*/  @P0 IMAD R0, R0, 0x8, R53 ;  /* 0x0000000800000824 */ /* 0x008fca00078e0235 */
[----:B------:R2:W3:Y:S02]  /*8e80*/  @P0 LDS.64 R12, [R0] ;  /* 0x00000000000c0984 */ /* 0x0004e40000000a00 */
.L_x_139:
[----:B-1----:R1:W-:Y:S01]  /*8e90*/  STL.64 [R1+0x8], R14 ;  /* 0x0000080e01007387 */ /* 0x0023e20000100a00 */
[----:B------:R-:W4:Y:S01]  /*8ea0*/  LDC.64 R8, c[0x4][R8] ;  /* 0x0100000008087b82 */ /* 0x000f220000000a00 */
[----:B------:R-:W5:Y:S01]  /*8eb0*/  LDCU.64 UR4, c[0x4][0x60] ;  /* 0x01000c00ff0477ac */ /* 0x000f620008000a00 */
[----:B------:R-:W-:Y:S01]  /*8ec0*/  IMAD.MOV.U32 R6, RZ, RZ, R2 ;  /* 0x000000ffff067224 */ /* 0x000fe200078e0002 */
[----:B---3--:R1:W-:Y:S01]  /*8ed0*/  STL.64 [R1+0x10], R12 ;  /* 0x0000100c01007387 */ /* 0x0083e20000100a00 */
[----:B------:R-:W-:-:S03]  /*8ee0*/  IMAD.MOV.U32 R7, RZ, RZ, R16 ;  /* 0x000000ffff077224 */ /* 0x000fc600078e0010 */
[----:B0-----:R1:W-:Y:S01]  /*8ef0*/  STL.64 [R1], R10 ;  /* 0x0000000a01007387 */ /* 0x0013e20000100a00 */
[----:B-----5:R-:W-:Y:S02]  /*8f00*/  IMAD.U32 R4, RZ, RZ, UR4 ;  /* 0x00000004ff047e24 */ /* 0x020fe4000f8e00ff */
[----:B------:R-:W-:-:S07]  /*8f10*/  IMAD.U32 R5, RZ, RZ, UR5 ;  /* 0x00000005ff057e24 */ /* 0x000fce000f8e00ff */
[----:B------:R-:W-:-:S07]  /*8f20*/  LEPC R20, `(.L_x_138) ;  /* 0x000000001014794e */ /* 0x000fce0000000000 */
[----:B-12-4-:R-:W-:Y:S05]  /*8f30*/  CALL.ABS.NOINC R8 ;  /* 0x0000000008007343 */ /* 0x016fea0003c00000 */
.L_x_138:
[----:B------:R-:W-:Y:S05]  /*8f40*/  BSYNC.RECONVERGENT B6 ;  /* 0x0000000000067941 */ /* 0x000fea0003800200 */
.L_x_137:
[----:B------:R-:W-:Y:S05]  /*8f50*/  BRA `(.L_x_140) ;  /* 0x0000000000087947 */ /* 0x000fea0003800000 */
.L_x_134:
[----:B------:R-:W-:-:S13]  /*8f60*/  ISETP.NE.AND P0, PT, R22, RZ, PT ;  /* 0x000000ff1600720c */ /* 0x000fda0003f05270 */
[----:B------:R-:W-:Y:S05]  /*8f70*/  @P0 BRA `(.L_x_135) ;  /* 0x0000002c009c0947 */ /* 0x000fea0003800000 */
.L_x_140:
[----:B------:R-:W3:Y:S01]  /*8f80*/  LDC R0, c[0x0][0x3b4] ;  /* 0x0000ed00ff007b82 */ /* 0x000ee20000000800 */
[----:B------:R-:W-:Y:S02]  /*8f90*/  CS2R R54, SRZ ;  /* 0x0000000000367805 */ /* 0x000fe4000001ff00 */
[----:B---3--:R-:W-:-:S13]  /*8fa0*/  ISETP.GE.AND P0, PT, R0, 0x1, PT ;  /* 0x000000010000780c */ /* 0x008fda0003f06270 */
[----:B------:R-:W-:Y:S05]  /*8fb0*/  @!P0 BRA `(.L_x_141) ;  /* 0x0000001000788947 */ /* 0x000fea0003800000 */
[----:B------:R-:W-:Y:S01]  /*8fc0*/  ISETP.GE.U32.AND P1, PT, R0, 0x10, PT ;  /* 0x000000100000780c */ /* 0x000fe20003f26070 */
[----:B0-----:R-:W-:Y:S01]  /*8fd0*/  IMAD.MOV.U32 R15, RZ, RZ, RZ ;  /* 0x000000ffff0f7224 */ /* 0x001fe200078e00ff */
[----:B------:R-:W-:-:S11]  /*8fe0*/  CS2R R54, SRZ ;  /* 0x0000000000367805 */ /* 0x000fd6000001ff00 */
[----:B------:R-:W-:Y:S05]  /*8ff0*/  @!P1 BRA `(.L_x_142) ;  /* 0x0000000800089947 */ /* 0x000fea0003800000 */
[----:B------:R-:W-:Y:S01]  /*9000*/  BSSY.RECONVERGENT B0, `(.L_x_142) ;  /* 0x0000081000007945 */ /* 0x000fe20003800200 */
[----:B------:R-:W-:Y:S01]  /*9010*/  IMAD.MOV.U32 R3, RZ, RZ, RZ ;  /* 0x000000ffff037224 */ /* 0x000fe200078e00ff */
[----:B------:R-:W-:-:S07]  /*9020*/  CS2R R54, SRZ ;  /* 0x0000000000367805 */ /* 0x000fce000001ff00 */
.L_x_143:
[----:B------:R-:W0:Y:S01]  /*9030*/  LDC.64 R60, c[0x0][0x388] ;  /* 0x0000e200ff3c7b82 */ /* 0x000e220000000a00 */
[----:B------:R-:W-:Y:S02]  /*9040*/  R2UR UR4, R26 ;  /* 0x000000001a0472ca */ /* 0x000fe400000e0000 */
[----:B------:R-:W-:Y:S01]  /*9050*/  R2UR UR5, R27 ;  /* 0x000000001b0572ca */ /* 0x000fe200000e0000 */
[----:B0-----:R-:W-:-:S12]  /*9060*/  IMAD.WIDE.U32 R60, R3, 0x4, R60 ;  /* 0x00000004033c7825 */ /* 0x001fd800078e003c */
[----:B-1----:R-:W3:Y:S04]  /*9070*/  LDG.E.CONSTANT R4, desc[UR4][R60.64] ;  /* 0x000000043c047981 */ /* 0x002ee8000c1e9900 */
[----:B--2-4-:R-:W2:Y:S04]  /*9080*/  LDG.E.CONSTANT R6, desc[UR4][R60.64+0x4] ;  /* 0x000004043c067981 */ /* 0x014ea8000c1e9900 */
[----:B------:R-:W4:Y:S04]  /*9090*/  LDG.E.CONSTANT R8, desc[UR4][R60.64+0x8] ;  /* 0x000008043c087981 */ /* 0x000f28000c1e9900 */
[----:B------:R-:W5:Y:S04]  /*90a0*/  LDG.E.CONSTANT R62, desc[UR4][R60.64+0xc] ;  /* 0x00000c043c3e7981 */ /* 0x000f68000c1e9900 */
[----:B------:R-:W5:Y:S04]  /*90b0*/  LDG.E.CONSTANT R59, desc[UR4][R60.64+0x10] ;  /* 0x000010043c3b7981 */ /* 0x000f68000c1e9900 */
[----:B------:R-:W5:Y:S04]  /*90c0*/  LDG.E.CONSTANT R13, desc[UR4][R60.64+0x14] ;  /* 0x000014043c0d7981 */ /* 0x000f68000c1e9900 */
[----:B------:R-:W5:Y:S01]  /*90d0*/  LDG.E.CONSTANT R12, desc[UR4][R60.64+0x18] ;  /* 0x000018043c0c7981 */ /* 0x000f62000c1e9900 */
[----:B------:R-:W-:-:S03]  /*90e0*/  R2UR UR6, R26 ;  /* 0x000000001a0672ca */ /* 0x000fc600000e0000 */
[----:B------:R-:W5:Y:S01]  /*90f0*/  LDG.E.CONSTANT R57, desc[UR4][R60.64+0x1c] ;  /* 0x00001c043c397981 */ /* 0x000f62000c1e9900 */
[----:B------:R-:W-:Y:S01]  /*9100*/  R2UR UR7, R27 ;  /* 0x000000001b0772ca */ /* 0x000fe200000e0000 */
[----:B------:R-:W0:-:S12]  /*9110*/  S2UR UR5, SR_CgaCtaId ;  /* 0x00000000000579c3 */ /* 0x000e180000008800 */
[----:B------:R-:W5:Y:S01]  /*9120*/  LDG.E.CONSTANT R53, desc[UR6][R60.64+0x20] ;  /* 0x000020063c357981 */ /* 0x000f62000c1e9900 */
[----:B------:R-:W-:-:S03]  /*9130*/  UMOV UR4, 0x400 ;  /* 0x0000040000047882 */ /* 0x000fc60000000000 */
[----:B------:R-:W5:Y:S01]  /*9140*/  LDG.E.CONSTANT R21, desc[UR6][R60.64+0x24] ;  /* 0x000024063c157981 */ /* 0x000f62000c1e9900 */
[----:B------:R-:W-:-:S03]  /*9150*/  UIADD3 UR4, UPT, UPT, UR4, 0x10, URZ ;  /* 0x0000001004047890 */ /* 0x000fc6000fffe0ff */
[----:B------:R-:W5:Y:S01]  /*9160*/  LDG.E.CONSTANT R20, desc[UR6][R60.64+0x28] ;  /* 0x000028063c147981 */ /* 0x000f62000c1e9900 */
[----:B0-----:R-:W-:-:S03]  /*9170*/  ULEA UR4, UR5, UR4, 0x18 ;  /* 0x0000000405047291 */ /* 0x001fc6000f8ec0ff */
[----:B------:R-:W5:Y:S04]  /*9180*/  LDG.E.CONSTANT R15, desc[UR6][R60.64+0x2c] ;  /* 0x00002c063c0f7981 */ /* 0x000f68000c1e9900 */
[----:B------:R-:W5:Y:S04]  /*9190*/  LDG.E.CONSTANT R14, desc[UR6][R60.64+0x30] ;  /* 0x000030063c0e7981 */ /* 0x000f68000c1e9900 */
[----:B------:R-:W5:Y:S01]  /*91a0*/  LDG.E.CONSTANT R58, desc[UR6][R60.64+0x34] ;  /* 0x000034063c3a7981 */ /* 0x000f62000c1e9900 */
[----:B---3--:R-:W-:-:S05]  /*91b0*/  LEA R9, R4, UR4, 0x3 ;  /* 0x0000000404097c11 */ /* 0x008fca000f8e18ff */
[----:B------:R-:W0:Y:S02]  /*91c0*/  LDS.64 R4, [R9] ;  /* 0x0000000009047984 */ /* 0x000e240000000a00 */
[C---:B0-----:R-:W-:Y:S02]  /*91d0*/  DSETP.GT.AND P1, PT, R4.reuse, RZ, PT ;  /* 0x000000ff0400722a */ /* 0x041fe40003f24000 */
[----:B------:R-:W-:-:S10]  /*91e0*/  DADD R4, R4, R54 ;  /* 0x0000000004047229 */ /* 0x000fd40000000036 */
[----:B------:R-:W-:Y:S02]  /*91f0*/  FSEL R4, R4, R54, P1 ;  /* 0x0000003604047208 */ /* 0x000fe40000800000 */
[----:B------:R-:W3:Y:S01]  /*9200*/  LDG.E.CONSTANT R54, desc[UR6][R60.64+0x38] ;  /* 0x000038063c367981 */ /* 0x000ee2000c1e9900 */
[----:B------:R-:W-:-:S03]  /*9210*/  FSEL R5, R5, R55, P1 ;  /* 0x0000003705057208 */ /* 0x000fc60000800000 */
[----:B------:R0:W3:Y:S01]  /*9220*/  LDG.E.CONSTANT R55, desc[UR6][R60.64+0x3c] ;  /* 0x00003c063c377981 */ /* 0x0000e2000c1e9900 */
[----:B--2---:R-:W-:-:S05]  /*9230*/  LEA R10, R6, UR4, 0x3 ;  /* 0x00000004060a7c11 */ /* 0x004fca000f8e18ff */
[----:B------:R-:W1:Y:S01]  /*9240*/  LDS.64 R6, [R10] ;  /* 0x000000000a067984 */ /* 0x000e620000000a00 */
[----:B----4-:R-:W-:-:S05]  /*9250*/  LEA R63, R8, UR4, 0x3 ;  /* 0x00000004083f7c11 */ /* 0x010fca000f8e18ff */
[----:B------:R-:W2:Y:S01]  /*9260*/  LDS.64 R10, [R63] ;  /* 0x000000003f0a7984 */ /* 0x000ea20000000a00 */
[----:B-----5:R-:W-:Y:S01]  /*9270*/  LEA R62, R62, UR4, 0x3 ;  /* 0x000000043e3e7c11 */ /* 0x020fe2000f8e18ff */
[C---:B-1----:R-:W-:Y:S02]  /*9280*/  DSETP.GT.AND P1, PT, R6.reuse, RZ, PT ;  /* 0x000000ff0600722a */ /* 0x042fe40003f24000 */
[----:B------:R-:W-:-:S10]  /*9290*/  DADD R6, R6, R4 ;  /* 0x0000000006067229 */ /* 0x000fd40000000004 */
[----:B------:R-:W-:Y:S02]  /*92a0*/  FSEL R8, R6, R4, P1 ;  /* 0x0000000406087208 */ /* 0x000fe40000800000 */
[----:B------:R-:W-:Y:S02]  /*92b0*/  FSEL R9, R7, R5, P1 ;  /* 0x0000000507097208 */ /* 0x000fe40000800000 */
[----:B------:R-:W1:Y:S01]  /*92c0*/  LDS.64 R6, [R62] ;  /* 0x000000003e067984 */ /* 0x000e620000000a00 */
[----:B------:R-:W-:Y:S01]  /*92d0*/  LEA R4, R59, UR4, 0x3 ;  /* 0x000000043b047c11 */ /* 0x000fe2000f8e18ff */
[C---:B--2---:R-:W-:Y:S02]  /*92e0*/  DSETP.GT.AND P1, PT, R10.reuse, RZ, PT ;  /* 0x000000ff0a00722a */ /* 0x044fe40003f24000 */
[----:B------:R-:W-:-:S03]  /*92f0*/  DADD R10, R10, R8 ;  /* 0x000000000a0a7229 */ /* 0x000fc60000000008 */
[----:B------:R-:W2:Y:S01]  /*9300*/  LDS.64 R4, [R4] ;  /* 0x0000000004047984 */ /* 0x000ea20000000a00 */
[----:B------:R-:W-:-:S06]  /*9310*/  LEA R59, R13, UR4, 0x3 ;  /* 0x000000040d3b7c11 */ /* 0x000fcc000f8e18ff */
[----:B------:R-:W-:Y:S02]  /*9320*/  FSEL R8, R10, R8, P1 ;  /* 0x000000080a087208 */ /* 0x000fe40000800000 */
[----:B------:R-:W-:Y:S02]  /*9330*/  FSEL R9, R11, R9, P1 ;  /* 0x000000090b097208 */ /* 0x000fe40000800000 */
[----:B0-----:R-:W-:Y:S01]  /*9340*/  LEA R60, R12, UR4, 0x3 ;  /* 0x000000040c3c7c11 */ /* 0x001fe2000f8e18ff */
[----:B-1----:R-:W-:-:S03]  /*9350*/  DSETP.GT.AND P1, PT, R6, RZ, PT ;  /* 0x000000ff0600722a */ /* 0x002fc60003f24000 */
[----:B------:R-:W-:Y:S01]  /*9360*/  DADD R10, R6, R8 ;  /* 0x00000000060a7229 */ /* 0x000fe20000000008 */
[----:B------:R-:W0:Y:S09]  /*9370*/  LDS.64 R6, [R59] ;  /* 0x000000003b067984 */ /* 0x000e320000000a00 */
[----:B------:R-:W-:-:S02]  /*9380*/  FSEL R8, R10, R8, P1 ;  /* 0x000000080a087208 */ /* 0x000fc40000800000 */
[----:B------:R-:W-:Y:S02]  /*9390*/  FSEL R9, R11, R9, P1 ;  /* 0x000000090b097208 */ /* 0x000fe40000800000 */
[----:B------:R-:W1:Y:S04]  /*93a0*/  LDS.64 R10, [R60] ;  /* 0x000000003c0a7984 */ /* 0x000e680000000a00 */
[C---:B--2---:R-:W-:Y:S02]  /*93b0*/  DADD R12, R4.reuse, R8 ;  /* 0x00000000040c7229 */ /* 0x044fe40000000008 */
[----:B------:R-:W-:Y:S01]  /*93c0*/  DSETP.GT.AND P1, PT, R4, RZ, PT ;  /* 0x000000ff0400722a */ /* 0x000fe20003f24000 */
[----:B------:R-:W-:-:S07]  /*93d0*/  LEA R57, R57, UR4, 0x3 ;  /* 0x0000000439397c11 */ /* 0x000fce000f8e18ff */
[----:B------:R-:W-:Y:S02]  /*93e0*/  FSEL R4, R12, R8, P1 ;  /* 0x000000080c047208 */ /* 0x000fe40000800000 */
[----:B------:R-:W-:Y:S02]  /*93f0*/  FSEL R5, R13, R9, P1 ;  /* 0x000000090d057208 */ /* 0x000fe40000800000 */
[----:B------:R-:W2:Y:S04]  /*9400*/  LDS.64 R8, [R57] ;  /* 0x0000000039087984 */ /* 0x000ea80000000a00 */
[C---:B0-----:R-:W-:Y:S02]  /*9410*/  DADD R12, R6.reuse, R4 ;  /* 0x00000000060c7229 */ /* 0x041fe40000000004 */
[----:B------:R-:W-:Y:S01]  /*9420*/  DSETP.GT.AND P1, PT, R6, RZ, PT ;  /* 0x000000ff0600722a */ /* 0x000fe20003f24000 */
[----:B------:R-:W-:-:S06]  /*9430*/  LEA R6, R53, UR4, 0x3 ;  /* 0x0000000435067c11 */ /* 0x000fcc000f8e18ff */
[----:B------:R-:W0:Y:S01]  /*9440*/  LDS.64 R6, [R6] ;  /* 0x0000000006067984 */ /* 0x000e220000000a00 */
[----:B------:R-:W-:Y:S02]  /*9450*/  FSEL R4, R12, R4, P1 ;  /* 0x000000040c047208 */ /* 0x000fe40000800000 */
[----:B------:R-:W-:Y:S01]  /*9460*/  FSEL R5, R13, R5, P1 ;  /* 0x000000050d057208 */ /* 0x000fe20000800000 */
[----:B-1----:R-:W-:-:S05]  /*9470*/  DSETP.GT.AND P1, PT, R10, RZ, PT ;  /* 0x000000ff0a00722a */ /* 0x002fca0003f24000 */
[----:B------:R-:W-:Y:S01]  /*9480*/  DADD R12, R10, R4 ;  /* 0x000000000a0c7229 */ /* 0x000fe20000000004 */
[----:B------:R-:W-:-:S06]  /*9490*/  LEA R10, R21, UR4, 0x3 ;  /* 0x00000004150a7c11 */ /* 0x000fcc000f8e18ff */
[----:B------:R-:W1:Y:S03]  /*94a0*/  LDS.64 R10, [R10] ;  /* 0x000000000a0a7984 */ /* 0x000e660000000a00 */
[----:B------:R-:W-:Y:S02]  /*94b0*/  FSEL R4, R12, R4, P1 ;  /* 0x000000040c047208 */ /* 0x000fe40000800000 */
[----:B------:R-:W-:Y:S01]  /*94c0*/  FSEL R5, R13, R5, P1 ;  /* 0x000000050d057208 */ /* 0x000fe20000800000 */
[----:B--2---:R-:W-:-:S05]  /*94d0*/  DSETP.GT.AND P1, PT, R8, RZ, PT ;  /* 0x000000ff0800722a */ /* 0x004fca0003f24000 */
[----:B------:R-:W-:Y:S01]  /*94e0*/  DADD R12, R8, R4 ;  /* 0x00000000080c7229 */ /* 0x000fe20000000004 */
[----:B------:R-:W-:-:S06]  /*94f0*/  LEA R8, R20, UR4, 0x3 ;  /* 0x0000000414087c11 */ /* 0x000fcc000f8e18ff */
[----:B------:R-:W2:Y:S03]  /*9500*/  LDS.64 R8, [R8] ;  /* 0x0000000008087984 */ /* 0x000ea60000000a00 */
[----:B------:R-:W-:Y:S02]  /*9510*/  FSEL R4, R12, R4, P1 ;  /* 0x000000040c047208 */ /* 0x000fe40000800000 */
[----:B------:R-:W-:Y:S01]  /*9520*/  FSEL R5, R13, R5, P1 ;  /* 0x000000050d057208 */ /* 0x000fe20000800000 */
[----:B0-----:R-:W-:-:S05]  /*9530*/  DSETP.GT.AND P1, PT, R6, RZ, PT ;  /* 0x000000ff0600722a */ /* 0x001fca0003f24000 */
[----:B------:R-:W-:Y:S01]  /*9540*/  DADD R12, R6, R4 ;  /* 0x00000000060c7229 */ /* 0x000fe20000000004 */
[----:B------:R-:W-:-:S06]  /*9550*/  LEA R6, R15, UR4, 0x3 ;  /* 0x000000040f067c11 */ /* 0x000fcc000f8e18ff */
[----:B------:R-:W0:Y:S03]  /*9560*/  LDS.64 R6, [R6] ;  /* 0x0000000006067984 */ /* 0x000e260000000a00 */
        /* <DEDUP_REMOVED lines=15> */
[----:B------:R-:W-:-:S10]  /*9660*/  DADD R12, R6, R4 ;  /* 0x00000000060c7229 */ /* 0x000fd40000000004 */
[----:B------:R-:W-:Y:S02]  /*9670*/  FSEL R4, R12, R4, P1 ;  /* 0x000000040c047208 */ /* 0x000fe40000800000 */
[----:B------:R-:W-:Y:S01]  /*9680*/  FSEL R5, R13, R5, P1 ;  /* 0x000000050d057208 */ /* 0x000fe20000800000 */
[----:B-1----:R-:W-:-:S05]  /*9690*/  DSETP.GT.AND P1, PT, R10, RZ, PT ;  /* 0x000000ff0a00722a */ /* 0x002fca0003f24000 */
[----:B------:R-:W-:Y:S01]  /*96a0*/  DADD R12, R10, R4 ;  /* 0x000000000a0c7229 */ /* 0x000fe20000000004 */
[----:B---3--:R-:W-:-:S06]  /*96b0*/  LEA R6, R54, UR4, 0x3 ;  /* 0x0000000436067c11 */ /* 0x008fcc000f8e18ff */
[----:B------:R-:W0:Y:S01]  /*96c0*/  LDS.64 R6, [R6] ;  /* 0x0000000006067984 */ /* 0x000e220000000a00 */
[----:B------:R-:W-:Y:S02]  /*96d0*/  LEA R10, R55, UR4, 0x3 ;  /* 0x00000004370a7c11 */ /* 0x000fe4000f8e18ff */
[----:B------:R-:W-:Y:S02]  /*96e0*/  FSEL R4, R12, R4, P1 ;  /* 0x000000040c047208 */ /* 0x000fe40000800000 */
[----:B------:R-:W-:Y:S02]  /*96f0*/  FSEL R5, R13, R5, P1 ;  /* 0x000000050d057208 */ /* 0x000fe40000800000 */
[----:B------:R-:W1:Y:S04]  /*9700*/  LDS.64 R10, [R10] ;  /* 0x000000000a0a7984 */ /* 0x000e680000000a00 */
[----:B--2---:R-:W-:-:S02]  /*9710*/  DADD R12, R8, R4 ;  /* 0x00000000080c7229 */ /* 0x004fc40000000004 */
[----:B------:R-:W-:-:S08]  /*9720*/  DSETP.GT.AND P1, PT, R8, RZ, PT ;  /* 0x000000ff0800722a */ /* 0x000fd00003f24000 */
[----:B------:R-:W-:Y:S02]  /*9730*/  FSEL R4, R12, R4, P1 ;  /* 0x000000040c047208 */ /* 0x000fe40000800000 */
[----:B------:R-:W-:Y:S01]  /*9740*/  FSEL R5, R13, R5, P1 ;  /* 0x000000050d057208 */ /* 0x000fe20000800000 */
[----:B------:R-:W-:Y:S01]  /*9750*/  VIADD R3, R3, 0x10 ;  /* 0x0000001003037836 */ /* 0x000fe20000000000 */
[----:B------:R-:W-:-:S04]  /*9760*/  LOP3.LUT R15, R0, 0x7ffffff0, RZ, 0xc0, !PT ;  /* 0x7ffffff0000f7812 */ /* 0x000fc800078ec0ff */
[----:B------:R-:W-:Y:S01]  /*9770*/  ISETP.NE.AND P2, PT, R3, R15, PT ;  /* 0x0000000f0300720c */ /* 0x000fe20003f45270 */
[C---:B0-----:R-:W-:Y:S02]  /*9780*/  DADD R8, R6.reuse, R4 ;  /* 0x0000000006087229 */ /* 0x041fe40000000004 */
[----:B------:R-:W-:-:S08]  /*9790*/  DSETP.GT.AND P1, PT, R6, RZ, PT ;  /* 0x000000ff0600722a */ /* 0x000fd00003f24000 */
[----:B------:R-:W-:Y:S02]  /*97a0*/  FSEL R4, R8, R4, P1 ;  /* 0x0000000408047208 */ /* 0x000fe40000800000 */
[----:B------:R-:W-:Y:S01]  /*97b0*/  FSEL R5, R9, R5, P1 ;  /* 0x0000000509057208 */ /* 0x000fe20000800000 */
[----:B-1----:R-:W-:-:S05]  /*97c0*/  DSETP.GT.AND P1, PT, R10, RZ, PT ;  /* 0x000000ff0a00722a */ /* 0x002fca0003f24000 */
[----:B------:R-:W-:-:S10]  /*97d0*/  DADD R6, R10, R4 ;  /* 0x000000000a067229 */ /* 0x000fd40000000004 */
[----:B------:R-:W-:Y:S02]  /*97e0*/  FSEL R54, R6, R4, P1 ;  /* 0x0000000406367208 */ /* 0x000fe40000800000 */
[----:B------:R-:W-:Y:S01]  /*97f0*/  FSEL R55, R7, R5, P1 ;  /* 0x0000000507377208 */ /* 0x000fe20000800000 */
[----:B------:R-:W-:Y:S06]  /*9800*/  @P2 BRA `(.L_x_143) ;  /* 0xfffffff800082947 */ /* 0x000fec000383ffff */
[----:B------:R-:W-:Y:S05]  /*9810*/  BSYNC.RECONVERGENT B0 ;  /* 0x0000000000007941 */ /* 0x000fea0003800200 */
.L_x_142:
[----:B------:R-:W-:-:S13]  /*9820*/  ISETP.NE.AND P1, PT, R47, RZ, PT ;  /* 0x000000ff2f00720c */ /* 0x000fda0003f25270 */
[----:B------:R-:W-:Y:S05]  /*9830*/  @!P1 BRA `(.L_x_141) ;  /* 0x0000000800589947 */ /* 0x000fea0003800000 */
[----:B------:R-:W-:-:S05]  /*9840*/  VIADD R3, R47, 0xffffffff ;  /* 0xffffffff2f037836 */ /* 0x000fca0000000000 */
[----:B------:R-:W-:Y:S02]  /*9850*/  ISETP.GE.U32.AND P2, PT, R3, 0x7, PT ;  /* 0x000000070300780c */ /* 0x000fe40003f46070 */
[----:B------:R-:W-:-:S11]  /*9860*/  LOP3.LUT P1, R3, R0, 0x7, RZ, 0xc0, !PT ;  /* 0x0000000700037812 */ /* 0x000fd6000782c0ff */
[----:B------:R-:W-:Y:S05]  /*9870*/  @!P2 BRA `(.L_x_144) ;  /* 0x000000040004a947 */ /* 0x000fea0003800000 */
[----:B-1----:R-:W0:Y:S01]  /*9880*/  LDC.64 R8, c[0x0][0x388] ;  /* 0x0000e200ff087b82 */ /* 0x002e220000000a00 */
[----:B------:R-:W-:Y:S02]  /*9890*/  R2UR UR4, R26 ;  /* 0x000000001a0472ca */ /* 0x000fe400000e0000 */
[----:B------:R-:W-:Y:S01]  /*98a0*/  R2UR UR5, R27 ;  /* 0x000000001b0572ca */ /* 0x000fe200000e0000 */
[----:B0-----:R-:W-:-:S12]  /*98b0*/  IMAD.WIDE.U32 R8, R15, 0x4, R8 ;  /* 0x000000040f087825 */ /* 0x001fd800078e0008 */
[----:B------:R-:W3:Y:S04]  /*98c0*/  LDG.E.CONSTANT R4, desc[UR4][R8.64] ;  /* 0x0000000408047981 */ /* 0x000ee8000c1e9900 */
[----:B--2-4-:R-:W2:Y:S04]  /*98d0*/  LDG.E.CONSTANT R6, desc[UR4][R8.64+0x4] ;  /* 0x0000040408067981 */ /* 0x014ea8000c1e9900 */
[----:B------:R-:W4:Y:S04]  /*98e0*/  LDG.E.CONSTANT R12, desc[UR4][R8.64+0x8] ;  /* 0x00000804080c7981 */ /* 0x000f28000c1e9900 */
[----:B------:R-:W5:Y:S04]  /*98f0*/  LDG.E.CONSTANT R62, desc[UR4][R8.64+0xc] ;  /* 0x00000c04083e7981 */ /* 0x000f68000c1e9900 */
[----:B------:R0:W5:Y:S04]  /*9900*/  LDG.E.CONSTANT R60, desc[UR4][R8.64+0x10] ;  /* 0x00001004083c7981 */ /* 0x000168000c1e9900 */
[----:B------:R-:W5:Y:S04]  /*9910*/  LDG.E.CONSTANT R58, desc[UR4][R8.64+0x14] ;  /* 0x00001404083a7981 */ /* 0x000f68000c1e9900 */
[----:B------:R-:W5:Y:S04]  /*9920*/  LDG.E.CONSTANT R14, desc[UR4][R8.64+0x18] ;  /* 0x00001804080e7981 */ /* 0x000f68000c1e9900 */
[----:B------:R-:W5:Y:S01]  /*9930*/  LDG.E.CONSTANT R20, desc[UR4][R8.64+0x1c] ;  /* 0x00001c0408147981 */ /* 0x000f62000c1e9900 */
[----:B------:R-:W-:Y:S01]  /*9940*/  MOV R5, 0x400 ;  /* 0x0000040000057802 */ /* 0x000fe20000000f00 */
[----:B------:R-:W-:Y:S01]  /*9950*/  VIADD R15, R15, 0x8 ;  /* 0x000000080f0f7836 */ /* 0x000fe20000000000 */
[----:B------:R-:W1:Y:S03]  /*9960*/  S2R R10, SR_CgaCtaId ;  /* 0x00000000000a7919 */ /* 0x000e660000008800 */
[----:B------:R-:W-:-:S05]  /*9970*/  VIADD R5, R5, 0x10 ;  /* 0x0000001005057836 */ /* 0x000fca0000000000 */
[----:B-1----:R-:W-:-:S05]  /*9980*/  LEA R21, R10, R5, 0x18 ;  /* 0x000000050a157211 */ /* 0x002fca00078ec0ff */
[--C-:B---3--:R-:W-:Y:S02]  /*9990*/  IMAD R10, R4, 0x8, R21.reuse ;  /* 0x00000008040a7824 */ /* 0x108fe400078e0215 */
[----:B--2---:R-:W-:-:S04]  /*99a0*/  IMAD R4, R6, 0x8, R21 ;  /* 0x0000000806047824 */ /* 0x004fc800078e0215 */
[----:B------:R-:W0:Y:S01]  /*99b0*/  LDS.64 R10, [R10] ;  /* 0x000000000a0a7984 */ /* 0x000e220000000a00 */
[----:B----4-:R-:W-:-:S03]  /*99c0*/  IMAD R6, R12, 0x8, R21 ;  /* 0x000000080c067824 */ /* 0x010fc600078e0215 */
[----:B------:R-:W1:Y:S01]  /*99d0*/  LDS.64 R4, [R4] ;  /* 0x0000000004047984 */ /* 0x000e620000000a00 */
[----:B-----5:R-:W-:-:S03]  /*99e0*/  IMAD R12, R62, 0x8, R21 ;  /* 0x000000083e0c7824 */ /* 0x020fc600078e0215 */
[----:B------:R-:W2:Y:S04]  /*99f0*/  LDS.64 R6, [R6] ;  /* 0x0000000006067984 */ /* 0x000ea80000000a00 */
[----:B------:R-:W3:Y:S01]  /*9a00*/  LDS.64 R12, [R12] ;  /* 0x000000000c0c7984 */ /* 0x000ee20000000a00 */
[--C-:B------:R-:W-:Y:S02]  /*9a10*/  IMAD R58, R58, 0x8, R21.reuse ;  /* 0x000000083a3a7824 */ /* 0x100fe400078e0215 */
[--C-:B------:R-:W-:Y:S02]  /*9a20*/  IMAD R14, R14, 0x8, R21.reuse ;  /* 0x000000080e0e7824 */ /* 0x100fe400078e0215 */
[----:B------:R-:W-:Y:S01]  /*9a30*/  IMAD R20, R20, 0x8, R21 ;  /* 0x0000000814147824 */ /* 0x000fe200078e0215 */
[----:B0-----:R-:W-:-:S02]  /*9a40*/  DADD R8, R54, R10 ;  /* 0x0000000036087229 */ /* 0x001fc4000000000a */
[----:B------:R-:W-:-:S08]  /*9a50*/  DSETP.GT.AND P2, PT, R10, RZ, PT ;  /* 0x000000ff0a00722a */ /* 0x000fd00003f44000 */
[----:B------:R-:W-:Y:S02]  /*9a60*/  FSEL R8, R8, R54, P2 ;  /* 0x0000003608087208 */ /* 0x000fe40001000000 */
[----:B------:R-:W-:Y:S01]  /*9a70*/  FSEL R9, R9, R55, P2 ;  /* 0x0000003709097208 */ /* 0x000fe20001000000 */
[----:B-1----:R-:W-:-:S05]  /*9a80*/  DSETP.GT.AND P2, PT, R4, RZ, PT ;  /* 0x000000ff0400722a */ /* 0x002fca0003f44000 */
[----:B------:R-:W-:Y:S01]  /*9a90*/  DADD R10, R4, R8 ;  /* 0x00000000040a7229 */ /* 0x000fe20000000008 */
[----:B------:R-:W-:-:S06]  /*9aa0*/  IMAD R4, R60, 0x8, R21 ;  /* 0x000000083c047824 */ /* 0x000fcc00078e0215 */
[----:B------:R-:W0:Y:S03]  /*9ab0*/  LDS.64 R4, [R4] ;  /* 0x0000000004047984 */ /* 0x000e260000000a00 */
[----:B------:R-:W-:Y:S02]  /*9ac0*/  FSEL R8, R10, R8, P2 ;  /* 0x000000080a087208 */ /* 0x000fe40001000000 */
[----:B------:R-:W-:Y:S01]  /*9ad0*/  FSEL R9, R11, R9, P2 ;  /* 0x000000090b097208 */ /* 0x000fe20001000000 */
[----:B--2---:R-:W-:-:S05]  /*9ae0*/  DSETP.GT.AND P2, PT, R6, RZ, PT ;  /* 0x000000ff0600722a */ /* 0x004fca0003f44000 */
[----:B------:R-:W-:-:S10]  /*9af0*/  DADD R10, R6, R8 ;  /* 0x00000000060a7229 */ /* 0x000fd40000000008 */
[----:B------:R-:W-:Y:S02]  /*9b00*/  FSEL R6, R10, R8, P2 ;  /* 0x000000080a067208 */ /* 0x000fe40001000000 */
[----:B------:R-:W-:Y:S01]  /*9b10*/  FSEL R7, R11, R9, P2 ;  /* 0x000000090b077208 */ /* 0x000fe20001000000 */
[C---:B---3--:R-:W-:Y:S01]  /*9b20*/  DSETP.GT.AND P2, PT, R12.reuse, RZ, PT ;  /* 0x000000ff0c00722a */ /* 0x048fe20003f44000 */
[----:B------:R-:W1:Y:S04]  /*9b30*/  LDS.64 R8, [R58] ;  /* 0x000000003a087984 */ /* 0x000e680000000a00 */
[----:B------:R-:W-:-:S10]  /*9b40*/  DADD R10, R12, R6 ;  /* 0x000000000c0a7229 */ /* 0x000fd40000000006 */
[----:B------:R-:W-:Y:S02]  /*9b50*/  FSEL R6, R10, R6, P2 ;  /* 0x000000060a067208 */ /* 0x000fe40001000000 */
[----:B------:R-:W-:Y:S01]  /*9b60*/  FSEL R7, R11, R7, P2 ;  /* 0x000000070b077208 */ /* 0x000fe20001000000 */
[C---:B0-----:R-:W-:Y:S01]  /*9b70*/  DSETP.GT.AND P2, PT, R4.reuse, RZ, PT ;  /* 0x000000ff0400722a */ /* 0x041fe20003f44000 */
[----:B------:R-:W0:Y:S04]  /*9b80*/  LDS.64 R10, [R14] ;  /* 0x000000000e0a7984 */ /* 0x000e280000000a00 */
[----:B------:R-:W-:-:S10]  /*9b90*/  DADD R12, R4, R6 ;  /* 0x00000000040c7229 */ /* 0x000fd40000000006 */
[----:B------:R-:W-:Y:S02]  /*9ba0*/  FSEL R4, R12, R6, P2 ;  /* 0x000000060c047208 */ /* 0x000fe40001000000 */
[----:B------:R-:W-:Y:S02]  /*9bb0*/  FSEL R5, R13, R7, P2 ;  /* 0x000000070d057208 */ /* 0x000fe40001000000 */
[----:B------:R-:W2:Y:S04]  /*9bc0*/  LDS.64 R6, [R20] ;  /* 0x0000000014067984 */ /* 0x000ea80000000a00 */
[C---:B-1----:R-:W-:Y:S02]  /*9bd0*/  DADD R12, R8.reuse, R4 ;  /* 0x00000000080c7229 */ /* 0x042fe40000000004 */
[----:B------:R-:W-:-:S08]  /*9be0*/  DSETP.GT.AND P2, PT, R8, RZ, PT ;  /* 0x000000ff0800722a */ /* 0x000fd00003f44000 */
[----:B------:R-:W-:Y:S02]  /*9bf0*/  FSEL R4, R12, R4, P2 ;  /* 0x000000040c047208 */ /* 0x000fe40001000000 */
[----:B------:R-:W-:-:S06]  /*9c00*/  FSEL R5, R13, R5, P2 ;  /* 0x000000050d057208 */ /* 0x000fcc0001000000 */
[C---:B0-----:R-:W-:Y:S02]  /*9c10*/  DADD R8, R10.reuse, R4 ;  /* 0x000000000a087229 */ /* 0x041fe40000000004 */
[----:B------:R-:W-:-:S08]  /*9c20*/  DSETP.GT.AND P2, PT, R10, RZ, PT ;  /* 0x000000ff0a00722a */ /* 0x000fd00003f44000 */
[----:B------:R-:W-:Y:S02]  /*9c30*/  FSEL R4, R8, R4, P2 ;  /* 0x0000000408047208 */ /* 0x000fe40001000000 */
[----:B------:R-:W-:-:S06]  /*9c40*/  FSEL R5, R9, R5, P2 ;  /* 0x0000000509057208 */ /* 0x000fcc0001000000 */
[C---:B--2---:R-:W-:Y:S02]  /*9c50*/  DADD R8, R6.reuse, R4 ;  /* 0x0000000006087229 */ /* 0x044fe40000000004 */
[----:B------:R-:W-:-:S08]  /*9c60*/  DSETP.GT.AND P2, PT, R6, RZ, PT ;  /* 0x000000ff0600722a */ /* 0x000fd00003f44000 */
[----:B------:R-:W-:Y:S02]  /*9c70*/  FSEL R54, R8, R4, P2 ;  /* 0x0000000408367208 */ /* 0x000fe40001000000 */
[----:B------:R-:W-:-:S07]  /*9c80*/  FSEL R55, R9, R5, P2 ;  /* 0x0000000509377208 */ /* 0x000fce0001000000 */
.L_x_144:
[----:B------:R-:W-:Y:S05]  /*9c90*/  @!P1 BRA `(.L_x_141) ;  /* 0x0000000400409947 */ /* 0x000fea0003800000 */
[----:B------:R-:W-:Y:S01]  /*9ca0*/  VIADD R3, R3, 0xffffffff ;  /* 0xffffffff03037836 */ /* 0x000fe20000000000 */
[----:B------:R-:W-:-:S04]  /*9cb0*/  ISETP.NE.AND P1, PT, R48, RZ, PT ;  /* 0x000000ff3000720c */ /* 0x000fc80003f25270 */
[----:B------:R-:W-:-:S13]  /*9cc0*/  ISETP.GE.U32.AND P2, PT, R3, 0x3, PT ;  /* 0x000000030300780c */ /* 0x000fda0003f46070 */
        /* <DEDUP_REMOVED lines=8> */
[----:B------:R-:W5:Y:S01]  /*9d50*/  LDG.E.CONSTANT R21, desc[UR4][R8.64+0xc] ;  /* 0x00000c0408157981 */ /* 0x000f62000c1e9900 */
[----:B------:R-:W-:Y:S01]  /*9d60*/  MOV R4, 0x400 ;  /* 0x0000040000047802 */ /* 0x000fe20000000f00 */
[----:B------:R-:W-:Y:S01]  /*9d70*/  VIADD R15, R15, 0x4 ;  /* 0x000000040f0f7836 */ /* 0x000fe20000000000 */
[----:B------:R-:W0:Y:S03]  /*9d80*/  S2R R5, SR_CgaCtaId ;  /* 0x0000000000057919 */ /* 0x000e260000008800 */
[----:B------:R-:W-:-:S05]  /*9d90*/  VIADD R4, R4, 0x10 ;  /* 0x0000001004047836 */ /* 0x000fca0000000000 */
[----:B0-----:R-:W-:-:S05]  /*9da0*/  LEA R12, R5, R4, 0x18 ;  /* 0x00000004050c7211 */ /* 0x001fca00078ec0ff */
[--C-:B---3--:R-:W-:Y:S02]  /*9db0*/  IMAD R3, R3, 0x8, R12.reuse ;  /* 0x0000000803037824 */ /* 0x108fe400078e020c */
[----:B--2---:R-:W-:-:S03]  /*9dc0*/  IMAD R7, R7, 0x8, R12 ;  /* 0x0000000807077824 */ /* 0x004fc600078e020c */
[----:B------:R-:W0:Y:S01]  /*9dd0*/  LDS.64 R10, [R3] ;  /* 0x00000000030a7984 */ /* 0x000e220000000a00 */
[----:B----4-:R-:W-:-:S03]  /*9de0*/  IMAD R4, R13, 0x8, R12 ;  /* 0x000000080d047824 */ /* 0x010fc600078e020c */
[----:B------:R-:W1:Y:S01]  /*9df0*/  LDS.64 R6, [R7] ;  /* 0x0000000007067984 */ /* 0x000e620000000a00 */
[----:B-----5:R-:W-:-:S03]  /*9e00*/  IMAD R21, R21, 0x8, R12 ;  /* 0x0000000815157824 */ /* 0x020fc600078e020c */
[----:B------:R-:W2:Y:S01]  /*9e10*/  LDS.64 R4, [R4] ;  /* 0x0000000004047984 */ /* 0x000ea20000000a00 */
[----:B0-----:R-:W-:Y:S02]  /*9e20*/  DADD R8, R54, R10 ;  /* 0x0000000036087229 */ /* 0x001fe4000000000a */
[----:B------:R-:W-:-:S08]  /*9e30*/  DSETP.GT.AND P2, PT, R10, RZ, PT ;  /* 0x000000ff0a00722a */ /* 0x000fd00003f44000 */
[----:B------:R-:W-:Y:S02]  /*9e40*/  FSEL R12, R8, R54, P2 ;  /* 0x00000036080c7208 */ /* 0x000fe40001000000 */
[----:B------:R-:W-:Y:S01]  /*9e50*/  FSEL R13, R9, R55, P2 ;  /* 0x00000037090d7208 */ /* 0x000fe20001000000 */
[C---:B-1----:R-:W-:Y:S01]  /*9e60*/  DSETP.GT.AND P2, PT, R6.reuse, RZ, PT ;  /* 0x000000ff0600722a */ /* 0x042fe20003f44000 */
[----:B------:R-:W0:Y:S04]  /*9e70*/  LDS.64 R8, [R21] ;  /* 0x0000000015087984 */ /* 0x000e280000000a00 */
[----:B------:R-:W-:-:S10]  /*9e80*/  DADD R10, R6, R12 ;  /* 0x00000000060a7229 */ /* 0x000fd4000000000c */
[----:B------:R-:W-:Y:S02]  /*9e90*/  FSEL R10, R10, R12, P2 ;  /* 0x0000000c0a0a7208 */ /* 0x000fe40001000000 */
[----:B------:R-:W-:Y:S01]  /*9ea0*/  FSEL R11, R11, R13, P2 ;  /* 0x0000000d0b0b7208 */ /* 0x000fe20001000000 */
[----:B--2---:R-:W-:-:S05]  /*9eb0*/  DSETP.GT.AND P2, PT, R4, RZ, PT ;  /* 0x000000ff0400722a */ /* 0x004fca0003f44000 */
[----:B------:R-:W-:-:S10]  /*9ec0*/  DADD R6, R4, R10 ;  /* 0x0000000004067229 */ /* 0x000fd4000000000a */
[----:B------:R-:W-:Y:S02]  /*9ed0*/  FSEL R6, R6, R10, P2 ;  /* 0x0000000a06067208 */ /* 0x000fe40001000000 */
[----:B------:R-:W-:-:S06]  /*9ee0*/  FSEL R7, R7, R11, P2 ;  /* 0x0000000b07077208 */ /* 0x000fcc0001000000 */
[C---:B0-----:R-:W-:Y:S02]  /*9ef0*/  DADD R4, R8.reuse, R6 ;  /* 0x0000000008047229 */ /* 0x041fe40000000006 */
[----:B------:R-:W-:-:S08]  /*9f00*/  DSETP.GT.AND P2, PT, R8, RZ, PT ;  /* 0x000000ff0800722a */ /* 0x000fd00003f44000 */
[----:B------:R-:W-:Y:S02]  /*9f10*/  FSEL R54, R4, R6, P2 ;  /* 0x0000000604367208 */ /* 0x000fe40001000000 */
[----:B------:R-:W-:-:S07]  /*9f20*/  FSEL R55, R5, R7, P2 ;  /* 0x0000000705377208 */ /* 0x000fce0001000000 */
.L_x_145:
[----:B------:R-:W-:Y:S05]  /*9f30*/  @!P1 BRA `(.L_x_141) ;  /* 0x0000000000989947 */ /* 0x000fea0003800000 */
[----:B-12-4-:R-:W0:Y:S01]  /*9f40*/  LDC.64 R6, c[0x0][0x388] ;  /* 0x0000e200ff067b82 */ /* 0x016e220000000a00 */
[----:B------:R-:W-:Y:S02]  /*9f50*/  R2UR UR4, R26 ;  /* 0x000000001a0472ca */ /* 0x000fe400000e0000 */
[----:B------:R-:W-:Y:S01]  /*9f60*/  R2UR UR5, R27 ;  /* 0x000000001b0572ca */ /* 0x000fe200000e0000 */
[----:B0-----:R-:W-:-:S12]  /*9f70*/  IMAD.WIDE.U32 R6, R15, 0x4, R6 ;  /* 0x000000040f067825 */ /* 0x001fd800078e0006 */
[----:B------:R-:W2:Y:S01]  /*9f80*/  LDG.E.CONSTANT R3, desc[UR4][R6.64] ;  /* 0x0000000406037981 */ /* 0x000ea2000c1e9900 */
[----:B------:R-:W-:Y:S02]  /*9f90*/  MOV R4, 0x400 ;  /* 0x0000040000047802 */ /* 0x000fe40000000f00 */
[----:B------:R-:W-:Y:S01]  /*9fa0*/  ISETP.NE.AND P2, PT, R48, 0x1, PT ;  /* 0x000000013000780c */ /* 0x000fe20003f45270 */
[----:B------:R-:W0:Y:S02]  /*9fb0*/  S2R R5, SR_CgaCtaId ;  /* 0x0000000000057919 */ /* 0x000e240000008800 */
[----:B------:R-:W-:-:S05]  /*9fc0*/  VIADD R4, R4, 0x10 ;  /* 0x0000001004047836 */ /* 0x000fca0000000000 */
[----:B0-----:R-:W-:-:S05]  /*9fd0*/  LEA R10, R5, R4, 0x18 ;  /* 0x00000004050a7211 */ /* 0x001fca00078ec0ff */
[----:B--2---:R-:W-:-:S05]  /*9fe0*/  IMAD R3, R3, 0x8, R10 ;  /* 0x0000000803037824 */ /* 0x004fca00078e020a */
[----:B------:R-:W0:Y:S02]  /*9ff0*/  LDS.64 R8, [R3] ;  /* 0x0000000003087984 */ /* 0x000e240000000a00 */
[----:B0-----:R-:W-:Y:S02]  /*a000*/  DADD R4, R54, R8 ;  /* 0x0000000036047229 */ /* 0x001fe40000000008 */
[----:B------:R-:W-:-:S08]  /*a010*/  DSETP.GT.AND P1, PT, R8, RZ, PT ;  /* 0x000000ff0800722a */ /* 0x000fd00003f24000 */
[----:B------:R-:W-:Y:S02]  /*a020*/  FSEL R54, R4, R54, P1 ;  /* 0x0000003604367208 */ /* 0x000fe40000800000 */
[----:B------:R-:W-:Y:S01]  /*a030*/  FSEL R55, R5, R55, P1 ;  /* 0x0000003705377208 */ /* 0x000fe20000800000 */
[----:B------:R-:W-:Y:S06]  /*a040*/  @!P2 BRA `(.L_x_141) ;  /* 0x000000000054a947 */ /* 0x000fec0003800000 */
[----:B------:R-:W-:Y:S02]  /*a050*/  R2UR UR4, R26 ;  /* 0x000000001a0472ca */ /* 0x000fe400000e0000 */
[----:B------:R-:W-:Y:S02]  /*a060*/  R2UR UR5, R27 ;  /* 0x000000001b0572ca */ /* 0x000fe400000e0000 */
[----:B------:R-:W-:-:S11]  /*a070*/  ISETP.NE.AND P2, PT, R48, 0x2, PT ;  /* 0x000000023000780c */ /* 0x000fd60003f45270 */
[----:B------:R-:W2:Y:S02]  /*a080*/  LDG.E.CONSTANT R3, desc[UR4][R6.64+0x4] ;  /* 0x0000040406037981 */ /* 0x000ea4000c1e9900 */
[----:B------:R-:W-:Y:S02]  /*a090*/  @P2 R2UR UR4, R26 ;  /* 0x000000001a0422ca */ /* 0x000fe400000e0000 */
[----:B------:R-:W-:-:S13]  /*a0a0*/  @P2 R2UR UR5, R27 ;  /* 0x000000001b0522ca */ /* 0x000fda00000e0000 */
[----:B------:R-:W3:Y:S01]  /*a0b0*/  @P2 LDG.E.CONSTANT R4, desc[UR4][R6.64+0x8] ;  /* 0x0000080406042981 */ /* 0x000ee2000c1e9900 */
[----:B--2---:R-:W-:-:S05]  /*a0c0*/  IMAD R3, R3, 0x8, R10 ;  /* 0x0000000803037824 */ /* 0x004fca00078e020a */
[----:B------:R-:W0:Y:S01]  /*a0d0*/  LDS.64 R8, [R3] ;  /* 0x0000000003087984 */ /* 0x000e220000000a00 */
[----:B---3--:R-:W-:-:S06]  /*a0e0*/  @P2 IMAD R4, R4, 0x8, R10 ;  /* 0x0000000804042824 */ /* 0x008fcc00078e020a */
[----:B------:R-:W1:Y:S01]  /*a0f0*/  @P2 LDS.64 R4, [R4] ;  /* 0x0000000004042984 */ /* 0x000e620000000a00 */
[----:B0-----:R-:W-:Y:S02]  /*a100*/  DADD R10, R54, R8 ;  /* 0x00000000360a7229 */ /* 0x001fe40000000008 */
[----:B------:R-:W-:-:S08]  /*a110*/  DSETP.GT.AND P1, PT, R8, RZ, PT ;  /* 0x000000ff0800722a */ /* 0x000fd00003f24000 */
[----:B------:R-:W-:Y:S02]  /*a120*/  FSEL R54, R10, R54, P1 ;  /* 0x000000360a367208 */ /* 0x000fe40000800000 */
[----:B------:R-:W-:-:S06]  /*a130*/  FSEL R55, R11, R55, P1 ;  /* 0x000000370b377208 */ /* 0x000fcc0000800000 */
[----:B-1----:R-:W-:Y:S02]  /*a140*/  @P2 DADD R8, R54, R4 ;  /* 0x0000000036082229 */ /* 0x002fe40000000004 */
[----:B------:R-:W-:-:S08]  /*a150*/  @P2 DSETP.GT.AND P1, PT, R4, RZ, PT ;  /* 0x000000ff0400222a */ /* 0x000fd00003f24000 */
[----:B------:R-:W-:Y:S02]  /*a160*/  @P2 FSEL R5, R8, R54, P1 ;  /* 0x0000003608052208 */ /* 0x000fe40000800000 */
[----:B------:R-:W-:-:S03]  /*a170*/  @P2 FSEL R8, R9, R55, P1 ;  /* 0x0000003709082208 */ /* 0x000fc60000800000 */
[----:B------:R-:W-:Y:S02]  /*a180*/  @P2 IMAD.MOV.U32 R54, RZ, RZ, R5 ;  /* 0x000000ffff362224 */ /* 0x000fe400078e0005 */
[----:B------:R-:W-:-:S07]  /*a190*/  @P2 IMAD.MOV.U32 R55, RZ, RZ, R8 ;  /* 0x000000ffff372224 */ /* 0x000fce00078e0008 */
.L_x_141:
[----:B------:R-:W-:Y:S01]  /*a1a0*/  DSETP.GTU.AND P1, PT, R54, RZ, PT ;  /* 0x000000ff3600722a */ /* 0x000fe20003f2c000 */
[----:B------:R-:W-:Y:S01]  /*a1b0*/  BSSY.RECONVERGENT B1, `(.L_x_146) ;  /* 0x0000195000017945 */ /* 0x000fe20003800200 */
[----:B------:R-:W-:-:S12]  /*a1c0*/  CS2R R58, SRZ ;  /* 0x00000000003a7805 */ /* 0x000fd8000001ff00 */
[----:B------:R-:W-:Y:S05]  /*a1d0*/  @!P1 BRA `(.L_x_147) ;  /* 0x0000001800489947 */ /* 0x000fea0003800000 */
[----:B-1----:R-:W-:Y:S01]  /*a1e0*/  CS2R R20, SRZ ;  /* 0x0000000000147805 */ /* 0x002fe2000001ff00 */
[----:B------:R-:W-:Y:S06]  /*a1f0*/  @!P0 BRA `(.L_x_148) ;  /* 0x0000001400e88947 */ /* 0x000fec0003800000 */
[----:B------:R-:W-:Y:S02]  /*a200*/  ISETP.NE.AND P0, PT, R0, 0x1, PT ;  /* 0x000000010000780c */ /* 0x000fe40003f05270 */
[----:B------:R-:W-:Y:S02]  /*a210*/  CS2R R20, SRZ ;  /* 0x0000000000147805 */ /* 0x000fe4000001ff00 */
[----:B------:R-:W-:-:S09]  /*a220*/  CS2R R4, SRZ ;  /* 0x0000000000047805 */ /* 0x000fd2000001ff00 */
[----:B------:R-:W-:Y:S05]  /*a230*/  @!P0 BRA `(.L_x_149) ;  /* 0x0000000c00dc8947 */ /* 0x000fea0003800000 */
[----:B------:R-:W-:Y:S01]  /*a240*/  BSSY.RECONVERGENT B2, `(.L_x_150) ;  /* 0x00000f4000027945 */ /* 0x000fe20003800200 */
[----:B------:R-:W-:Y:S01]  /*a250*/  IMAD.MOV.U32 R53, RZ, RZ, RZ ;  /* 0x000000ffff357224 */ /* 0x000fe200078e00ff */
[----:B------:R-:W-:-:S07]  /*a260*/  CS2R R20, SRZ ;  /* 0x0000000000147805 */ /* 0x000fce000001ff00 */
.L_x_164:
[----:B0-----:R-:W0:Y:S01]  /*a270*/  LDC.64 R14, c[0x0][0x388] ;  /* 0x0000e200ff0e7b82 */ /* 0x001e220000000a00 */
[----:B------:R-:W-:Y:S02]  /*a280*/  R2UR UR4, R26 ;  /* 0x000000001a0472ca */ /* 0x000fe400000e0000 */
[----:B------:R-:W-:Y:S01]  /*a290*/  R2UR UR5, R27 ;  /* 0x000000001b0572ca */ /* 0x000fe200000e0000 */
[----:B0-----:R-:W-:-:S12]  /*a2a0*/  IMAD.WIDE.U32 R14, R53, 0x4, R14 ;  /* 0x00000004350e7825 */ /* 0x001fd800078e000e */
[----:B------:R-:W3:Y:S01]  /*a2b0*/  LDG.E.CONSTANT R0, desc[UR4][R14.64] ;  /* 0x000000040e007981 */ /* 0x000ee2000c1e9900 */
[----:B------:R-:W0:Y:S01]  /*a2c0*/  S2UR UR5, SR_CgaCtaId ;  /* 0x00000000000579c3 */ /* 0x000e220000008800 */
[----:B------:R-:W-:Y:S01]  /*a2d0*/  UMOV UR4, 0x400 ;  /* 0x0000040000047882 */ /* 0x000fe20000000000 */
[----:B------:R-:W-:Y:S01]  /*a2e0*/  VIADD R53, R53, 0x2 ;  /* 0x0000000235357836 */ /* 0x000fe20000000000 */
[----:B------:R-:W-:Y:S01]  /*a2f0*/  UIADD3 UR4, UPT, UPT, UR4, 0x10, URZ ;  /* 0x0000001004047890 */ /* 0x000fe2000fffe0ff */
[----:B------:R-:W-:Y:S03]  /*a300*/  BSSY.RECONVERGENT B3, `(.L_x_151) ;  /* 0x0000072000037945 */ /* 0x000fe60003800200 */
[----:B------:R-:W-:Y:S01]  /*a310*/  ISETP.NE.AND P3, PT, R53, R50, PT ;  /* 0x000000323500720c */ /* 0x000fe20003f65270 */
[----:B0-----:R-:W-:-:S06]  /*a320*/  ULEA UR4, UR5, UR4, 0x18 ;  /* 0x0000000405047291 */ /* 0x001fcc000f8ec0ff */
[----:B---3--:R-:W-:-:S05]  /*a330*/  LEA R0, R0, UR4, 0x3 ;  /* 0x0000000400007c11 */ /* 0x008fca000f8e18ff */
[----:B------:R-:W0:Y:S02]  /*a340*/  LDS.64 R4, [R0] ;  /* 0x0000000000047984 */ /* 0x000e240000000a00 */
[----:B0-----:R-:W-:-:S14]  /*a350*/  DSETP.GT.AND P0, PT, R4, RZ, PT ;  /* 0x000000ff0400722a */ /* 0x001fdc0003f04000 */
[----:B------:R-:W-:Y:S05]  /*a360*/  @!P0 BRA `(.L_x_152) ;  /* 0x0000000400ac8947 */ /* 0x000fea0003800000 */
[----:B------:R-:W2:Y:S01]  /*a370*/  MUFU.RCP64H R9, R55 ;  /* 0x0000003700097308 */ /* 0x000ea20000001800 */
[----:B------:R-:W-:Y:S01]  /*a380*/  IMAD.MOV.U32 R8, RZ, RZ, 0x1 ;  /* 0x00000001ff087424 */ /* 0x000fe200078e00ff */
[----:B------:R-:W-:Y:S01]  /*a390*/  FSETP.GEU.AND P1, PT, |R5|, 6.5827683646048100446e-37, PT ;  /* 0x036000000500780b */ /* 0x000fe20003f2e200 */
[----:B------:R-:W-:Y:S04]  /*a3a0*/  BSSY.RECONVERGENT B4, `(.L_x_153) ;  /* 0x0000012000047945 */ /* 0x000fe80003800200 */
[----:B--2-4-:R-:W-:-:S08]  /*a3b0*/  DFMA R6, R8, -R54, 1 ;  /* 0x3ff000000806742b */ /* 0x014fd00000000836 */
[----:B------:R-:W-:-:S08]  /*a3c0*/  DFMA R6, R6, R6, R6 ;  /* 0x000000060606722b */ /* 0x000fd00000000006 */
[----:B------:R-:W-:-:S08]  /*a3d0*/  DFMA R6, R8, R6, R8 ;  /* 0x000000060806722b */ /* 0x000fd00000000008 */
[----:B------:R-:W-:-:S08]  /*a3e0*/  DFMA R8, R6, -R54, 1 ;  /* 0x3ff000000608742b */ /* 0x000fd00000000836 */
[----:B------:R-:W-:-:S08]  /*a3f0*/  DFMA R8, R6, R8, R6 ;  /* 0x000000080608722b */ /* 0x000fd00000000006 */
[----:B------:R-:W-:-:S08]  /*a400*/  DMUL R6, R4, R8 ;  /* 0x0000000804067228 */ /* 0x000fd00000000000 */
[----:B------:R-:W-:-:S08]  /*a410*/  DFMA R60, R6, -R54, R4 ;  /* 0x80000036063c722b */ /* 0x000fd00000000004 */
[----:B------:R-:W-:-:S10]  /*a420*/  DFMA R60, R8, R60, R6 ;  /* 0x0000003c083c722b */ /* 0x000fd40000000006 */
[----:B------:R-:W-:-:S05]  /*a430*/  FFMA R0, RZ, R55, R61 ;  /* 0x00000037ff007223 */ /* 0x000fca000000003d */
[----:B------:R-:W-:-:S13]  /*a440*/  FSETP.GT.AND P0, PT, |R0|, 1.469367938527859385e-39, PT ;  /* 0x001000000000780b */ /* 0x000fda0003f04200 */
[----:B------:R-:W-:Y:S05]  /*a450*/  @P0 BRA P1, `(.L_x_154) ;  /* 0x0000000000180947 */ /* 0x000fea0000800000 */
[----:B------:R-:W-:Y:S01]  /*a460*/  IMAD.MOV.U32 R6, RZ, RZ, R54 ;  /* 0x000000ffff067224 */ /* 0x000fe200078e0036 */
[----:B------:R-:W-:Y:S01]  /*a470*/  MOV R0, 0xa4a0 ;  /* 0x0000a4a000007802 */ /* 0x000fe20000000f00 */
[----:B------:R-:W-:-:S07]  /*a480*/  IMAD.MOV.U32 R7, RZ, RZ, R55 ;  /* 0x000000ffff077224 */ /* 0x000fce00078e0037 */
[----:B------:R-:W-:Y:S05]  /*a490*/  CALL.REL.NOINC `($__internal_0_$__cuda_sm20_div_rn_f64_full) ;  /* 0x0000001c00487944 */ /* 0x000fea0003c00000 */
[----:B------:R-:W-:Y:S02]  /*a4a0*/  IMAD.MOV.U32 R60, RZ, RZ, R58 ;  /* 0x000000ffff3c7224 */ /* 0x000fe400078e003a */
[----:B------:R-:W-:-:S07]  /*a4b0*/  IMAD.MOV.U32 R61, RZ, RZ, R59 ;  /* 0x000000ffff3d7224 */ /* 0x000fce00078e003b */
.L_x_154:
[----:B------:R-:W-:Y:S05]  /*a4c0*/  BSYNC.RECONVERGENT B4 ;  /* 0x0000000000047941 */ /* 0x000fea0003800200 */
.L_x_153:
[----:B------:R-:W-:Y:S01]  /*a4d0*/  ISETP.GT.AND P0, PT, R61, 0xfffff, PT ;  /* 0x000fffff3d00780c */ /* 0x000fe20003f04270 */
[--C-:B------:R-:W-:Y:S01]  /*a4e0*/  IMAD.MOV.U32 R4, RZ, RZ, R60.reuse ;  /* 0x000000ffff047224 */ /* 0x100fe200078e003c */
[----:B------:R-:W-:Y:S01]  /*a4f0*/  BSSY.RECONVERGENT B0, `(.L_x_155) ;  /* 0x0000051000007945 */ /* 0x000fe20003800200 */
[--C-:B------:R-:W-:Y:S02]  /*a500*/  IMAD.MOV.U32 R5, RZ, RZ, R61.reuse ;  /* 0x000000ffff057224 */ /* 0x100fe400078e003d */
[----:B------:R-:W-:Y:S02]  /*a510*/  IMAD.MOV.U32 R3, RZ, RZ, R61 ;  /* 0x000000ffff037224 */ /* 0x000fe400078e003d */
[----:B------:R-:W-:-:S06]  /*a520*/  IMAD.MOV.U32 R6, RZ, RZ, R60 ;  /* 0x000000ffff067224 */ /* 0x000fcc00078e003c */
[----:B------:R-:W-:-:S10]  /*a530*/  @!P0 DMUL R4, R60, 1.80143985094819840000e+16 ;  /* 0x435000003c048828 */ /* 0x000fd40000000000 */
[----:B------:R-:W-:Y:S02]  /*a540*/  @!P0 IMAD.MOV.U32 R3, RZ, RZ, R5 ;  /* 0x000000ffff038224 */ /* 0x000fe400078e0005 */
[----:B------:R-:W-:Y:S02]  /*a550*/  @!P0 IMAD.MOV.U32 R6, RZ, RZ, R4 ;  /* 0x000000ffff068224 */ /* 0x000fe400078e0004 */
[----:B------:R-:W-:-:S05]  /*a560*/  VIADD R0, R3, 0xffffffff ;  /* 0xffffffff03007836 */ /* 0x000fca0000000000 */
[----:B------:R-:W-:Y:S01]  /*a570*/  ISETP.GT.U32.AND P1, PT, R0, 0x7feffffe, PT ;  /* 0x7feffffe0000780c */ /* 0x000fe20003f24070 */
[----:B------:R-:W-:Y:S02]  /*a580*/  IMAD.MOV.U32 R0, RZ, RZ, -0x3ff ;  /* 0xfffffc01ff007424 */ /* 0x000fe400078e00ff */
[----:B------:R-:W-:-:S10]  /*a590*/  @!P0 IMAD.MOV.U32 R0, RZ, RZ, -0x435 ;  /* 0xfffffbcbff008424 */ /* 0x000fd400078e00ff */
[----:B------:R-:W-:Y:S05]  /*a5a0*/  @P1 BRA `(.L_x_156) ;  /* 0x0000000000fc1947 */ /* 0x000fea0003800000 */
[C---:B------:R-:W-:Y:S01]  /*a5b0*/  LOP3.LUT R4, R3.reuse, 0xfffff, RZ, 0xc0, !PT ;  /* 0x000fffff03047812 */ /* 0x040fe200078ec0ff */
[----:B------:R-:W-:Y:S01]  /*a5c0*/  IMAD.MOV.U32 R8, RZ, RZ, RZ ;  /* 0x000000ffff087224 */ /* 0x000fe200078e00ff */
[----:B------:R-:W-:Y:S01]  /*a5d0*/  UMOV UR4, 0x3ae80f1e ;  /* 0x3ae80f1e00047882 */ /* 0x000fe20000000000 */
[----:B------:R-:W-:Y:S01]  /*a5e0*/  UMOV UR5, 0x3eb1380b ;  /* 0x3eb1380b00057882 */ /* 0x000fe20000000000 */
[----:B------:R-:W-:Y:S01]  /*a5f0*/  LOP3.LUT R5, R4, 0x3ff00000, RZ, 0xfc, !PT ;  /* 0x3ff0000004057812 */ /* 0x000fe200078efcff */
[----:B------:R-:W-:Y:S01]  /*a600*/  IMAD.MOV.U32 R4, RZ, RZ, R6 ;  /* 0x000000ffff047224 */ /* 0x000fe200078e0006 */
[----:B------:R-:W-:Y:S02]  /*a610*/  LEA.HI R0, R3, R0, RZ, 0xc ;  /* 0x0000000003007211 */ /* 0x000fe400078f60ff */
[----:B------:R-:W-:-:S13]  /*a620*/  ISETP.GE.U32.AND P0, PT, R5, 0x3ff6a09f, PT ;  /* 0x3ff6a09f0500780c */ /* 0x000fda0003f06070 */
[----:B------:R-:W-:Y:S02]  /*a630*/  @P0 VIADD R7, R5, 0xfff00000 ;  /* 0xfff0000005070836 */ /* 0x000fe40000000000 */
[----:B------:R-:W-:Y:S02]  /*a640*/  @P0 VIADD R0, R0, 0x1 ;  /* 0x0000000100000836 */ /* 0x000fe40000000000 */
[----:B------:R-:W-:-:S06]  /*a650*/  @P0 IMAD.MOV.U32 R5, RZ, RZ, R7 ;  /* 0x000000ffff050224 */ /* 0x000fcc00078e0007 */
[C---:B------:R-:W-:Y:S02]  /*a660*/  DADD R10, R4.reuse, 1 ;  /* 0x3ff00000040a7429 */ /* 0x040fe40000000000 */
[----:B------:R-:W-:-:S04]  /*a670*/  DADD R4, R4, -1 ;  /* 0xbff0000004047429 */ /* 0x000fc80000000000 */
[----:B------:R-:W0:Y:S02]  /*a680*/  MUFU.RCP64H R9, R11 ;  /* 0x0000000b00097308 */ /* 0x000e240000001800 */
[----:B0-----:R-:W-:-:S08]  /*a690*/  DFMA R6, -R10, R8, 1 ;  /* 0x3ff000000a06742b */ /* 0x001fd00000000108 */
[----:B------:R-:W-:-:S08]  /*a6a0*/  DFMA R6, R6, R6, R6 ;  /* 0x000000060606722b */ /* 0x000fd00000000006 */
[----:B------:R-:W-:Y:S01]  /*a6b0*/  DFMA R6, R8, R6, R8 ;  /* 0x000000060806722b */ /* 0x000fe20000000008 */
[----:B------:R-:W-:Y:S01]  /*a6c0*/  LOP3.LUT R8, R0, 0x80000000, RZ, 0x3c, !PT ;  /* 0x8000000000087812 */ /* 0x000fe200078e3cff */
[----:B------:R-:W-:-:S06]  /*a6d0*/  IMAD.MOV.U32 R9, RZ, RZ, 0x43300000 ;  /* 0x43300000ff097424 */ /* 0x000fcc00078e00ff */
[----:B------:R-:W-:-:S08]  /*a6e0*/  DMUL R58, R4, R6 ;  /* 0x00000006043a7228 */ /* 0x000fd00000000000 */
[----:B------:R-:W-:-:S08]  /*a6f0*/  DFMA R58, R4, R6, R58 ;  /* 0x00000006043a722b */ /* 0x000fd0000000003a */
[----:B------:R-:W-:Y:S02]  /*a700*/  DADD R12, R4, -R58 ;  /* 0x00000000040c7229 */ /* 0x000fe4000000083a */
[----:B------:R-:W-:-:S06]  /*a710*/  DMUL R10, R58, R58 ;  /* 0x0000003a3a0a7228 */ /* 0x000fcc0000000000 */
[----:B------:R-:W-:-:S08]  /*a720*/  DADD R12, R12, R12 ;  /* 0x000000000c0c7229 */ /* 0x000fd0000000000c */
[----:B------:R-:W-:Y:S01]  /*a730*/  DFMA R12, R4, -R58, R12 ;  /* 0x8000003a040c722b */ /* 0x000fe2000000000c */
[----:B------:R-:W-:Y:S02]  /*a740*/  IMAD.MOV.U32 R4, RZ, RZ, -0x748574fc ;  /* 0x8b7a8b04ff047424 */ /* 0x000fe400078e00ff */
[----:B------:R-:W-:-:S05]  /*a750*/  IMAD.MOV.U32 R5, RZ, RZ, 0x3ed0ee25 ;  /* 0x3ed0ee25ff057424 */ /* 0x000fca00078e00ff */
[----:B------:R-:W-:Y:S02]  /*a760*/  DMUL R12, R6, R12 ;  /* 0x0000000c060c7228 */ /* 0x000fe40000000000 */
[----:B------:R-:W-:Y:S01]  /*a770*/  DFMA R4, R10, UR4, R4 ;  /* 0x000000040a047c2b */ /* 0x000fe20008000004 */
[----:B------:R-:W-:Y:S01]  /*a780*/  UMOV UR4, 0x9f02676f ;  /* 0x9f02676f00047882 */ /* 0x000fe20000000000 */
[----:B------:R-:W-:-:S06]  /*a790*/  UMOV UR5, 0x3ef3b266 ;  /* 0x3ef3b26600057882 */ /* 0x000fcc0000000000 */
[----:B------:R-:W-:Y:S01]  /*a7a0*/  DFMA R4, R10, R4, UR4 ;  /* 0x000000040a047e2b */ /* 0x000fe20008000004 */
        /* <DEDUP_REMOVED lines=16> */
[----:B------:R-:W-:Y:S02]  /*a8b0*/  UMOV UR5, 0x43300000 ;  /* 0x4330000000057882 */ /* 0x000fe40000000000 */
[----:B------:R-:W-:Y:S01]  /*a8c0*/  DADD R8, R8, -UR4 ;  /* 0x8000000408087e29 */ /* 0x000fe20008000000 */
[----:B------:R-:W-:Y:S01]  /*a8d0*/  UMOV UR4, 0xfefa39ef ;  /* 0xfefa39ef00047882 */ /* 0x000fe20000000000 */
[----:B------:R-:W-:Y:S02]  /*a8e0*/  UMOV UR5, 0x3fe62e42 ;  /* 0x3fe62e4200057882 */ /* 0x000fe40000000000 */
[----:B------:R-:W-:-:S04]  /*a8f0*/  DMUL R10, R10, R4 ;  /* 0x000000040a0a7228 */ /* 0x000fc80000000000 */
[----:B------:R-:W-:-:S04]  /*a900*/  DFMA R6, R8, UR4, R58 ;  /* 0x0000000408067c2b */ /* 0x000fc8000800003a */
[----:B------:R-:W-:-:S04]  /*a910*/  DFMA R10, R58, R10, R12 ;  /* 0x0000000a3a0a722b */ /* 0x000fc8000000000c */
[----:B------:R-:W-:Y:S01]  /*a920*/  DFMA R4, R8, -UR4, R6 ;  /* 0x8000000408047c2b */ /* 0x000fe20008000006 */
[----:B------:R-:W-:Y:S01]  /*a930*/  UMOV UR4, 0x3b39803f ;  /* 0x3b39803f00047882 */ /* 0x000fe20000000000 */
[----:B------:R-:W-:-:S06]  /*a940*/  UMOV UR5, 0x3c7abc9e ;  /* 0x3c7abc9e00057882 */ /* 0x000fcc0000000000 */
[----:B------:R-:W-:-:S08]  /*a950*/  DADD R4, -R58, R4 ;  /* 0x000000003a047229 */ /* 0x000fd00000000104 */
[----:B------:R-:W-:-:S08]  /*a960*/  DADD R4, R10, -R4 ;  /* 0x000000000a047229 */ /* 0x000fd00000000804 */
[----:B------:R-:W-:-:S08]  /*a970*/  DFMA R4, R8, UR4, R4 ;  /* 0x0000000408047c2b */ /* 0x000fd00008000004 */
[----:B------:R-:W-:Y:S01]  /*a980*/  DADD R4, R6, R4 ;  /* 0x0000000006047229 */ /* 0x000fe20000000004 */
[----:B------:R-:W-:Y:S10]  /*a990*/  BRA `(.L_x_157) ;  /* 0x0000000000187947 */ /* 0x000ff40003800000 */
.L_x_156:
[----:B------:R-:W-:Y:S01]  /*a9a0*/  IMAD.MOV.U32 R6, RZ, RZ, 0x0 ;  /* 0x00000000ff067424 */ /* 0x000fe200078e00ff */
[----:B------:R-:W-:Y:S01]  /*a9b0*/  LOP3.LUT P0, RZ, R5, 0x7fffffff, RZ, 0xc0, !PT ;  /* 0x7fffffff05ff7812 */ /* 0x000fe2000780c0ff */
[----:B------:R-:W-:-:S06]  /*a9c0*/  IMAD.MOV.U32 R7, RZ, RZ, 0x7ff00000 ;  /* 0x7ff00000ff077424 */ /* 0x000fcc00078e00ff */
[----:B------:R-:W-:-:S10]  /*a9d0*/  DFMA R6, R4, R6, +INF ;  /* 0x7ff000000406742b */ /* 0x000fd40000000006 */
[----:B------:R-:W-:Y:S02]  /*a9e0*/  FSEL R4, R6, RZ, P0 ;  /* 0x000000ff06047208 */ /* 0x000fe40000000000 */
[----:B------:R-:W-:-:S07]  /*a9f0*/  FSEL R5, R7, -QNAN , P0 ;  /* 0xfff0000007057808 */ /* 0x000fce0000000000 */
.L_x_157:
[----:B------:R-:W-:Y:S05]  /*aa00*/  BSYNC.RECONVERGENT B0 ;  /* 0x0000000000007941 */ /* 0x000fea0003800200 */
.L_x_155:
[----:B------:R-:W-:-:S11]  /*aa10*/  DFMA R20, R4, -R60, R20 ;  /* 0x8000003c0414722b */ /* 0x000fd60000000014 */
.L_x_152:
[----:B------:R-:W-:Y:S05]  /*aa20*/  BSYNC.RECONVERGENT B3 ;  /* 0x0000000000037941 */ /* 0x000fea0003800200 */
.L_x_151:
[----:B------:R-:W-:Y:S02]  /*aa30*/  R2UR UR4, R26 ;  /* 0x000000001a0472ca */ /* 0x000fe400000e0000 */
[----:B------:R-:W-:-:S13]  /*aa40*/  R2UR UR5, R27 ;  /* 0x000000001b0572ca */ /* 0x000fda00000e0000 */
[----:B------:R-:W3:Y:S01]  /*aa50*/  LDG.E.CONSTANT R14, desc[UR4][R14.64+0x4] ;  /* 0x000004040e0e7981 */ /* 0x000ee2000c1e9900 */
[----:B------:R-:W0:Y:S01]  /*aa60*/  S2UR UR5, SR_CgaCtaId ;  /* 0x00000000000579c3 */ /* 0x000e220000008800 */
[----:B------:R-:W-:Y:S01]  /*aa70*/  UMOV UR4, 0x400 ;  /* 0x0000040000047882 */ /* 0x000fe20000000000 */
[----:B------:R-:W-:Y:S01]  /*aa80*/  BSSY.RECONVERGENT B3, `(.L_x_158) ;  /* 0x000006e000037945 */ /* 0x000fe20003800200 */
[----:B------:R-:W-:-:S04]  /*aa90*/  UIADD3 UR4, UPT, UPT, UR4, 0x10, URZ ;  /* 0x0000001004047890 */ /* 0x000fc8000fffe0ff */
[----:B0-----:R-:W-:-:S06]  /*aaa0*/  ULEA UR4, UR5, UR4, 0x18 ;  /* 0x0000000405047291 */ /* 0x001fcc000f8ec0ff */
[----:B---3--:R-:W-:-:S06]  /*aab0*/  LEA R4, R14, UR4, 0x3 ;  /* 0x000000040e047c11 */ /* 0x008fcc000f8e18ff */
        /* <DEDUP_REMOVED lines=22> */
.L_x_161:
[----:B------:R-:W-:Y:S05]  /*ac20*/  BSYNC.RECONVERGENT B4 ;  /* 0x0000000000047941 */ /* 0x000fea0003800200 */
.L_x_160:
        /* <DEDUP_REMOVED lines=10> */
[----:B------:R-:W-:Y:S01]  /*acd0*/  ISETP.GE.U32.AND P1, PT, R0, 0x7fefffff, PT ;  /* 0x7fefffff0000780c */ /* 0x000fe20003f26070 */
[----:B------:R-:W-:Y:S02]  /*ace0*/  IMAD.MOV.U32 R0, RZ, RZ, -0x3ff ;  /* 0xfffffc01ff007424 */ /* 0x000fe400078e00ff */
[----:B------:R-:W-:-:S10]  /*acf0*/  @!P0 IMAD.MOV.U32 R0, RZ, RZ, -0x435 ;  /* 0xfffffbcbff008424 */ /* 0x000fd400078e00ff */
[----:B------:R-:W-:Y:S01]  /*ad00*/  @P1 IMAD.MOV.U32 R6, RZ, RZ, 0x0 ;  /* 0x00000000ff061424 */ /* 0x000fe200078e00ff */
[----:B------:R-:W-:Y:S01]  /*ad10*/  @P1 LOP3.LUT P2, RZ, R5, 0x7fffffff, RZ, 0xc0, !PT ;  /* 0x7fffffff05ff1812 */ /* 0x000fe2000784c0ff */
[----:B------:R-:W-:-:S06]  /*ad20*/  @P1 IMAD.MOV.U32 R7, RZ, RZ, 0x7ff00000 ;  /* 0x7ff00000ff071424 */ /* 0x000fcc00078e00ff */
[----:B------:R-:W-:-:S10]  /*ad30*/  @P1 DFMA R6, R4, R6, +INF ;  /* 0x7ff000000406142b */ /* 0x000fd40000000006 */
[----:B------:R-:W-:Y:S02]  /*ad40*/  @P1 FSEL R12, R6, RZ, P2 ;  /* 0x000000ff060c1208 */ /* 0x000fe40001000000 */
[----:B------:R-:W-:Y:S01]  /*ad50*/  @P1 FSEL R13, R7, -QNAN , P2 ;  /* 0xfff00000070d1808 */ /* 0x000fe20001000000 */
[----:B------:R-:W-:Y:S06]  /*ad60*/  @P1 BRA `(.L_x_163) ;  /* 0x0000000000f41947 */ /* 0x000fec0003800000 */
[C---:B------:R-:W-:Y:S01]  /*ad70*/  LOP3.LUT R4, R3.reuse, 0xfffff, RZ, 0xc0, !PT ;  /* 0x000fffff03047812 */ /* 0x040fe200078ec0ff */
[----:B------:R-:W-:Y:S01]  /*ad80*/  UMOV UR4, 0x3ae80f1e ;  /* 0x3ae80f1e00047882 */ /* 0x000fe20000000000 */
[----:B------:R-:W-:Y:S01]  /*ad90*/  UMOV UR5, 0x3eb1380b ;  /* 0x3eb1380b00057882 */ /* 0x000fe20000000000 */
[----:B------:R-:W-:Y:S02]  /*ada0*/  LEA.HI R0, R3, R0, RZ, 0xc ;  /* 0x0000000003007211 */ /* 0x000fe400078f60ff */
[----:B------:R-:W-:Y:S01]  /*adb0*/  LOP3.LUT R15, R4, 0x3ff00000, RZ, 0xfc, !PT ;  /* 0x3ff00000040f7812 */ /* 0x000fe200078efcff */
[----:B------:R-:W-:-:S03]  /*adc0*/  IMAD.MOV.U32 R4, RZ, RZ, RZ ;  /* 0x000000ffff047224 */ /* 0x000fc600078e00ff */
        /* <DEDUP_REMOVED lines=10> */
[----:B------:R-:W-:Y:S02]  /*ae70*/  IMAD.MOV.U32 R4, RZ, RZ, -0x748574fc ;  /* 0x8b7a8b04ff047424 */ /* 0x000fe400078e00ff */
[----:B------:R-:W-:-:S05]  /*ae80*/  IMAD.MOV.U32 R5, RZ, RZ, 0x3ed0ee25 ;  /* 0x3ed0ee25ff057424 */ /* 0x000fca00078e00ff */
[----:B------:R-:W-:-:S08]  /*ae90*/  DMUL R10, R14, R12 ;  /* 0x0000000c0e0a7228 */ /* 0x000fd00000000000 */
[----:B------:R-:W-:-:S08]  /*aea0*/  DFMA R10, R14, R12, R10 ;  /* 0x0000000c0e0a722b */ /* 0x000fd0000000000a */
[----:B------:R-:W-:Y:S02]  /*aeb0*/  DMUL R8, R10, R10 ;  /* 0x0000000a0a087228 */ /* 0x000fe40000000000 */
[----:B------:R-:W-:-:S06]  /*aec0*/  DADD R6, R14, -R10 ;  /* 0x000000000e067229 */ /* 0x000fcc000000080a */
[----:B------:R-:W-:Y:S01]  /*aed0*/  DFMA R4, R8, UR4, R4 ;  /* 0x0000000408047c2b */ /* 0x000fe20008000004 */
[----:B------:R-:W-:Y:S01]  /*aee0*/  UMOV UR4, 0x9f02676f ;  /* 0x9f02676f00047882 */ /* 0x000fe20000000000 */
[----:B------:R-:W-:Y:S01]  /*aef0*/  UMOV UR5, 0x3ef3b266 ;  /* 0x3ef3b26600057882 */ /* 0x000fe20000000000 */
[----:B------:R-:W-:-:S05]  /*af00*/  DADD R6, R6, R6 ;  /* 0x0000000006067229 */ /* 0x000fca0000000006 */
[----:B------:R-:W-:Y:S01]  /*af10*/  DFMA R4, R8, R4, UR4 ;  /* 0x0000000408047e2b */ /* 0x000fe20008000004 */
[----:B------:R-:W-:Y:S01]  /*af20*/  UMOV UR4, 0xa9ab0956 ;  /* 0xa9ab095600047882 */ /* 0x000fe20000000000 */
[----:B------:R-:W-:Y:S01]  /*af30*/  UMOV UR5, 0x3f1745cb ;  /* 0x3f1745cb00057882 */ /* 0x000fe20000000000 */
[----:B------:R-:W-:-:S05]  /*af40*/  DFMA R6, R14, -R10, R6 ;  /* 0x8000000a0e06722b */ /* 0x000fca0000000006 */
[----:B------:R-:W-:Y:S01]  /*af50*/  DFMA R4, R8, R4, UR4 ;  /* 0x0000000408047e2b */ /* 0x000fe20008000004 */
[----:B------:R-:W-:Y:S01]  /*af60*/  UMOV UR4, 0x2d1b5154 ;  /* 0x2d1b515400047882 */ /* 0x000fe20000000000 */
[----:B------:R-:W-:Y:S01]  /*af70*/  UMOV UR5, 0x3f3c71c7 ;  /* 0x3f3c71c700057882 */ /* 0x000fe20000000000 */
[----:B------:R-:W-:-:S05]  /*af80*/  DMUL R6, R12, R6 ;  /* 0x000000060c067228 */ /* 0x000fca0000000000 */
[----:B------:R-:W-:Y:S01]  /*af90*/  DFMA R4, R8, R4, UR4 ;  /* 0x0000000408047e2b */ /* 0x000fe20008000004 */
[----:B------:R-:W-:Y:S01]  /*afa0*/  UMOV UR4, 0x923be72d ;  /* 0x923be72d00047882 */ /* 0x000fe20000000000 */
[----:B------:R-:W-:-:S06]  /*afb0*/  UMOV UR5, 0x3f624924 ;  /* 0x3f62492400057882 */ /* 0x000fcc0000000000 */
[----:B------:R-:W-:Y:S01]  /*afc0*/  DFMA R14, R8, R4, UR4 ;  /* 0x00000004080e7e2b */ /* 0x000fe20008000004 */
[----:B------:R-:W-:Y:S01]  /*afd0*/  UMOV UR4, 0x9999a3c4 ;  /* 0x9999a3c400047882 */ /* 0x000fe20000000000 */
[----:B------:R-:W-:Y:S01]  /*afe0*/  LOP3.LUT R4, R0, 0x80000000, RZ, 0x3c, !PT ;  /* 0x8000000000047812 */ /* 0x000fe200078e3cff */
[----:B------:R-:W-:Y:S01]  /*aff0*/  IMAD.MOV.U32 R5, RZ, RZ, 0x43300000 ;  /* 0x43300000ff057424 */ /* 0x000fe200078e00ff */
[----:B------:R-:W-:-:S04]  /*b000*/  UMOV UR5, 0x3f899999 ;  /* 0x3f89999900057882 */ /* 0x000fc80000000000 */
[----:B------:R-:W-:Y:S01]  /*b010*/  DFMA R14, R8, R14, UR4 ;  /* 0x00000004080e7e2b */ /* 0x000fe2000800000e */
[----:B------:R-:W-:Y:S01]  /*b020*/  UMOV UR4, 0x80000000 ;  /* 0x8000000000047882 */ /* 0x000fe20000000000 */
[----:B------:R-:W-:Y:S02]  /*b030*/  UMOV UR5, 0x43300000 ;  /* 0x4330000000057882 */ /* 0x000fe40000000000 */
[----:B------:R-:W-:Y:S01]  /*b040*/  DADD R4, R4, -UR4 ;  /* 0x8000000404047e29 */ /* 0x000fe20008000000 */
[----:B------:R-:W-:Y:S01]  /*b050*/  UMOV UR4, 0x55555554 ;  /* 0x5555555400047882 */ /* 0x000fe20000000000 */
[----:B------:R-:W-:Y:S02]  /*b060*/  UMOV UR5, 0x3fb55555 ;  /* 0x3fb5555500057882 */ /* 0x000fe40000000000 */
[----:B------:R-:W-:Y:S01]  /*b070*/  DFMA R14, R8, R14, UR4 ;  /* 0x00000004080e7e2b */ /* 0x000fe2000800000e */
[----:B------:R-:W-:Y:S01]  /*b080*/  UMOV UR4, 0xfefa39ef ;  /* 0xfefa39ef00047882 */ /* 0x000fe20000000000 */
[----:B------:R-:W-:-:S02]  /*b090*/  UMOV UR5, 0x3fe62e42 ;  /* 0x3fe62e4200057882 */ /* 0x000fc40000000000 */
[----:B------:R-:W-:-:S04]  /*b0a0*/  DFMA R12, R4, UR4, R10 ;  /* 0x00000004040c7c2b */ /* 0x000fc8000800000a */
[----:B------:R-:W-:-:S04]  /*b0b0*/  DMUL R14, R8, R14 ;  /* 0x0000000e080e7228 */ /* 0x000fc80000000000 */
[----:B------:R-:W-:Y:S01]  /*b0c0*/  DFMA R8, R4, -UR4, R12 ;  /* 0x8000000404087c2b */ /* 0x000fe2000800000c */
[----:B------:R-:W-:Y:S01]  /*b0d0*/  UMOV UR4, 0x3b39803f ;  /* 0x3b39803f00047882 */ /* 0x000fe20000000000 */
[----:B------:R-:W-:Y:S02]  /*b0e0*/  UMOV UR5, 0x3c7abc9e ;  /* 0x3c7abc9e00057882 */ /* 0x000fe40000000000 */
[----:B------:R-:W-:-:S04]  /*b0f0*/  DFMA R6, R10, R14, R6 ;  /* 0x0000000e0a06722b */ /* 0x000fc80000000006 */
[----:B------:R-:W-:-:S08]  /*b100*/  DADD R8, -R10, R8 ;  /* 0x000000000a087229 */ /* 0x000fd00000000108 */
[----:B------:R-:W-:-:S08]  /*b110*/  DADD R6, R6, -R8 ;  /* 0x0000000006067229 */ /* 0x000fd00000000808 */
[----:B------:R-:W-:-:S08]  /*b120*/  DFMA R6, R4, UR4, R6 ;  /* 0x0000000404067c2b */ /* 0x000fd00008000006 */
[----:B------:R-:W-:-:S11]  /*b130*/  DADD R12, R12, R6 ;  /* 0x000000000c0c7229 */ /* 0x000fd60000000006 */
.L_x_163:
[----:B------:R-:W-:Y:S05]  /*b140*/  BSYNC.RECONVERGENT B0 ;  /* 0x0000000000007941 */ /* 0x000fea0003800200 */
.L_x_162:
[----:B------:R-:W-:-:S11]  /*b150*/  DFMA R20, R12, -R58, R20 ;  /* 0x8000003a0c14722b */ /* 0x000fd60000000014 */
.L_x_159:
[----:B------:R-:W-:Y:S05]  /*b160*/  BSYNC.RECONVERGENT B3 ;  /* 0x0000000000037941 */ /* 0x000fea0003800200 */
.L_x_158:
[----:B------:R-:W-:Y:S05]  /*b170*/  @P3 BRA `(.L_x_164) ;  /* 0xfffffff0003c3947 */ /* 0x000fea000383ffff */
[----:B------:R-:W-:Y:S05]  /*b180*/  BSYNC.RECONVERGENT B2 ;  /* 0x0000000000027941 */ /* 0x000fea0003800200 */
.L_x_150:
[----:B------:R-:W-:Y:S02]  /*b190*/  IMAD.MOV.U32 R4, RZ, RZ, R50 ;  /* 0x000000ffff047224 */ /* 0x000fe400078e0032 */
[----:B------:R-:W-:-:S07]  /*b1a0*/  IMAD.MOV.U32 R5, RZ, RZ, RZ ;  /* 0x000000ffff057224 */ /* 0x000fce00078e00ff */
.L_x_149:
[----:B------:R-:W1:Y:S02]  /*b1b0*/  LDCU UR4, c[0x0][0x3b4] ;  /* 0x00007680ff0477ac */ /* 0x000e640008000800 */
[----:B-1----:R-:W-:-:S04]  /*b1c0*/  ULOP3.LUT UR4, UR4, 0x1, URZ, 0xc0, !UPT ;  /* 0x0000000104047892 */ /* 0x002fc8000f8ec0ff */
[----:B------:R-:W-:-:S09]  /*b1d0*/  UISETP.NE.U32.AND UP0, UPT, UR4, 0x1, UPT ;  /* 0x000000010400788c */ /* 0x000fd2000bf05070 */
[----:B------:R-:W-:Y:S05]  /*b1e0*/  BRA.U UP0, `(.L_x_148) ;  /* 0x0000000500ec7547 */ /* 0x000fea000b800000 */
[----:B------:R-:W0:Y:S01]  /*b1f0*/  LDCU.64 UR4, c[0x0][0x388] ;  /* 0x00007100ff0477ac */ /* 0x000e220008000a00 */
[----:B------:R-:W-:Y:S02]  /*b200*/  R2UR UR6, R26 ;  /* 0x000000001a0672ca */ /* 0x000fe400000e0000 */
[----:B------:R-:W-:Y:S02]  /*b210*/  R2UR UR7, R27 ;  /* 0x000000001b0772ca */ /* 0x000fe400000e0000 */
[----:B0-----:R-:W-:-:S04]  /*b220*/  LEA R8, P0, R4, UR4, 0x2 ;  /* 0x0000000404087c11 */ /* 0x001fc8000f8010ff */
[----:B------:R-:W-:-:S07]  /*b230*/  LEA.HI.X R9, R4, UR5, R5, 0x2, P0 ;  /* 0x0000000504097c11 */ /* 0x000fce00080f1405 */
[----:B------:R-:W2:Y:S01]  /*b240*/  LDG.E.CONSTANT R8, desc[UR6][R8.64] ;  /* 0x0000000608087981 */ /* 0x000ea2000c1e9900 */
[----:B------:R-:W-:Y:S01]  /*b250*/  MOV R0, 0x400 ;  /* 0x0000040000007802 */ /* 0x000fe20000000f00 */
[----:B------:R-:W0:Y:S04]  /*b260*/  S2R R3, SR_CgaCtaId ;  /* 0x0000000000037919 */ /* 0x000e280000008800 */
[----:B------:R-:W-:-:S05]  /*b270*/  VIADD R0, R0, 0x10 ;  /* 0x0000001000007836 */ /* 0x000fca0000000000 */
[----:B0-----:R-:W-:-:S05]  /*b280*/  LEA R3, R3, R0, 0x18 ;  /* 0x0000000003037211 */ /* 0x001fca00078ec0ff */
[----:B--2-4-:R-:W-:-:S06]  /*b290*/  IMAD R6, R8, 0x8, R3 ;  /* 0x0000000808067824 */ /* 0x014fcc00078e0203 */
[----:B------:R-:W0:Y:S02]  /*b2a0*/  LDS.64 R6, [R6] ;  /* 0x0000000006067984 */ /* 0x000e240000000a00 */
[----:B0-----:R-:W-:-:S14]  /*b2b0*/  DSETP.GT.AND P0, PT, R6, RZ, PT ;  /* 0x000000ff0600722a */ /* 0x001fdc0003f04000 */
[----:B------:R-:W-:Y:S05]  /*b2c0*/  @!P0 BRA `(.L_x_148) ;  /* 0x0000000400b48947 */ /* 0x000fea0003800000 */
[----:B------:R-:W0:Y:S01]  /*b2d0*/  MUFU.RCP64H R5, R55 ;  /* 0x0000003700057308 */ /* 0x000e220000001800 */
[----:B------:R-:W-:Y:S01]  /*b2e0*/  IMAD.MOV.U32 R4, RZ, RZ, 0x1 ;  /* 0x00000001ff047424 */ /* 0x000fe200078e00ff */
[----:B------:R-:W-:Y:S01]  /*b2f0*/  FSETP.GEU.AND P1, PT, |R7|, 6.5827683646048100446e-37, PT ;  /* 0x036000000700780b */ /* 0x000fe20003f2e200 */
[----:B------:R-:W-:Y:S04]  /*b300*/  BSSY.RECONVERGENT B2, `(.L_x_165) ;  /* 0x0000014000027945 */ /* 0x000fe80003800200 */
[----:B0-----:R-:W-:-:S08]  /*b310*/  DFMA R8, R4, -R54, 1 ;  /* 0x3ff000000408742b */ /* 0x001fd00000000836 */
        /* <DEDUP_REMOVED lines=12> */
[----:B------:R-:W-:Y:S02]  /*b3e0*/  IMAD.MOV.U32 R5, RZ, RZ, R7 ;  /* 0x000000ffff057224 */ /* 0x000fe400078e0007 */
[----:B------:R-:W-:Y:S02]  /*b3f0*/  IMAD.MOV.U32 R6, RZ, RZ, R54 ;  /* 0x000000ffff067224 */ /* 0x000fe400078e0036 */
[----:B------:R-:W-:-:S07]  /*b400*/  IMAD.MOV.U32 R7, RZ, RZ, R55 ;  /* 0x000000ffff077224 */ /* 0x000fce00078e0037 */
[----:B------:R-:W-:Y:S05]  /*b410*/  CALL.REL.NOINC `($__internal_0_$__cuda_sm20_div_rn_f64_full) ;  /* 0x0000000c00687944 */ /* 0x000fea0003c00000 */
[----:B------:R-:W-:Y:S02]  /*b420*/  IMAD.MOV.U32 R4, RZ, RZ, R58 ;  /* 0x000000ffff047224 */ /* 0x000fe400078e003a */
[----:B------:R-:W-:-:S07]  /*b430*/  IMAD.MOV.U32 R5, RZ, RZ, R59 ;  /* 0x000000ffff057224 */ /* 0x000fce00078e003b */
.L_x_166:
[----:B------:R-:W-:Y:S05]  /*b440*/  BSYNC.RECONVERGENT B2 ;  /* 0x0000000000027941 */ /* 0x000fea0003800200 */
.L_x_165:
        /* <DEDUP_REMOVED lines=21> */
[----:B------:R-:W-:Y:S01]  /*b5a0*/  IMAD.MOV.U32 R54, RZ, RZ, RZ ;  /* 0x000000ffff367224 */ /* 0x000fe200078e00ff */
[----:B------:R-:W-:Y:S01]  /*b5b0*/  UMOV UR4, 0x3ae80f1e ;  /* 0x3ae80f1e00047882 */ /* 0x000fe20000000000 */
[----:B------:R-:W-:Y:S01]  /*b5c0*/  UMOV UR5, 0x3eb1380b ;  /* 0x3eb1380b00057882 */ /* 0x000fe20000000000 */
[----:B------:R-:W-:Y:S01]  /*b5d0*/  LOP3.LUT R59, R6, 0x3ff00000, RZ, 0xfc, !PT ;  /* 0x3ff00000063b7812 */ /* 0x000fe200078efcff */
[----:B------:R-:W-:Y:S01]  /*b5e0*/  IMAD.MOV.U32 R11, RZ, RZ, 0x43300000 ;  /* 0x43300000ff0b7424 */ /* 0x000fe200078e00ff */
[----:B------:R-:W-:Y:S01]  /*b5f0*/  LEA.HI R0, R3, R0, RZ, 0xc ;  /* 0x0000000003007211 */ /* 0x000fe200078f60ff */
[----:B------:R-:W-:Y:S01]  /*b600*/  UMOV UR6, 0x80000000 ;  /* 0x8000000000067882 */ /* 0x000fe20000000000 */
[----:B------:R-:W-:Y:S01]  /*b610*/  ISETP.GE.U32.AND P0, PT, R59, 0x3ff6a09f, PT ;  /* 0x3ff6a09f3b00780c */ /* 0x000fe20003f06070 */
[----:B------:R-:W-:-:S12]  /*b620*/  UMOV UR7, 0x43300000 ;  /* 0x4330000000077882 */ /* 0x000fd80000000000 */
[----:B------:R-:W-:Y:S02]  /*b630*/  @P0 VIADD R7, R59, 0xfff00000 ;  /* 0xfff000003b070836 */ /* 0x000fe40000000000 */
[----:B------:R-:W-:Y:S02]  /*b640*/  @P0 VIADD R0, R0, 0x1 ;  /* 0x0000000100000836 */ /* 0x000fe40000000000 */
[----:B------:R-:W-:-:S03]  /*b650*/  @P0 IMAD.MOV.U32 R59, RZ, RZ, R7 ;  /* 0x000000ffff3b0224 */ /* 0x000fc600078e0007 */
[----:B------:R-:W-:-:S03]  /*b660*/  LOP3.LUT R10, R0, 0x80000000, RZ, 0x3c, !PT ;  /* 0x80000000000a7812 */ /* 0x000fc600078e3cff */
[C---:B------:R-:W-:Y:S02]  /*b670*/  DADD R8, R58.reuse, 1 ;  /* 0x3ff000003a087429 */ /* 0x040fe40000000000 */
[----:B------:R-:W-:Y:S02]  /*b680*/  DADD R58, R58, -1 ;  /* 0xbff000003a3a7429 */ /* 0x000fe40000000000 */
[----:B------:R-:W-:Y:S01]  /*b690*/  DADD R10, R10, -UR6 ;  /* 0x800000060a0a7e29 */ /* 0x000fe20008000000 */
[----:B------:R-:W-:Y:S01]  /*b6a0*/  UMOV UR6, 0xfefa39ef ;  /* 0xfefa39ef00067882 */ /* 0x000fe20000000000 */
[----:B------:R-:W0:Y:S01]  /*b6b0*/  MUFU.RCP64H R55, R9 ;  /* 0x0000000900377308 */ /* 0x000e220000001800 */
[----:B------:R-:W-:Y:S01]  /*b6c0*/  UMOV UR7, 0x3fe62e42 ;  /* 0x3fe62e4200077882 */ /* 0x000fe20000000000 */
        /* <DEDUP_REMOVED lines=16> */
[----:B------:R-:W-:Y:S02]  /*b7d0*/  DFMA R58, R58, -R14, R8 ;  /* 0x8000000e3a3a722b */ /* 0x000fe40000000008 */
[----:B------:R-:W-:-:S03]  /*b7e0*/  DFMA R8, R10, UR6, R14 ;  /* 0x000000060a087c2b */ /* 0x000fc6000800000e */
        /* <DEDUP_REMOVED lines=16> */
[----:B------:R-:W-:Y:S01]  /*b8f0*/  DFMA R54, R10, -UR4, R8 ;  /* 0x800000040a367c2b */ /* 0x000fe20008000008 */
[----:B------:R-:W-:Y:S01]  /*b900*/  UMOV UR4, 0x3b39803f ;  /* 0x3b39803f00047882 */ /* 0x000fe20000000000 */
[----:B------:R-:W-:Y:S02]  /*b910*/  UMOV UR5, 0x3c7abc9e ;  /* 0x3c7abc9e00057882 */ /* 0x000fe40000000000 */
[----:B------:R-:W-:-:S04]  /*b920*/  DMUL R6, R12, R6 ;  /* 0x000000060c067228 */ /* 0x000fc80000000000 */
[----:B------:R-:W-:-:S04]  /*b930*/  DADD R54, -R14, R54 ;  /* 0x000000000e367229 */ /* 0x000fc80000000136 */
[----:B------:R-:W-:-:S08]  /*b940*/  DFMA R6, R14, R6, R58 ;  /* 0x000000060e06722b */ /* 0x000fd0000000003a */
[----:B------:R-:W-:-:S08]  /*b950*/  DADD R6, R6, -R54 ;  /* 0x0000000006067229 */ /* 0x000fd00000000836 */
[----:B------:R-:W-:-:S08]  /*b960*/  DFMA R6, R10, UR4, R6 ;  /* 0x000000040a067c2b */ /* 0x000fd00008000006 */
[----:B------:R-:W-:-:S11]  /*b970*/  DADD R8, R8, R6 ;  /* 0x0000000008087229 */ /* 0x000fd60000000006 */
.L_x_168:
[----:B------:R-:W-:Y:S05]  /*b980*/  BSYNC.RECONVERGENT B0 ;  /* 0x0000000000007941 */ /* 0x000fea0003800200 */
.L_x_167:
[----:B------:R-:W-:-:S11]  /*b990*/  DFMA R20, R8, -R4, R20 ;  /* 0x800000040814722b */ /* 0x000fd60000000014 */
.L_x_148:
[----:B------:R-:W2:Y:S01]  /*b9a0*/  LDCU UR4, c[0x0][0x3b4] ;  /* 0x00007680ff0477ac */ /* 0x000ea20008000800 */
[----:B------:R-:W-:Y:S01]  /*b9b0*/  IMAD.MOV.U32 R4, RZ, RZ, 0x1 ;  /* 0x00000001ff047424 */ /* 0x000fe200078e00ff */
[----:B------:R-:W-:Y:S01]  /*b9c0*/  FSETP.GEU.AND P1, PT, |R21|, 6.5827683646048100446e-37, PT ;  /* 0x036000001500780b */ /* 0x000fe20003f2e200 */
[----:B------:R-:W-:Y:S01]  /*b9d0*/  BSSY.RECONVERGENT B2, `(.L_x_147) ;  /* 0x0000012000027945 */ /* 0x000fe20003800200 */
[----:B--2-4-:R-:W1:Y:S08]  /*b9e0*/  I2F.F64 R6, UR4 ;  /* 0x0000000400067d12 */ /* 0x014e700008201c00 */
[----:B-1----:R-:W0:Y:S02]  /*b9f0*/  MUFU.RCP64H R5, R7 ;  /* 0x0000000700057308 */ /* 0x002e240000001800 */
[----:B0-----:R-:W-:-:S08]  /*ba00*/  DFMA R8, -R6, R4, 1 ;  /* 0x3ff000000608742b */ /* 0x001fd00000000104 */
[----:B------:R-:W-:-:S08]  /*ba10*/  DFMA R8, R8, R8, R8 ;  /* 0x000000080808722b */ /* 0x000fd00000000008 */
[----:B------:R-:W-:-:S08]  /*ba20*/  DFMA R8, R4, R8, R4 ;  /* 0x000000080408722b */ /* 0x000fd00000000004 */
[----:B------:R-:W-:-:S08]  /*ba30*/  DFMA R4, -R6, R8, 1 ;  /* 0x3ff000000604742b */ /* 0x000fd00000000108 */
[----:B------:R-:W-:-:S08]  /*ba40*/  DFMA R4, R8, R4, R8 ;  /* 0x000000040804722b */ /* 0x000fd00000000008 */
[----:B------:R-:W-:-:S08]  /*ba50*/  DMUL R58, R4, R20 ;  /* 0x00000014043a7228 */ /* 0x000fd00000000000 */
[----:B------:R-:W-:-:S08]  /*ba60*/  DFMA R8, -R6, R58, R20 ;  /* 0x0000003a0608722b */ /* 0x000fd00000000114 */
        /* <DEDUP_REMOVED lines=8> */
.L_x_169:
[----:B------:R-:W-:Y:S05]  /*baf0*/  BSYNC.RECONVERGENT B2 ;  /* 0x0000000000027941 */ /* 0x000fea0003800200 */
.L_x_147:
[----:B------:R-:W-:Y:S05]  /*bb00*/  BSYNC.RECONVERGENT B1 ;  /* 0x0000000000017941 */ /* 0x000fea0003800200 */
.L_x_146:
[----:B------:R-:W-:Y:S01]  /*bb10*/  ISETP.NE.AND P0, PT, R56, RZ, PT ;  /* 0x000000ff3800720c */ /* 0x000fe20003f05270 */
[----:B------:R-:W-:Y:S01]  /*bb20*/  BSSY.RECONVERGENT B6, `(.L_x_170) ;  /* 0x000000f000067945 */ /* 0x000fe20003800200 */
[----:B------:R-:W-:-:S11]  /*bb30*/  DADD R30, -R30, R58 ;  /* 0x000000001e1e7229 */ /* 0x000fd6000000013a */
[----:B------:R-:W-:Y:S05]  /*bb40*/  @!P0 BRA `(.L_x_171) ;  /* 0x0000000000308947 */ /* 0x000fea0003800000 */
[----:B0-----:R-:W-:Y:S01]  /*bb50*/  DADD R10, -RZ, |R30| ;  /* 0x00000000ff0a7229 */ /* 0x001fe2000000051e */
[----:B------:R-:W-:Y:S01]  /*bb60*/  MOV R8, 0x0 ;  /* 0x0000000000087802 */ /* 0x000fe20000000f00 */
[----:B------:R0:W-:Y:S01]  /*bb70*/  STL.64 [R1], R58 ;  /* 0x0000003a01007387 */ /* 0x0001e20000100a00 */
[----:B------:R-:W3:Y:S01]  /*bb80*/  LDCU.64 UR4, c[0x4][0x68] ;  /* 0x01000d00ff0477ac */ /* 0x000ee20008000a00 */
[----:B-12-4-:R-:W-:Y:S02]  /*bb90*/  IMAD.MOV.U32 R6, RZ, RZ, R2 ;  /* 0x000000ffff067224 */ /* 0x016fe400078e0002 */
[----:B------:R-:W-:Y:S01]  /*bba0*/  IMAD.MOV.U32 R7, RZ, RZ, R16 ;  /* 0x000000ffff077224 */ /* 0x000fe200078e0010 */
[----:B------:R0:W-:Y:S01]  /*bbb0*/  STL.64 [R1+0x8], R10 ;  /* 0x0000080a01007387 */ /* 0x0001e20000100a00 */
[----:B------:R-:W1:Y:S01]  /*bbc0*/  LDC.64 R8, c[0x4][R8] ;  /* 0x0100000008087b82 */ /* 0x000e620000000a00 */
[----:B---3--:R-:W-:Y:S02]  /*bbd0*/  IMAD.U32 R4, RZ, RZ, UR4 ;  /* 0x00000004ff047e24 */ /* 0x008fe4000f8e00ff */
[----:B0-----:R-:W-:-:S07]  /*bbe0*/  IMAD.U32 R5, RZ, RZ, UR5 ;  /* 0x00000005ff057e24 */ /* 0x001fce000f8e00ff */
[----:B------:R-:W-:-:S07]  /*bbf0*/  LEPC R20, `(.L_x_171) ;  /* 0x000000001014794e */ /* 0x000fce0000000000 */
[----:B-1----:R-:W-:Y:S05]  /*bc00*/  CALL.ABS.NOINC R8 ;  /* 0x0000000008007343 */ /* 0x002fea0003c00000 */
.L_x_171:
[----:B------:R-:W-:Y:S05]  /*bc10*/  BSYNC.RECONVERGENT B6 ;  /* 0x0000000000067941 */ /* 0x000fea0003800200 */
.L_x_170:
[----:B------:R-:W3:Y:S02]  /*bc20*/  LDCU.64 UR4, c[0x0][0x3d0] ;  /* 0x00007a00ff0477ac */ /* 0x000ee40008000a00 */
[----:B---3--:R-:W-:Y:S01]  /*bc30*/  DSETP.GTU.AND P0, PT, |R30|, UR4, PT ;  /* 0x000000041e007e2a */ /* 0x008fe2000bf0c200 */
[----:B------:R-:W-:Y:S02]  /*bc40*/  IMAD.MOV.U32 R30, RZ, RZ, R58 ;  /* 0x000000ffff1e7224 */ /* 0x000fe400078e003a */
[----:B------:R-:W-:-:S11]  /*bc50*/  IMAD.MOV.U32 R31, RZ, RZ, R59 ;  /* 0x000000ffff1f7224 */ /* 0x000fd600078e003b */
[----:B------:R-:W-:Y:S05]  /*bc60*/  @P0 BRA `(.L_x_135) ;  /* 0x0000000000600947 */ /* 0x000fea0003800000 */
[----:B------:R-:W3:Y:S01]  /*bc70*/  S2UR UR6, SR_CgaCtaId ;  /* 0x00000000000679c3 */ /* 0x000ee20000008800 */
[----:B------:R-:W5:Y:S01]  /*bc80*/  LDCU.U8 UR4, c[0x0][0x3d8] ;  /* 0x00007b00ff0477ac */ /* 0x000f620008000000 */
[----:B------:R-:W-:Y:S02]  /*bc90*/  IMAD.MOV.U32 R0, RZ, RZ, 0x1 ;  /* 0x00000001ff007424 */ /* 0x000fe400078e00ff */
[----:B------:R-:W-:Y:S01]  /*bca0*/  IMAD.MOV.U32 R30, RZ, RZ, R58 ;  /* 0x000000ffff1e7224 */ /* 0x000fe200078e003a */
[----:B------:R-:W-:Y:S01]  /*bcb0*/  UMOV UR5, 0x400 ;  /* 0x0000040000057882 */ /* 0x000fe20000000000 */
[----:B------:R-:W-:Y:S01]  /*bcc0*/  IMAD.MOV.U32 R31, RZ, RZ, R59 ;  /* 0x000000ffff1f7224 */ /* 0x000fe200078e003b */
[----:B-----5:R-:W-:-:S04]  /*bcd0*/  UPRMT UR4, UR4, 0x8880, URZ ;  /* 0x0000888004047896 */ /* 0x020fc800080000ff */
[----:B------:R-:W-:Y:S02]  /*bce0*/  UISETP.NE.AND UP0, UPT, UR4, URZ, UPT ;  /* 0x000000ff0400728c */ /* 0x000fe4000bf05270 */
[----:B---3--:R-:W-:-:S09]  /*bcf0*/  ULEA UR5, UR6, UR5, 0x18 ;  /* 0x0000000506057291 */ /* 0x008fd2000f8ec0ff */
[----:B------:R3:W-:Y:S04]  /*bd00*/  STS.U8 [UR5], R0 ;  /* 0x00000000ff007988 */ /* 0x0007e80008000005 */
[----:B------:R3:W-:Y:S01]  /*bd10*/  STS [UR5+0x4], R18 ;  /* 0x00000412ff007988 */ /* 0x0007e20008000805 */
[----:B------:R-:W-:Y:S05]  /*bd20*/  BRA.U !UP0, `(.L_x_135) ;  /* 0x0000000108307547 */ /* 0x000fea000b800000 */
[----:B0-----:R-:W-:Y:S01]  /*bd30*/  MOV R8, 0x0 ;  /* 0x0000000000087802 */ /* 0x001fe20000000f00 */
[----:B------:R0:W-:Y:S01]  /*bd40*/  STL [R1], R18 ;  /* 0x0000001201007387 */ /* 0x0001e20000100800 */
[----:B------:R-:W5:Y:S01]  /*bd50*/  LDCU.64 UR4, c[0x4][0x70] ;  /* 0x01000e00ff0477ac */ /* 0x000f620008000a00 */
[----:B-12-4-:R-:W-:Y:S02]  /*bd60*/  IMAD.MOV.U32 R6, RZ, RZ, R2 ;  /* 0x000000ffff067224 */ /* 0x016fe400078e0002 */
[----:B------:R-:W-:Y:S01]  /*bd70*/  IMAD.MOV.U32 R7, RZ, RZ, R16 ;  /* 0x000000ffff077224 */ /* 0x000fe200078e0010 */
[----:B------:R-:W1:Y:S01]  /*bd80*/  LDC.64 R8, c[0x4][R8] ;  /* 0x0100000008087b82 */ /* 0x000e620000000a00 */
[----:B-----5:R-:W-:Y:S02]  /*bd90*/  IMAD.U32 R4, RZ, RZ, UR4 ;  /* 0x00000004ff047e24 */ /* 0x020fe4000f8e00ff */
[----:B0-----:R-:W-:-:S07]  /*bda0*/  IMAD.U32 R5, RZ, RZ, UR5 ;  /* 0x00000005ff057e24 */ /* 0x001fce000f8e00ff */
[----:B------:R-:W-:-:S07]  /*bdb0*/  LEPC R20, `(.L_x_172) ;  /* 0x000000001014794e */ /* 0x000fce0000000000 */
[----:B-1-3--:R-:W-:Y:S05]  /*bdc0*/  CALL.ABS.NOINC R8 ;  /* 0x0000000008007343 */ /* 0x00afea0003c00000 */
.L_x_172:
[----:B------:R-:W-:Y:S02]  /*bdd0*/  IMAD.MOV.U32 R30, RZ, RZ, R58 ;  /* 0x000000ffff1e7224 */ /* 0x000fe400078e003a */
[----:B------:R-:W-:-:S07]  /*bde0*/  IMAD.MOV.U32 R31, RZ, RZ, R59 ;  /* 0x000000ffff1f7224 */ /* 0x000fce00078e003b */
.L_x_135:
[----:B------:R-:W-:Y:S05]  /*bdf0*/  WARPSYNC.ALL ;  /* 0x0000000000007948 */ /* 0x000fea0003800000 */
[----:B------:R-:W5:Y:S08]  /*be00*/  S2UR UR5, SR_CgaCtaId ;  /* 0x00000000000579c3 */ /* 0x000f700000008800 */
[----:B------:R-:W-:Y:S01]  /*be10*/  BAR.SYNC.DEFER_BLOCKING 0x0 ;  /* 0x0000000000007b1d */ /* 0x000fe20000010000 */
[----:B---3--:R-:W-:-:S05]  /*be20*/  VIADD R18, R18, 0x1 ;  /* 0x0000000112127836 */ /* 0x008fca0000000000 */
[----:B------:R-:W-:Y:S02]  /*be30*/  UMOV UR4, 0x400 ;  /* 0x0000040000047882 */ /* 0x000fe40000000000 */
[----:B-----5:R-:W-:-:S09]  /*be40*/  ULEA UR4, UR5, UR4, 0x18 ;  /* 0x0000000405047291 */ /* 0x020fd2000f8ec0ff */
[----:B------:R-:W3:Y:S02]  /*be50*/  LDS.U8 R0, [UR4] ;  /* 0x00000004ff007984 */ /* 0x000ee40008000000 */
[----:B------:R-:W5:Y:S02]  /*be60*/  LDCU UR4, c[0x0][0x3c4] ;  /* 0x00007880ff0477ac */ /* 0x000f640008000800 */
[----:B-----5:R-:W-:Y:S02]  /*be70*/  ISETP.GE.AND P0, PT, R18, UR4, PT ;  /* 0x0000000412007c0c */ /* 0x020fe4000bf06270 */
[----:B---3--:R-:W-:-:S13]  /*be80*/  ISETP.EQ.AND P1, PT, R0, RZ, PT ;  /* 0x000000ff0000720c */ /* 0x008fda0003f22270 */
[----:B------:R-:W-:Y:S05]  /*be90*/  @!P0 BRA P1, `(.L_x_173) ;  /* 0xffffff5800c88947 */ /* 0x000fea000083ffff */
.L_x_26:
[----:B------:R-:W-:-:S13]  /*bea0*/  ISETP.NE.AND P0, PT, R22, RZ, PT ;  /* 0x000000ff1600720c */ /* 0x000fda0003f05270 */
[----:B------:R-:W-:Y:S05]  /*beb0*/  @P0 EXIT ;  /* 0x000000000000094d */ /* 0x000fea0003800000 */
[----:B------:R-:W5:Y:S01]  /*bec0*/  S2UR UR5, SR_CgaCtaId ;  /* 0x00000000000579c3 */ /* 0x000f620000008800 */
[----:B------:R-:W-:Y:S02]  /*bed0*/  UMOV UR4, 0x400 ;  /* 0x0000040000047882 */ /* 0x000fe40000000000 */
[----:B-----5:R-:W-:-:S09]  /*bee0*/  ULEA UR4, UR5, UR4, 0x18 ;  /* 0x0000000405047291 */ /* 0x020fd2000f8ec0ff */
[----:B------:R-:W5:Y:S02]  /*bef0*/  LDS.U8 R0, [UR4] ;  /* 0x00000004ff007984 */ /* 0x000f640008000000 */
[----:B-----5:R-:W-:-:S13]  /*bf00*/  ISETP.NE.AND P0, PT, R0, RZ, PT ;  /* 0x000000ff0000720c */ /* 0x020fda0003f05270 */
[----:B------:R-:W-:Y:S05]  /*bf10*/  @!P0 BRA `(.L_x_174) ;  /* 0x00000000005c8947 */ /* 0x000fea0003800000 */
[----:B------:R-:W5:Y:S01]  /*bf20*/  LDS R0, [UR4+0x4] ;  /* 0x00000404ff007984 */ /* 0x000f620008000800 */
[----:B------:R-:W3:Y:S01]  /*bf30*/  LDCU.U8 UR4, c[0x0][0x3d8] ;  /* 0x00007b00ff0477ac */ /* 0x000ee20008000000 */
[----:B012---:R-:W0:Y:S01]  /*bf40*/  LDC.64 R4, c[0x0][0x3a8] ;  /* 0x0000ea00ff047b82 */ /* 0x007e220000000a00 */
[----:B------:R-:W-:Y:S01]  /*bf50*/  R2UR UR8, R26 ;  /* 0x000000001a0872ca */ /* 0x000fe200000e0000 */
[----:B------:R-:W1:Y:S01]  /*bf60*/  LDCU.64 UR6, c[0x0][0x3c8] ;  /* 0x00007900ff0677ac */ /* 0x000e620008000a00 */
[----:B------:R-:W-:Y:S01]  /*bf70*/  R2UR UR9, R27 ;  /* 0x000000001b0972ca */ /* 0x000fe200000e0000 */
[----:B---3--:R-:W-:-:S06]  /*bf80*/  UPRMT UR4, UR4, 0x8880, URZ ;  /* 0x0000888004047896 */ /* 0x008fcc00080000ff */
[----:B------:R-:W-:Y:S01]  /*bf90*/  ISETP.NE.AND P0, PT, RZ, UR4, PT ;  /* 0x00000004ff007c0c */ /* 0x000fe2000bf05270 */
[----:B-----5:R-:W1:Y:S02]  /*bfa0*/  I2F.F64 R8, R0 ;  /* 0x0000000000087312 */ /* 0x020e640000201c00 */
[----:B-1----:R-:W-:-:S07]  /*bfb0*/  DMUL R8, R8, UR6 ;  /* 0x0000000608087c28 */ /* 0x002fce0008000000 */
[----:B0-----:R0:W-:Y:S03]  /*bfc0*/  STG.E.64 desc[UR8][R4.64], R8 ;  /* 0x0000000804007986 */ /* 0x0011e6000c101b08 */
[----:B------:R-:W-:Y:S05]  /*bfd0*/  @!P0 EXIT ;  /* 0x000000000000894d */ /* 0x000fea0003800000 */
[----:B------:R-:W-:Y:S01]  /*bfe0*/  MOV R0, 0x0 ;  /* 0x0000000000007802 */ /* 0x000fe20000000f00 */
[----:B------:R1:W-:Y:S01]  /*bff0*/  STL.64 [R1], R8 ;  /* 0x0000000801007387 */ /* 0x0003e20000100a00 */
[----:B------:R-:W0:Y:S01]  /*c000*/  LDCU.64 UR4, c[0x4][0x78] ;  /* 0x01000f00ff0477ac */ /* 0x000e220008000a00 */
[----:B----4-:R-:W-:Y:S01]  /*c010*/  IMAD.MOV.U32 R6, RZ, RZ, R2 ;  /* 0x000000ffff067224 */ /* 0x010fe200078e0002 */
[----:B------:R1:W2:Y:S01]  /*c020*/  LDC.64 R10, c[0x4][R0] ;  /* 0x01000000000a7b82 */ /* 0x0002a20000000a00 */
[----:B------:R-:W-:Y:S02]  /*c030*/  IMAD.MOV.U32 R7, RZ, RZ, R16 ;  /* 0x000000ffff077224 */ /* 0x000fe400078e0010 */
[----:B0-----:R-:W-:Y:S02]  /*c040*/  IMAD.U32 R4, RZ, RZ, UR4 ;  /* 0x00000004ff047e24 */ /* 0x001fe4000f8e00ff */
[----:B-1----:R-:W-:-:S07]  /*c050*/  IMAD.U32 R5, RZ, RZ, UR5 ;  /* 0x00000005ff057e24 */ /* 0x002fce000f8e00ff */
[----:B------:R-:W-:-:S07]  /*c060*/  LEPC R20, `(.L_x_175) ;  /* 0x000000001014794e */ /* 0x000fce0000000000 */
[----:B--2---:R-:W-:Y:S05]  /*c070*/  CALL.ABS.NOINC R10 ;  /* 0x000000000a007343 */ /* 0x004fea0003c00000 */
.L_x_175:
[----:B------:R-:W-:Y:S05]  /*c080*/  EXIT ;  /* 0x000000000000794d */ /* 0x000fea0003800000 */
.L_x_174:
[----:B------:R-:W5:Y:S01]  /*c090*/  LDCU.U8 UR4, c[0x0][0x3d8] ;  /* 0x00007b00ff0477ac */ /* 0x000f620008000000 */
[----:B012---:R-:W0:Y:S01]  /*c0a0*/  LDC.64 R4, c[0x0][0x3a8] ;  /* 0x0000ea00ff047b82 */ /* 0x007e220000000a00 */
[----:B------:R-:W-:Y:S01]  /*c0b0*/  R2UR UR6, R26 ;  /* 0x000000001a0672ca */ /* 0x000fe200000e0000 */
[----:B------:R-:W-:Y:S01]  /*c0c0*/  IMAD.MOV.U32 R2, RZ, RZ, 0x0 ;  /* 0x00000000ff027424 */ /* 0x000fe200078e00ff */
[----:B------:R-:W-:Y:S01]  /*c0d0*/  R2UR UR7, R27 ;  /* 0x000000001b0772ca */ /* 0x000fe200000e0000 */
[----:B------:R-:W-:Y:S01]  /*c0e0*/  IMAD.MOV.U32 R3, RZ, RZ, -0x3ed17b82 ;  /* 0xc12e847eff037424 */ /* 0x000fe200078e00ff */
[----:B-----5:R-:W-:-:S06]  /*c0f0*/  UPRMT UR4, UR4, 0x8880, URZ ;  /* 0x0000888004047896 */ /* 0x020fcc00080000ff */
[----:B------:R-:W-:-:S05]  /*c100*/  ISETP.NE.AND P0, PT, RZ, UR4, PT ;  /* 0x00000004ff007c0c */ /* 0x000fca000bf05270 */
[----:B0-----:R0:W-:Y:S08]  /*c110*/  STG.E.64 desc[UR6][R4.64], R2 ;  /* 0x0000000204007986 */ /* 0x0011f0000c101b06 */
[----:B------:R-:W-:Y:S05]  /*c120*/  @!P0 EXIT ;  /* 0x000000000000894d */ /* 0x000fea0003800000 */
[----:B------:R-:W-:Y:S01]  /*c130*/  MOV R0, 0x0 ;  /* 0x0000000000007802 */ /* 0x000fe20000000f00 */
[----:B------:R-:W1:Y:S01]  /*c140*/  LDCU.64 UR4, c[0x4][0x80] ;  /* 0x01001000ff0477ac */ /* 0x000e620008000a00 */
[----:B----4-:R-:W-:Y:S02]  /*c150*/  CS2R R6, SRZ ;  /* 0x0000000000067805 */ /* 0x010fe4000001ff00 */
[----:B0-----:R0:W2:Y:S01]  /*c160*/  LDC.64 R2, c[0x4][R0] ;  /* 0x0100000000027b82 */ /* 0x0010a20000000a00 */
[----:B-1----:R-:W-:Y:S02]  /*c170*/  IMAD.U32 R4, RZ, RZ, UR4 ;  /* 0x00000004ff047e24 */ /* 0x002fe4000f8e00ff */
[----:B0-----:R-:W-:-:S07]  /*c180*/  IMAD.U32 R5, RZ, RZ, UR5 ;  /* 0x00000005ff057e24 */ /* 0x001fce000f8e00ff */
[----:B------:R-:W-:-:S07]  /*c190*/  LEPC R20, `(.L_x_176) ;  /* 0x000000001014794e */ /* 0x000fce0000000000 */
[----:B--23--:R-:W-:Y:S05]  /*c1a0*/  CALL.ABS.NOINC R2 ;  /* 0x0000000002007343 */ /* 0x00cfea0003c00000 */
.L_x_176:
[----:B------:R-:W-:Y:S05]  /*c1b0*/  EXIT ;  /* 0x000000000000794d */ /* 0x000fea0003800000 */
        .weak           $__internal_0_$__cuda_sm20_div_rn_f64_full
        .type           $__internal_0_$__cuda_sm20_div_rn_f64_full,@function
        .size           $__internal_0_$__cuda_sm20_div_rn_f64_full,(.L_x_183 - $__internal_0_$__cuda_sm20_div_rn_f64_full)
$__internal_0_$__cuda_sm20_div_rn_f64_full:
[----:B------:R-:W-:Y:S01]  /*c1c0*/  FSETP.GEU.AND P1, PT, |R5|, 1.469367938527859385e-39, PT ;  /* 0x001000000500780b */ /* 0x000fe20003f2e200 */
[----:B------:R-:W-:Y:S01]  /*c1d0*/  IMAD.MOV.U32 R57, RZ, RZ, 0x1ca00000 ;  /* 0x1ca00000ff397424 */ /* 0x000fe200078e00ff */
[----:B------:R-:W-:Y:S01]  /*c1e0*/  FSETP.GEU.AND P0, PT, |R7|, 1.469367938527859385e-39, PT ;  /* 0x001000000700780b */ /* 0x000fe20003f0e200 */
[----:B------:R-:W-:Y:S01]  /*c1f0*/  IMAD.MOV.U32 R12, RZ, RZ, 0x1 ;  /* 0x00000001ff0c7424 */ /* 0x000fe200078e00ff */
[----:B------:R-:W-:Y:S01]  /*c200*/  LOP3.LUT R3, R5, 0x7ff00000, RZ, 0xc0, !PT ;  /* 0x7ff0000005037812 */ /* 0x000fe200078ec0ff */
[----:B------:R-:W-:Y:S01]  /*c210*/  BSSY.RECONVERGENT B0, `(.L_x_177) ;  /* 0x0000052000007945 */ /* 0x000fe20003800200 */
[C---:B------:R-:W-:Y:S02]  /*c220*/  LOP3.LUT R9, R7.reuse, 0x800fffff, RZ, 0xc0, !PT ;  /* 0x800fffff07097812 */ /* 0x040fe400078ec0ff */
[----:B------:R-:W-:Y:S02]  /*c230*/  LOP3.LUT R58, R7, 0x7ff00000, RZ, 0xc0, !PT ;  /* 0x7ff00000073a7812 */ /* 0x000fe400078ec0ff */
[----:B------:R-:W-:-:S03]  /*c240*/  LOP3.LUT R9, R9, 0x3ff00000, RZ, 0xfc, !PT ;  /* 0x3ff0000009097812 */ /* 0x000fc600078efcff */
[----:B------:R-:W-:Y:S01]  /*c250*/  @!P1 LOP3.LUT R8, R7, 0x7ff00000, RZ, 0xc0, !PT ;  /* 0x7ff0000007089812 */ /* 0x000fe200078ec0ff */
[----:B------:R-:W-:-:S03]  /*c260*/  @!P1 IMAD.MOV.U32 R60, RZ, RZ, RZ ;  /* 0x000000ffff3c9224 */ /* 0x000fc600078e00ff */
[----:B------:R-:W-:Y:S01]  /*c270*/  @!P1 ISETP.GE.U32.AND P2, PT, R3, R8, PT ;  /* 0x000000080300920c */ /* 0x000fe20003f46070 */
[----:B------:R-:W-:Y:S01]  /*c280*/  IMAD.MOV.U32 R8, RZ, RZ, R6 ;  /* 0x000000ffff087224 */ /* 0x000fe200078e0006 */
[----:B------:R-:W-:Y:S02]  /*c290*/  @!P0 DMUL R8, R6, 8.98846567431157953865e+307 ;  /* 0x7fe0000006088828 */ /* 0x000fe40000000000 */
[----:B------:R-:W-:Y:S02]  /*c2a0*/  @!P1 SEL R59, R57, 0x63400000, !P2 ;  /* 0x63400000393b9807 */ /* 0x000fe40005000000 */
[----:B------:R-:W-:Y:S02]  /*c2b0*/  ISETP.GE.U32.AND P2, PT, R3, R58, PT ;  /* 0x0000003a0300720c */ /* 0x000fe40003f46070 */
[----:B------:R-:W0:Y:S01]  /*c2c0*/  MUFU.RCP64H R13, R9 ;  /* 0x00000009000d7308 */ /* 0x000e220000001800 */
[----:B------:R-:W-:Y:S01]  /*c2d0*/  @!P1 LOP3.LUT R10, R59, 0x80000000, R5, 0xf8, !PT ;  /* 0x800000003b0a9812 */ /* 0x000fe200078ef805 */
[----:B------:R-:W-:Y:S01]  /*c2e0*/  IMAD.MOV.U32 R59, RZ, RZ, R3 ;  /* 0x000000ffff3b7224 */ /* 0x000fe200078e0003 */
[----:B------:R-:W-:-:S02]  /*c2f0*/  SEL R11, R57, 0x63400000, !P2 ;  /* 0x63400000390b7807 */ /* 0x000fc40005000000 */
[----:B------:R-:W-:Y:S01]  /*c300*/  @!P1 LOP3.LUT R61, R10, 0x100000, RZ, 0xfc, !PT ;  /* 0x001000000a3d9812 */ /* 0x000fe200078efcff */
[----:B------:R-:W-:Y:S01]  /*c310*/  IMAD.MOV.U32 R10, RZ, RZ, R4 ;  /* 0x000000ffff0a7224 */ /* 0x000fe200078e0004 */
[----:B------:R-:W-:Y:S02]  /*c320*/  LOP3.LUT R11, R11, 0x800fffff, R5, 0xf8, !PT ;  /* 0x800fffff0b0b7812 */ /* 0x000fe400078ef805 */
[----:B------:R-:W-:-:S04]  /*c330*/  @!P0 LOP3.LUT R58, R9, 0x7ff00000, RZ, 0xc0, !PT ;  /* 0x7ff00000093a8812 */ /* 0x000fc800078ec0ff */
[----:B------:R-:W-:Y:S02]  /*c340*/  @!P1 DFMA R10, R10, 2, -R60 ;  /* 0x400000000a0a982b */ /* 0x000fe4000000083c */
[----:B0-----:R-:W-:-:S08]  /*c350*/  DFMA R60, R12, -R8, 1 ;  /* 0x3ff000000c3c742b */ /* 0x001fd00000000808 */
[----:B------:R-:W-:Y:S01]  /*c360*/  @!P1 LOP3.LUT R59, R11, 0x7ff00000, RZ, 0xc0, !PT ;  /* 0x7ff000000b3b9812 */ /* 0x000fe200078ec0ff */
[----:B------:R-:W-:-:S08]  /*c370*/  DFMA R60, R60, R60, R60 ;  /* 0x0000003c3c3c722b */ /* 0x000fd0000000003c */
[----:B------:R-:W-:-:S08]  /*c380*/  DFMA R12, R12, R60, R12 ;  /* 0x0000003c0c0c722b */ /* 0x000fd0000000000c */
[----:B------:R-:W-:-:S08]  /*c390*/  DFMA R64, R12, -R8, 1 ;  /* 0x3ff000000c40742b */ /* 0x000fd00000000808 */
[----:B------:R-:W-:-:S08]  /*c3a0*/  DFMA R64, R12, R64, R12 ;  /* 0x000000400c40722b */ /* 0x000fd0000000000c */
[----:B------:R-:W-:-:S08]  /*c3b0*/  DMUL R60, R64, R10 ;  /* 0x0000000a403c7228 */ /* 0x000fd00000000000 */
[----:B------:R-:W-:-:S08]  /*c3c0*/  DFMA R12, R60, -R8, R10 ;  /* 0x800000083c0c722b */ /* 0x000fd0000000000a */
[----:B------:R-:W-:Y:S01]  /*c3d0*/  DFMA R12, R64, R12, R60 ;  /* 0x0000000c400c722b */ /* 0x000fe2000000003c */
[----:B------:R-:W-:-:S05]  /*c3e0*/  VIADD R60, R59, 0xffffffff ;  /* 0xffffffff3b3c7836 */ /* 0x000fca0000000000 */
[----:B------:R-:W-:Y:S01]  /*c3f0*/  ISETP.GT.U32.AND P0, PT, R60, 0x7feffffe, PT ;  /* 0x7feffffe3c00780c */ /* 0x000fe20003f04070 */
[----:B------:R-:W-:-:S05]  /*c400*/  VIADD R60, R58, 0xffffffff ;  /* 0xffffffff3a3c7836 */ /* 0x000fca0000000000 */
[----:B------:R-:W-:-:S13]  /*c410*/  ISETP.GT.U32.OR P0, PT, R60, 0x7feffffe, P0 ;  /* 0x7feffffe3c00780c */ /* 0x000fda0000704470 */
[----:B------:R-:W-:Y:S05]  /*c420*/  @P0 BRA `(.L_x_178) ;  /* 0x00000000006c0947 */ /* 0x000fea0003800000 */
[----:B------:R-:W-:-:S04]  /*c430*/  LOP3.LUT R4, R7, 0x7ff00000, RZ, 0xc0, !PT ;  /* 0x7ff0000007047812 */ /* 0x000fc800078ec0ff */
[CC--:B------:R-:W-:Y:S02]  /*c440*/  ISETP.GE.U32.AND P0, PT, R3.reuse, R4.reuse, PT ;  /* 0x000000040300720c */ /* 0x0c0fe40003f06070 */
[----:B------:R-:W-:Y:S02]  /*c450*/  VIADDMNMX R3, R3, -R4, 0xb9600000, !PT ;  /* 0xb960000003037446 */ /* 0x000fe40007800904 */
[----:B------:R-:W-:Y:S02]  /*c460*/  SEL R4, R57, 0x63400000, !P0 ;  /* 0x6340000039047807 */ /* 0x000fe40004000000 */
[----:B------:R-:W-:-:S05]  /*c470*/  VIMNMX R3, PT, PT, R3, 0x46a00000, PT ;  /* 0x46a0000003037848 */ /* 0x000fca0003fe0100 */
[----:B------:R-:W-:Y:S02]  /*c480*/  IMAD.IADD R3, R3, 0x1, -R4 ;  /* 0x0000000103037824 */ /* 0x000fe400078e0a04 */
[----:B------:R-:W-:Y:S02]  /*c490*/  IMAD.MOV.U32 R4, RZ, RZ, RZ ;  /* 0x000000ffff047224 */ /* 0x000fe400078e00ff */
[----:B------:R-:W-:-:S06]  /*c4a0*/  VIADD R5, R3, 0x7fe00000 ;  /* 0x7fe0000003057836 */ /* 0x000fcc0000000000 */
[----:B------:R-:W-:-:S10]  /*c4b0*/  DMUL R60, R12, R4 ;  /* 0x000000040c3c7228 */ /* 0x000fd40000000000 */
[----:B------:R-:W-:-:S13]  /*c4c0*/  FSETP.GTU.AND P0, PT, |R61|, 1.469367938527859385e-39, PT ;  /* 0x001000003d00780b */ /* 0x000fda0003f0c200 */
[----:B------:R-:W-:Y:S05]  /*c4d0*/  @P0 BRA `(.L_x_179) ;  /* 0x0000000000940947 */ /* 0x000fea0003800000 */
[----:B------:R-:W-:-:S06]  /*c4e0*/  DFMA R8, R12, -R8, R10 ;  /* 0x800000080c08722b */ /* 0x000fcc000000000a */
[----:B------:R-:W-:-:S04]  /*c4f0*/  IMAD.MOV.U32 R8, RZ, RZ, RZ ;  /* 0x000000ffff087224 */ /* 0x000fc800078e00ff */
[C---:B------:R-:W-:Y:S02]  /*c500*/  FSETP.NEU.AND P0, PT, R9.reuse, RZ, PT ;  /* 0x000000ff0900720b */ /* 0x040fe40003f0d000 */
[----:B------:R-:W-:-:S04]  /*c510*/  LOP3.LUT R6, R9, 0x80000000, R7, 0x48, !PT ;  /* 0x8000000009067812 */ /* 0x000fc800078e4807 */
[----:B------:R-:W-:-:S07]  /*c520*/  LOP3.LUT R9, R6, R5, RZ, 0xfc, !PT ;  /* 0x0000000506097212 */ /* 0x000fce00078efcff */
[----:B------:R-:W-:Y:S05]  /*c530*/  @!P0 BRA `(.L_x_179) ;  /* 0x00000000007c8947 */ /* 0x000fea0003800000 */
[----:B------:R-:W-:Y:S01]  /*c540*/  IMAD.MOV R5, RZ, RZ, -R3 ;  /* 0x000000ffff057224 */ /* 0x000fe200078e0a03 */
[----:B------:R-:W-:Y:S01]  /*c550*/  IADD3 R3, PT, PT, -R3, -0x43300000, RZ ;  /* 0xbcd0000003037810 */ /* 0x000fe20007ffe1ff */
[----:B------:R-:W-:-:S06]  /*c560*/  IMAD.MOV.U32 R4, RZ, RZ, RZ ;  /* 0x000000ffff047224 */ /* 0x000fcc00078e00ff */
[----:B------:R-:W-:Y:S02]  /*c570*/  DFMA R4, R60, -R4, R12 ;  /* 0x800000043c04722b */ /* 0x000fe4000000000c */
[----:B------:R-:W-:-:S08]  /*c580*/  DMUL.RP R12, R12, R8 ;  /* 0x000000080c0c7228 */ /* 0x000fd00000008000 */
[----:B------:R-:W-:Y:S02]  /*c590*/  FSETP.NEU.AND P0, PT, |R5|, R3, PT ;  /* 0x000000030500720b */ /* 0x000fe40003f0d200 */
[----:B------:R-:W-:Y:S02]  /*c5a0*/  LOP3.LUT R3, R13, R6, RZ, 0x3c, !PT ;  /* 0x000000060d037212 */ /* 0x000fe400078e3cff */
[----:B------:R-:W-:Y:S02]  /*c5b0*/  FSEL R60, R12, R60, !P0 ;  /* 0x0000003c0c3c7208 */ /* 0x000fe40004000000 */
[----:B------:R-:W-:Y:S01]  /*c5c0*/  FSEL R61, R3, R61, !P0 ;  /* 0x0000003d033d7208 */ /* 0x000fe20004000000 */
[----:B------:R-:W-:Y:S06]  /*c5d0*/  BRA `(.L_x_179) ;  /* 0x0000000000547947 */ /* 0x000fec0003800000 */
.L_x_178:
[----:B------:R-:W-:-:S14]  /*c5e0*/  DSETP.NAN.AND P0, PT, R4, R4, PT ;  /* 0x000000040400722a */ /* 0x000fdc0003f08000 */
[----:B------:R-:W-:Y:S05]  /*c5f0*/  @P0 BRA `(.L_x_180) ;  /* 0x0000000000440947 */ /* 0x000fea0003800000 */
[----:B------:R-:W-:-:S14]  /*c600*/  DSETP.NAN.AND P0, PT, R6, R6, PT ;  /* 0x000000060600722a */ /* 0x000fdc0003f08000 */
[----:B------:R-:W-:Y:S05]  /*c610*/  @P0 BRA `(.L_x_181) ;  /* 0x0000000000300947 */ /* 0x000fea0003800000 */
[----:B------:R-:W-:Y:S01]  /*c620*/  ISETP.NE.AND P0, PT, R59, R58, PT ;  /* 0x0000003a3b00720c */ /* 0x000fe20003f05270 */
[----:B------:R-:W-:Y:S02]  /*c630*/  IMAD.MOV.U32 R60, RZ, RZ, 0x0 ;  /* 0x00000000ff3c7424 */ /* 0x000fe400078e00ff */
[----:B------:R-:W-:-:S10]  /*c640*/  IMAD.MOV.U32 R61, RZ, RZ, -0x80000 ;  /* 0xfff80000ff3d7424 */ /* 0x000fd400078e00ff */
[----:B------:R-:W-:Y:S05]  /*c650*/  @!P0 BRA `(.L_x_179) ;  /* 0x0000000000348947 */ /* 0x000fea0003800000 */
[----:B------:R-:W-:Y:S02]  /*c660*/  ISETP.NE.AND P0, PT, R59, 0x7ff00000, PT ;  /* 0x7ff000003b00780c */ /* 0x000fe40003f05270 */
[----:B------:R-:W-:Y:S02]  /*c670*/  LOP3.LUT R61, R5, 0x80000000, R7, 0x48, !PT ;  /* 0x80000000053d7812 */ /* 0x000fe400078e4807 */
[----:B------:R-:W-:-:S13]  /*c680*/  ISETP.EQ.OR P0, PT, R58, RZ, !P0 ;  /* 0x000000ff3a00720c */ /* 0x000fda0004702670 */
[----:B------:R-:W-:Y:S01]  /*c690*/  @P0 LOP3.LUT R3, R61, 0x7ff00000, RZ, 0xfc, !PT ;  /* 0x7ff000003d030812 */ /* 0x000fe200078efcff */
[----:B------:R-:W-:Y:S02]  /*c6a0*/  @!P0 IMAD.MOV.U32 R60, RZ, RZ, RZ ;  /* 0x000000ffff3c8224 */ /* 0x000fe400078e00ff */
[----:B------:R-:W-:Y:S02]  /*c6b0*/  @P0 IMAD.MOV.U32 R60, RZ, RZ, RZ ;  /* 0x000000ffff3c0224 */ /* 0x000fe400078e00ff */
[----:B------:R-:W-:Y:S01]  /*c6c0*/  @P0 IMAD.MOV.U32 R61, RZ, RZ, R3 ;  /* 0x000000ffff3d0224 */ /* 0x000fe200078e0003 */
[----:B------:R-:W-:Y:S06]  /*c6d0*/  BRA `(.L_x_179) ;  /* 0x0000000000147947 */ /* 0x000fec0003800000 */
.L_x_181:
[----:B------:R-:W-:Y:S01]  /*c6e0*/  LOP3.LUT R61, R7, 0x80000, RZ, 0xfc, !PT ;  /* 0x00080000073d7812 */ /* 0x000fe200078efcff */
[----:B------:R-:W-:Y:S01]  /*c6f0*/  IMAD.MOV.U32 R60, RZ, RZ, R6 ;  /* 0x000000ffff3c7224 */ /* 0x000fe200078e0006 */
[----:B------:R-:W-:Y:S06]  /*c700*/  BRA `(.L_x_179) ;  /* 0x0000000000087947 */ /* 0x000fec0003800000 */
.L_x_180:
[----:B------:R-:W-:Y:S01]  /*c710*/  LOP3.LUT R61, R5, 0x80000, RZ, 0xfc, !PT ;  /* 0x00080000053d7812 */ /* 0x000fe200078efcff */
[----:B------:R-:W-:-:S07]  /*c720*/  IMAD.MOV.U32 R60, RZ, RZ, R4 ;  /* 0x000000ffff3c7224 */ /* 0x000fce00078e0004 */
.L_x_179:
[----:B------:R-:W-:Y:S05]  /*c730*/  BSYNC.RECONVERGENT B0 ;  /* 0x0000000000007941 */ /* 0x000fea0003800200 */
.L_x_177:
[----:B------:R-:W-:Y:S02]  /*c740*/  IMAD.MOV.U32 R4, RZ, RZ, R0 ;  /* 0x000000ffff047224 */ /* 0x000fe400078e0000 */
[----:B------:R-:W-:Y:S02]  /*c750*/  IMAD.MOV.U32 R5, RZ, RZ, 0x0 ;  /* 0x00000000ff057424 */ /* 0x000fe400078e00ff */
[----:B------:R-:W-:Y:S02]  /*c760*/  IMAD.MOV.U32 R58, RZ, RZ, R60 ;  /* 0x000000ffff3a7224 */ /* 0x000fe400078e003c */
[----:B------:R-:W-:Y:S01]  /*c770*/  IMAD.MOV.U32 R59, RZ, RZ, R61 ;  /* 0x000000ffff3b7224 */ /* 0x000fe200078e003d */
[----:B------:R-:W-:Y:S06]  /*c780*/  RET.REL.NODEC R4 `(sepal_simulation) ;  /* 0xffffff38041c7950 */ /* 0x000fec0003c3ffff */
.L_x_182:
[----:B------:R-:W-:-:S00]  /*c790*/  BRA `(.L_x_182) ;  /* 0xfffffffc00fc7947 */ /* 0x000fc0000383ffff */
[----:B------:R-:W-:-:S00]  /*c7a0*/  NOP ;  /* 0x0000000000007918 */ /* 0x000fc00000000000 */
        /* <DEDUP_REMOVED lines=13> */
.L_x_183:


//--------------------- .nv.global.init           --------------------------
	.section	.nv.global.init,"aw",@progbits
.nv.global.init:
	.type		$str$6,@object
	.size		$str$6,($str - $str$6)
$str$6:
        /*0000*/ 	.byte	0x49, 0x74, 0x65, 0x72, 0x20, 0x25, 0x64, 0x3a, 0x0a, 0x00
	.type		$str,@object
	.size		$str,($str$4 - $str)
$str:
        /*000a*/ 	.byte	0x3d, 0x3d, 0x3d, 0x20, 0x47, 0x50, 0x55, 0x20, 0x44, 0x45, 0x42, 0x55, 0x47, 0x20, 0x3d, 0x3d
        /*001a*/ 	.byte	0x3d, 0x0a, 0x00
	.type		$str$4,@object
	.size		$str$4,($str$15 - $str$4)
$str$4:
        /*001d*/ 	.byte	0x73, 0x61, 0x74, 0x5b, 0x30, 0x3a, 0x33, 0x5d, 0x3a, 0x20, 0x25, 0x64, 0x20, 0x25, 0x64, 0x20
        /*002d*/ 	.byte	0x25, 0x64, 0x0a, 0x00
	.type		$str$15,@object
	.size		$str$15,($str$5 - $str$15)
$str$15:
        /*0031*/ 	.byte	0x47, 0x50, 0x55, 0x20, 0x4e, 0x6f, 0x20, 0x63, 0x6f, 0x6e, 0x76, 0x65, 0x72, 0x67, 0x65, 0x6e
        /*0041*/ 	.byte	0x63, 0x65, 0x0a, 0x00
	.type		$str$5,@object
	.size		$str$5,($str$14 - $str$5)
$str$5:
        /*0045*/ 	.byte	0x75, 0x6e, 0x73, 0x61, 0x74, 0x5b, 0x30, 0x3a, 0x33, 0x5d, 0x3a, 0x20, 0x25, 0x64, 0x20, 0x25
        /*0055*/ 	.byte	0x64, 0x20, 0x25, 0x64, 0x0a, 0x00
	.type		$str$14,@object
	.size		$str$14,($str$9 - $str$14)
$str$14:
        /*005b*/ 	.byte	0x47, 0x50, 0x55, 0x20, 0x46, 0x69, 0x6e, 0x61, 0x6c, 0x20, 0x72, 0x65, 0x73, 0x75, 0x6c, 0x74
        /*006b*/ 	.byte	0x3a, 0x20, 0x25, 0x2e, 0x36, 0x66, 0x0a, 0x00
	.type		$str$9,@object
	.size		$str$9,($str$12 - $str$9)
$str$9:
        /*0073*/ 	.byte	0x20, 0x20, 0x64, 0x32, 0x5b, 0x30, 0x3a, 0x33, 0x5d, 0x3a, 0x20, 0x25, 0x2e, 0x36, 0x66, 0x20
        /*0083*/ 	.byte	0x25, 0x2e, 0x36, 0x66, 0x20, 0x25, 0x2e, 0x36, 0x66, 0x0a, 0x00
	.type		$str$12,@object
	.size		$str$12,($str$7 - $str$12)
$str$12:
        /*008e*/ 	.byte	0x20, 0x20, 0x65, 0x6e, 0x74, 0x72, 0x6f, 0x70, 0x79, 0x3a, 0x20, 0x25, 0x2e, 0x36, 0x66, 0x2c
        /*009e*/ 	.byte	0x20, 0x64, 0x69, 0x66, 0x66, 0x3a, 0x20, 0x25, 0x2e, 0x36, 0x66, 0x0a, 0x00
	.type		$str$7,@object
	.size		$str$7,($str$13 - $str$7)
$str$7:
        /*00ab*/ 	.byte	0x20, 0x20, 0x6e, 0x68, 0x6f, 0x6f, 0x64, 0x5b, 0x30, 0x3a, 0x33, 0x5d, 0x3a, 0x20, 0x25, 0x2e
        /*00bb*/ 	.byte	0x36, 0x66, 0x20, 0x25, 0x2e, 0x36, 0x66, 0x20, 0x25, 0x2e, 0x36, 0x66, 0x0a, 0x00
	.type		$str$13,@object
	.size		$str$13,($str$8 - $str$13)
$str$13:
        /*00c9*/ 	.byte	0x20, 0x20, 0x47, 0x50, 0x55, 0x20, 0x43, 0x4f, 0x4e, 0x56, 0x45, 0x52, 0x47, 0x45, 0x44, 0x20
        /*00d9*/ 	.byte	0x61, 0x74, 0x20, 0x69, 0x74, 0x65, 0x72, 0x61, 0x74, 0x69, 0x6f, 0x6e, 0x20, 0x25, 0x64, 0x0a
        /*00e9*/ 	.byte	0x00
	.type		$str$8,@object
	.size		$str$8,($str$1 - $str$8)
$str$8:
        /*00ea*/ 	.byte	0x20, 0x20, 0x63, 0x6f, 0x6e, 0x63, 0x5b, 0x73, 0x61, 0x74, 0x5d, 0x5b, 0x30, 0x3a, 0x33, 0x5d
        /*00fa*/ 	.byte	0x3a, 0x20, 0x25, 0x2e, 0x36, 0x66, 0x20, 0x25, 0x2e, 0x36, 0x66, 0x20, 0x25, 0x2e, 0x36, 0x66
        /*010a*/ 	.byte	0x0a, 0x00
	.type		$str$1,@object
	.size		$str$1,($str$3 - $str$1)
$str$1:
        /*010c*/ 	.byte	0x6e, 0x5f, 0x63, 0x65, 0x6c, 0x6c, 0x73, 0x3a, 0x20, 0x25, 0x64, 0x2c, 0x20, 0x6e, 0x5f, 0x73
        /*011c*/ 	.byte	0x61, 0x74, 0x3a, 0x20, 0x25, 0x64, 0x2c, 0x20, 0x6e, 0x5f, 0x75, 0x6e, 0x73, 0x61, 0x74, 0x3a
        /*012c*/ 	.byte	0x20, 0x25, 0x64, 0x0a, 0x00
	.type		$str$3,@object
	.size		$str$3,($str$10 - $str$3)
$str$3:
        /*0131*/ 	.byte	0x49, 0x6e, 0x69, 0x74, 0x69, 0x61, 0x6c, 0x20, 0x63, 0x6f, 0x6e, 0x63, 0x5b, 0x30, 0x3a, 0x35
        /*0141*/ 	.byte	0x5d, 0x3a, 0x20, 0x25, 0x2e, 0x36, 0x66, 0x20, 0x25, 0x2e, 0x36, 0x66, 0x20, 0x25, 0x2e, 0x36
        /*0151*/ 	.byte	0x66, 0x20, 0x25, 0x2e, 0x36, 0x66, 0x20, 0x25, 0x2e, 0x36, 0x66, 0x0a, 0x00
	.type		$str$10,@object
	.size		$str$10,($str$11 - $str$10)
$str$10:
        /*015e*/ 	.byte	0x20, 0x20, 0x41, 0x66, 0x74, 0x65, 0x72, 0x20, 0x75, 0x70, 0x64, 0x61, 0x74, 0x65, 0x20, 0x63
        /*016e*/ 	.byte	0x6f, 0x6e, 0x63, 0x5b, 0x73, 0x61, 0x74, 0x5d, 0x5b, 0x30, 0x3a, 0x33, 0x5d, 0x3a, 0x20, 0x25
        /*017e*/ 	.byte	0x2e, 0x36, 0x66, 0x20, 0x25, 0x2e, 0x36, 0x66, 0x20, 0x25, 0x2e, 0x36, 0x66, 0x0a, 0x00
	.type		$str$11,@object
	.size		$str$11,($str$2 - $str$11)
$str$11:
        /*018d*/ 	.byte	0x20, 0x20, 0x41, 0x66, 0x74, 0x65, 0x72, 0x20, 0x75, 0x70, 0x64, 0x61, 0x74, 0x65, 0x20, 0x63
        /*019d*/ 	.byte	0x6f, 0x6e, 0x63, 0x5b, 0x75, 0x6e, 0x73, 0x61, 0x74, 0x5d, 0x5b, 0x30, 0x3a, 0x33, 0x5d, 0x3a
        /*01ad*/ 	.byte	0x20, 0x25, 0x2e, 0x36, 0x66, 0x20, 0x25, 0x2e, 0x36, 0x66, 0x20, 0x25, 0x2e, 0x36, 0x66, 0x0a
        /*01bd*/ 	.byte	0x00
	.type		$str$2,@object
	.size		$str$2,(.L_2 - $str$2)
$str$2:
        /*01be*/ 	.byte	0x4d, 0x65, 0x6d, 0x6f, 0x72, 0x79, 0x20, 0x6c, 0x61, 0x79, 0x6f, 0x75, 0x74, 0x3a, 0x20, 0x63
        /*01ce*/ 	.byte	0x6f, 0x6e, 0x63, 0x5b, 0x30, 0x3a, 0x25, 0x64, 0x5d, 0x20, 0x6e, 0x68, 0x6f, 0x6f, 0x64, 0x5b
        /*01de*/ 	.byte	0x25, 0x64, 0x3a, 0x25, 0x64, 0x5d, 0x20, 0x64, 0x63, 0x64, 0x74, 0x5b, 0x25, 0x64, 0x3a, 0x25
        /*01ee*/ 	.byte	0x64, 0x5d, 0x0a, 0x00
.L_2:


//--------------------- .nv.shared.sepal_simulation --------------------------
	.section	.nv.shared.sepal_simulation,"aw",@nobits
	.sectionflags	@""
	.align	16
.nv.shared.sepal_simulation:
	.zero		1040


//--------------------- .nv.shared.reserved.0     --------------------------
	.section	.nv.shared.reserved.0,"aw",@nobits
	.weak		__nv_reservedSMEM_offset_0_alias
	.size		__nv_reservedSMEM_offset_0_alias, 0, 64
	.other		__nv_reservedSMEM_offset_0_alias,@"STO_CUDA_RESERVED_SHARED STV_DEFAULT"
__nv_reservedSMEM_offset_0_alias:
	.zero		0
	.zero		64


//--------------------- .nv.constant0.sepal_simulation --------------------------
	.section	.nv.constant0.sepal_simulation,"a",@progbits
	.sectionflags	@""
	.align	4
.nv.constant0.sepal_simulation:
	.zero		985


//--------------------- SYMBOLS --------------------------

	.type		.nv.reservedSmem.offset0,@object
	.size		.nv.reservedSmem.offset0,0x4
	.type		.nv.reservedSmem.cap,@object
	.size		.nv.reservedSmem.cap,0x4
	.type		vprintf,@function
